//
// Generated by NVIDIA NVVM Compiler
//
// Compiler Build ID: CL-36424714
// Cuda compilation tools, release 13.0, V13.0.88
// Based on NVVM 20.0.0
//

.version 9.0
.target sm_100
.address_size 64

	// .globl	_Z17sum_global_atomicPKfPfi
// _ZZN3cub18CUB_300001_SM_10006detail10radix_sort31DeviceRadixSortSingleTileKernelINS1_5radix10policy_hubIiNS0_8NullTypeEyE10Policy1000ELNS0_9SortOrderE0EiS6_yNS1_21identity_decomposer_tEEEvPKT1_PSB_PKT2_PSF_T3_iiT4_E12temp_storage has been demoted
// _ZZN3cub18CUB_300001_SM_10006detail10radix_sort30DeviceRadixSortHistogramKernelINS1_5radix10policy_hubIiNS0_8NullTypeEyE10Policy1000ELNS0_9SortOrderE0EiyNS1_21identity_decomposer_tEEEvPT2_PKT1_SB_iiT3_E12temp_storage has been demoted
// _ZZN3cub18CUB_300001_SM_10006detail10radix_sort33DeviceRadixSortExclusiveSumKernelINS1_5radix10policy_hubIiNS0_8NullTypeEyE10Policy1000EyEEvPT0_E12temp_storage has been demoted
// _ZZN3cub18CUB_300001_SM_10006detail10radix_sort29DeviceRadixSortOnesweepKernelINS1_5radix10policy_hubIiNS0_8NullTypeEyE10Policy1000ELNS0_9SortOrderE0EiS6_yiiNS1_21identity_decomposer_tEEEvPT5_SC_PT3_PKSD_PT1_PKSH_PT2_PKSL_T4_iiT6_E1s has been demoted
.global .align 1 .b8 _ZN34_INTERNAL_95c59306_4_k_cu_66fac57b4cuda3std3__45__cpo5beginE[1];
.global .align 1 .b8 _ZN34_INTERNAL_95c59306_4_k_cu_66fac57b4cuda3std3__45__cpo3endE[1];
.global .align 1 .b8 _ZN34_INTERNAL_95c59306_4_k_cu_66fac57b4cuda3std3__45__cpo6cbeginE[1];
.global .align 1 .b8 _ZN34_INTERNAL_95c59306_4_k_cu_66fac57b4cuda3std3__45__cpo4cendE[1];
.global .align 1 .b8 _ZN34_INTERNAL_95c59306_4_k_cu_66fac57b4cuda3std3__45__cpo6rbeginE[1];
.global .align 1 .b8 _ZN34_INTERNAL_95c59306_4_k_cu_66fac57b4cuda3std3__45__cpo4rendE[1];
.global .align 1 .b8 _ZN34_INTERNAL_95c59306_4_k_cu_66fac57b4cuda3std3__45__cpo7crbeginE[1];
.global .align 1 .b8 _ZN34_INTERNAL_95c59306_4_k_cu_66fac57b4cuda3std3__45__cpo5crendE[1];
.global .align 1 .b8 _ZN34_INTERNAL_95c59306_4_k_cu_66fac57b4cuda3std3__436_GLOBAL__N__95c59306_4_k_cu_66fac57b6ignoreE[1];
.global .align 1 .b8 _ZN34_INTERNAL_95c59306_4_k_cu_66fac57b4cuda3std3__419piecewise_constructE[1];
.global .align 1 .b8 _ZN34_INTERNAL_95c59306_4_k_cu_66fac57b4cuda3std3__48in_placeE[1];
.global .align 1 .b8 _ZN34_INTERNAL_95c59306_4_k_cu_66fac57b4cuda3std3__420unreachable_sentinelE[1];
.global .align 1 .b8 _ZN34_INTERNAL_95c59306_4_k_cu_66fac57b4cuda3std3__47nulloptE[1];
.global .align 1 .b8 _ZN34_INTERNAL_95c59306_4_k_cu_66fac57b4cuda3std3__48unexpectE[1];
.global .align 1 .b8 _ZN34_INTERNAL_95c59306_4_k_cu_66fac57b4cuda3std6ranges3__45__cpo4swapE[1];
.global .align 1 .b8 _ZN34_INTERNAL_95c59306_4_k_cu_66fac57b4cuda3std6ranges3__45__cpo9iter_moveE[1];
.global .align 1 .b8 _ZN34_INTERNAL_95c59306_4_k_cu_66fac57b4cuda3std6ranges3__45__cpo5beginE[1];
.global .align 1 .b8 _ZN34_INTERNAL_95c59306_4_k_cu_66fac57b4cuda3std6ranges3__45__cpo3endE[1];
.global .align 1 .b8 _ZN34_INTERNAL_95c59306_4_k_cu_66fac57b4cuda3std6ranges3__45__cpo6cbeginE[1];
.global .align 1 .b8 _ZN34_INTERNAL_95c59306_4_k_cu_66fac57b4cuda3std6ranges3__45__cpo4cendE[1];
.global .align 1 .b8 _ZN34_INTERNAL_95c59306_4_k_cu_66fac57b4cuda3std6ranges3__45__cpo7advanceE[1];
.global .align 1 .b8 _ZN34_INTERNAL_95c59306_4_k_cu_66fac57b4cuda3std6ranges3__45__cpo9iter_swapE[1];
.global .align 1 .b8 _ZN34_INTERNAL_95c59306_4_k_cu_66fac57b4cuda3std6ranges3__45__cpo4nextE[1];
.global .align 1 .b8 _ZN34_INTERNAL_95c59306_4_k_cu_66fac57b4cuda3std6ranges3__45__cpo4prevE[1];
.global .align 1 .b8 _ZN34_INTERNAL_95c59306_4_k_cu_66fac57b4cuda3std6ranges3__45__cpo4dataE[1];
.global .align 1 .b8 _ZN34_INTERNAL_95c59306_4_k_cu_66fac57b4cuda3std6ranges3__45__cpo5cdataE[1];
.global .align 1 .b8 _ZN34_INTERNAL_95c59306_4_k_cu_66fac57b4cuda3std6ranges3__45__cpo4sizeE[1];
.global .align 1 .b8 _ZN34_INTERNAL_95c59306_4_k_cu_66fac57b4cuda3std6ranges3__45__cpo5ssizeE[1];
.global .align 1 .b8 _ZN34_INTERNAL_95c59306_4_k_cu_66fac57b4cuda3std6ranges3__45__cpo8distanceE[1];
.global .align 1 .b8 _ZN34_INTERNAL_95c59306_4_k_cu_66fac57b6thrust24THRUST_300001_SM_1000_NS8cuda_cub3parE[1];
.global .align 1 .b8 _ZN34_INTERNAL_95c59306_4_k_cu_66fac57b6thrust24THRUST_300001_SM_1000_NS8cuda_cub10par_nosyncE[1];
.global .align 1 .b8 _ZN34_INTERNAL_95c59306_4_k_cu_66fac57b6thrust24THRUST_300001_SM_1000_NS6system6detail10sequential3seqE[1];
.global .align 1 .b8 _ZN34_INTERNAL_95c59306_4_k_cu_66fac57b6thrust24THRUST_300001_SM_1000_NS6system3cpp3parE[1];
.global .align 1 .b8 _ZN34_INTERNAL_95c59306_4_k_cu_66fac57b6thrust24THRUST_300001_SM_1000_NS12placeholders2_1E[1];
.global .align 1 .b8 _ZN34_INTERNAL_95c59306_4_k_cu_66fac57b6thrust24THRUST_300001_SM_1000_NS12placeholders2_2E[1];
.global .align 1 .b8 _ZN34_INTERNAL_95c59306_4_k_cu_66fac57b6thrust24THRUST_300001_SM_1000_NS12placeholders2_3E[1];
.global .align 1 .b8 _ZN34_INTERNAL_95c59306_4_k_cu_66fac57b6thrust24THRUST_300001_SM_1000_NS12placeholders2_4E[1];
.global .align 1 .b8 _ZN34_INTERNAL_95c59306_4_k_cu_66fac57b6thrust24THRUST_300001_SM_1000_NS12placeholders2_5E[1];
.global .align 1 .b8 _ZN34_INTERNAL_95c59306_4_k_cu_66fac57b6thrust24THRUST_300001_SM_1000_NS12placeholders2_6E[1];
.global .align 1 .b8 _ZN34_INTERNAL_95c59306_4_k_cu_66fac57b6thrust24THRUST_300001_SM_1000_NS12placeholders2_7E[1];
.global .align 1 .b8 _ZN34_INTERNAL_95c59306_4_k_cu_66fac57b6thrust24THRUST_300001_SM_1000_NS12placeholders2_8E[1];
.global .align 1 .b8 _ZN34_INTERNAL_95c59306_4_k_cu_66fac57b6thrust24THRUST_300001_SM_1000_NS12placeholders2_9E[1];
.global .align 1 .b8 _ZN34_INTERNAL_95c59306_4_k_cu_66fac57b6thrust24THRUST_300001_SM_1000_NS12placeholders3_10E[1];
.global .align 1 .b8 _ZN34_INTERNAL_95c59306_4_k_cu_66fac57b6thrust24THRUST_300001_SM_1000_NS3seqE[1];
.global .align 1 .b8 _ZN34_INTERNAL_95c59306_4_k_cu_66fac57b6thrust24THRUST_300001_SM_1000_NS6deviceE[1];
.extern .shared .align 16 .b8 s[];

.visible .entry _Z17sum_global_atomicPKfPfi(
	.param .u64 .ptr .align 1 _Z17sum_global_atomicPKfPfi_param_0,
	.param .u64 .ptr .align 1 _Z17sum_global_atomicPKfPfi_param_1,
	.param .u32 _Z17sum_global_atomicPKfPfi_param_2
)
{
	.reg .pred 	%p<2>;
	.reg .b32 	%r<6>;
	.reg .b32 	%f<3>;
	.reg .b64 	%rd<7>;

	ld.param.u64 	%rd1, [_Z17sum_global_atomicPKfPfi_param_0];
	ld.param.u64 	%rd2, [_Z17sum_global_atomicPKfPfi_param_1];
	ld.param.u32 	%r2, [_Z17sum_global_atomicPKfPfi_param_2];
	mov.u32 	%r3, %ctaid.x;
	mov.u32 	%r4, %ntid.x;
	mov.u32 	%r5, %tid.x;
	mad.lo.s32 	%r1, %r3, %r4, %r5;
	setp.ge.s32 	%p1, %r1, %r2;
	@%p1 bra 	$L__BB0_2;
	cvta.to.global.u64 	%rd3, %rd1;
	cvta.to.global.u64 	%rd4, %rd2;
	mul.wide.s32 	%rd5, %r1, 4;
	add.s64 	%rd6, %rd3, %rd5;
	ld.global.f32 	%f1, [%rd6];
	atom.global.add.f32 	%f2, [%rd4], %f1;
$L__BB0_2:
	ret;

}
	// .globl	_Z16block_reduce_sumPKfPfi
.visible .entry _Z16block_reduce_sumPKfPfi(
	.param .u64 .ptr .align 1 _Z16block_reduce_sumPKfPfi_param_0,
	.param .u64 .ptr .align 1 _Z16block_reduce_sumPKfPfi_param_1,
	.param .u32 _Z16block_reduce_sumPKfPfi_param_2
)
{
	.reg .pred 	%p<6>;
	.reg .b32 	%r<14>;
	.reg .b32 	%f<9>;
	.reg .b64 	%rd<9>;

	ld.param.u64 	%rd1, [_Z16block_reduce_sumPKfPfi_param_0];
	ld.param.u64 	%rd2, [_Z16block_reduce_sumPKfPfi_param_1];
	ld.param.u32 	%r8, [_Z16block_reduce_sumPKfPfi_param_2];
	mov.u32 	%r1, %tid.x;
	mov.u32 	%r2, %ctaid.x;
	mov.u32 	%r13, %ntid.x;
	mad.lo.s32 	%r4, %r2, %r13, %r1;
	setp.ge.s32 	%p1, %r4, %r8;
	mov.f32 	%f8, 0f00000000;
	@%p1 bra 	$L__BB1_2;
	cvta.to.global.u64 	%rd3, %rd1;
	mul.wide.s32 	%rd4, %r4, 4;
	add.s64 	%rd5, %rd3, %rd4;
	ld.global.f32 	%f8, [%rd5];
$L__BB1_2:
	shl.b32 	%r9, %r1, 2;
	mov.u32 	%r10, s;
	add.s32 	%r5, %r10, %r9;
	st.shared.f32 	[%r5], %f8;
	bar.sync 	0;
	setp.lt.u32 	%p2, %r13, 2;
	@%p2 bra 	$L__BB1_6;
$L__BB1_3:
	shr.u32 	%r7, %r13, 1;
	setp.ge.u32 	%p3, %r1, %r7;
	@%p3 bra 	$L__BB1_5;
	shl.b32 	%r11, %r7, 2;
	add.s32 	%r12, %r5, %r11;
	ld.shared.f32 	%f4, [%r12];
	ld.shared.f32 	%f5, [%r5];
	add.f32 	%f6, %f4, %f5;
	st.shared.f32 	[%r5], %f6;
$L__BB1_5:
	bar.sync 	0;
	setp.gt.u32 	%p4, %r13, 3;
	mov.u32 	%r13, %r7;
	@%p4 bra 	$L__BB1_3;
$L__BB1_6:
	setp.ne.s32 	%p5, %r1, 0;
	@%p5 bra 	$L__BB1_8;
	ld.shared.f32 	%f7, [s];
	cvta.to.global.u64 	%rd6, %rd2;
	mul.wide.u32 	%rd7, %r2, 4;
	add.s64 	%rd8, %rd6, %rd7;
	st.global.f32 	[%rd8], %f7;
$L__BB1_8:
	ret;

}
	// .globl	_Z16final_reduce_sumPKfPfi
.visible .entry _Z16final_reduce_sumPKfPfi(
	.param .u64 .ptr .align 1 _Z16final_reduce_sumPKfPfi_param_0,
	.param .u64 .ptr .align 1 _Z16final_reduce_sumPKfPfi_param_1,
	.param .u32 _Z16final_reduce_sumPKfPfi_param_2
)
{
	.reg .pred 	%p<6>;
	.reg .b32 	%r<14>;
	.reg .b32 	%f<9>;
	.reg .b64 	%rd<9>;

	ld.param.u64 	%rd1, [_Z16final_reduce_sumPKfPfi_param_0];
	ld.param.u64 	%rd2, [_Z16final_reduce_sumPKfPfi_param_1];
	ld.param.u32 	%r8, [_Z16final_reduce_sumPKfPfi_param_2];
	mov.u32 	%r1, %tid.x;
	mov.u32 	%r2, %ctaid.x;
	mov.u32 	%r13, %ntid.x;
	mad.lo.s32 	%r4, %r2, %r13, %r1;
	setp.ge.s32 	%p1, %r4, %r8;
	mov.f32 	%f8, 0f00000000;
	@%p1 bra 	$L__BB2_2;
	cvta.to.global.u64 	%rd3, %rd1;
	mul.wide.s32 	%rd4, %r4, 4;
	add.s64 	%rd5, %rd3, %rd4;
	ld.global.f32 	%f8, [%rd5];
$L__BB2_2:
	shl.b32 	%r9, %r1, 2;
	mov.u32 	%r10, s;
	add.s32 	%r5, %r10, %r9;
	st.shared.f32 	[%r5], %f8;
	bar.sync 	0;
	setp.lt.u32 	%p2, %r13, 2;
	@%p2 bra 	$L__BB2_6;
$L__BB2_3:
	shr.u32 	%r7, %r13, 1;
	setp.ge.u32 	%p3, %r1, %r7;
	@%p3 bra 	$L__BB2_5;
	shl.b32 	%r11, %r7, 2;
	add.s32 	%r12, %r5, %r11;
	ld.shared.f32 	%f4, [%r12];
	ld.shared.f32 	%f5, [%r5];
	add.f32 	%f6, %f4, %f5;
	st.shared.f32 	[%r5], %f6;
$L__BB2_5:
	bar.sync 	0;
	setp.gt.u32 	%p4, %r13, 3;
	mov.u32 	%r13, %r7;
	@%p4 bra 	$L__BB2_3;
$L__BB2_6:
	setp.ne.s32 	%p5, %r1, 0;
	@%p5 bra 	$L__BB2_8;
	ld.shared.f32 	%f7, [s];
	cvta.to.global.u64 	%rd6, %rd2;
	mul.wide.u32 	%rd7, %r2, 4;
	add.s64 	%rd8, %rd6, %rd7;
	st.global.f32 	[%rd8], %f7;
$L__BB2_8:
	ret;

}
	// .globl	_ZN3cub18CUB_300001_SM_10006detail11EmptyKernelIvEEvv
.visible .entry _ZN3cub18CUB_300001_SM_10006detail11EmptyKernelIvEEvv()
{


	ret;

}
	// .globl	_ZN3cub18CUB_300001_SM_10006detail10radix_sort31DeviceRadixSortSingleTileKernelINS1_5radix10policy_hubIiNS0_8NullTypeEyE10Policy1000ELNS0_9SortOrderE0EiS6_yNS1_21identity_decomposer_tEEEvPKT1_PSB_PKT2_PSF_T3_iiT4_
.visible .entry _ZN3cub18CUB_300001_SM_10006detail10radix_sort31DeviceRadixSortSingleTileKernelINS1_5radix10policy_hubIiNS0_8NullTypeEyE10Policy1000ELNS0_9SortOrderE0EiS6_yNS1_21identity_decomposer_tEEEvPKT1_PSB_PKT2_PSF_T3_iiT4_(
	.param .u64 .ptr .align 1 _ZN3cub18CUB_300001_SM_10006detail10radix_sort31DeviceRadixSortSingleTileKernelINS1_5radix10policy_hubIiNS0_8NullTypeEyE10Policy1000ELNS0_9SortOrderE0EiS6_yNS1_21identity_decomposer_tEEEvPKT1_PSB_PKT2_PSF_T3_iiT4__param_0,
	.param .u64 .ptr .align 1 _ZN3cub18CUB_300001_SM_10006detail10radix_sort31DeviceRadixSortSingleTileKernelINS1_5radix10policy_hubIiNS0_8NullTypeEyE10Policy1000ELNS0_9SortOrderE0EiS6_yNS1_21identity_decomposer_tEEEvPKT1_PSB_PKT2_PSF_T3_iiT4__param_1,
	.param .u64 .ptr .align 1 _ZN3cub18CUB_300001_SM_10006detail10radix_sort31DeviceRadixSortSingleTileKernelINS1_5radix10policy_hubIiNS0_8NullTypeEyE10Policy1000ELNS0_9SortOrderE0EiS6_yNS1_21identity_decomposer_tEEEvPKT1_PSB_PKT2_PSF_T3_iiT4__param_2,
	.param .u64 .ptr .align 1 _ZN3cub18CUB_300001_SM_10006detail10radix_sort31DeviceRadixSortSingleTileKernelINS1_5radix10policy_hubIiNS0_8NullTypeEyE10Policy1000ELNS0_9SortOrderE0EiS6_yNS1_21identity_decomposer_tEEEvPKT1_PSB_PKT2_PSF_T3_iiT4__param_3,
	.param .u64 _ZN3cub18CUB_300001_SM_10006detail10radix_sort31DeviceRadixSortSingleTileKernelINS1_5radix10policy_hubIiNS0_8NullTypeEyE10Policy1000ELNS0_9SortOrderE0EiS6_yNS1_21identity_decomposer_tEEEvPKT1_PSB_PKT2_PSF_T3_iiT4__param_4,
	.param .u32 _ZN3cub18CUB_300001_SM_10006detail10radix_sort31DeviceRadixSortSingleTileKernelINS1_5radix10policy_hubIiNS0_8NullTypeEyE10Policy1000ELNS0_9SortOrderE0EiS6_yNS1_21identity_decomposer_tEEEvPKT1_PSB_PKT2_PSF_T3_iiT4__param_5,
	.param .u32 _ZN3cub18CUB_300001_SM_10006detail10radix_sort31DeviceRadixSortSingleTileKernelINS1_5radix10policy_hubIiNS0_8NullTypeEyE10Policy1000ELNS0_9SortOrderE0EiS6_yNS1_21identity_decomposer_tEEEvPKT1_PSB_PKT2_PSF_T3_iiT4__param_6,
	.param .align 1 .b8 _ZN3cub18CUB_300001_SM_10006detail10radix_sort31DeviceRadixSortSingleTileKernelINS1_5radix10policy_hubIiNS0_8NullTypeEyE10Policy1000ELNS0_9SortOrderE0EiS6_yNS1_21identity_decomposer_tEEEvPKT1_PSB_PKT2_PSF_T3_iiT4__param_7[1]
)
.maxntid 256
.minnctapersm 1
{
	.reg .pred 	%p<52>;
	.reg .b16 	%rs<39>;
	.reg .b32 	%r<744>;
	.reg .b64 	%rd<29>;
	// demoted variable
	.shared .align 16 .b8 _ZZN3cub18CUB_300001_SM_10006detail10radix_sort31DeviceRadixSortSingleTileKernelINS1_5radix10policy_hubIiNS0_8NullTypeEyE10Policy1000ELNS0_9SortOrderE0EiS6_yNS1_21identity_decomposer_tEEEvPKT1_PSB_PKT2_PSF_T3_iiT4_E12temp_storage[33856];
	ld.param.u64 	%rd5, [_ZN3cub18CUB_300001_SM_10006detail10radix_sort31DeviceRadixSortSingleTileKernelINS1_5radix10policy_hubIiNS0_8NullTypeEyE10Policy1000ELNS0_9SortOrderE0EiS6_yNS1_21identity_decomposer_tEEEvPKT1_PSB_PKT2_PSF_T3_iiT4__param_0];
	ld.param.u64 	%rd3, [_ZN3cub18CUB_300001_SM_10006detail10radix_sort31DeviceRadixSortSingleTileKernelINS1_5radix10policy_hubIiNS0_8NullTypeEyE10Policy1000ELNS0_9SortOrderE0EiS6_yNS1_21identity_decomposer_tEEEvPKT1_PSB_PKT2_PSF_T3_iiT4__param_1];
	ld.param.u64 	%rd4, [_ZN3cub18CUB_300001_SM_10006detail10radix_sort31DeviceRadixSortSingleTileKernelINS1_5radix10policy_hubIiNS0_8NullTypeEyE10Policy1000ELNS0_9SortOrderE0EiS6_yNS1_21identity_decomposer_tEEEvPKT1_PSB_PKT2_PSF_T3_iiT4__param_4];
	ld.param.u32 	%r189, [_ZN3cub18CUB_300001_SM_10006detail10radix_sort31DeviceRadixSortSingleTileKernelINS1_5radix10policy_hubIiNS0_8NullTypeEyE10Policy1000ELNS0_9SortOrderE0EiS6_yNS1_21identity_decomposer_tEEEvPKT1_PSB_PKT2_PSF_T3_iiT4__param_5];
	ld.param.u32 	%r190, [_ZN3cub18CUB_300001_SM_10006detail10radix_sort31DeviceRadixSortSingleTileKernelINS1_5radix10policy_hubIiNS0_8NullTypeEyE10Policy1000ELNS0_9SortOrderE0EiS6_yNS1_21identity_decomposer_tEEEvPKT1_PSB_PKT2_PSF_T3_iiT4__param_6];
	cvta.to.global.u64 	%rd6, %rd5;
	cvt.u32.u64 	%r1, %rd4;
	mov.u32 	%r2, %tid.x;
	mul.lo.s32 	%r3, %r2, 19;
	setp.ge.s32 	%p1, %r3, %r1;
	mul.wide.u32 	%rd7, %r3, 4;
	add.s64 	%rd1, %rd6, %rd7;
	mov.b32 	%r741, -1;
	@%p1 bra 	$L__BB4_2;
	ld.global.u32 	%r192, [%rd1];
	xor.b32  	%r741, %r192, -2147483648;
$L__BB4_2:
	add.s32 	%r194, %r3, 1;
	setp.ge.s32 	%p2, %r194, %r1;
	mov.b32 	%r740, -1;
	@%p2 bra 	$L__BB4_4;
	ld.global.u32 	%r195, [%rd1+4];
	xor.b32  	%r740, %r195, -2147483648;
$L__BB4_4:
	add.s32 	%r197, %r3, 2;
	setp.ge.s32 	%p3, %r197, %r1;
	mov.b32 	%r739, -1;
	@%p3 bra 	$L__BB4_6;
	ld.global.u32 	%r198, [%rd1+8];
	xor.b32  	%r739, %r198, -2147483648;
$L__BB4_6:
	add.s32 	%r200, %r3, 3;
	setp.ge.s32 	%p4, %r200, %r1;
	mov.b32 	%r738, -1;
	@%p4 bra 	$L__BB4_8;
	ld.global.u32 	%r201, [%rd1+12];
	xor.b32  	%r738, %r201, -2147483648;
$L__BB4_8:
	add.s32 	%r203, %r3, 4;
	setp.ge.s32 	%p5, %r203, %r1;
	mov.b32 	%r737, -1;
	@%p5 bra 	$L__BB4_10;
	ld.global.u32 	%r204, [%rd1+16];
	xor.b32  	%r737, %r204, -2147483648;
$L__BB4_10:
	add.s32 	%r206, %r3, 5;
	setp.ge.s32 	%p6, %r206, %r1;
	mov.b32 	%r736, -1;
	@%p6 bra 	$L__BB4_12;
	ld.global.u32 	%r207, [%rd1+20];
	xor.b32  	%r736, %r207, -2147483648;
$L__BB4_12:
	add.s32 	%r209, %r3, 6;
	setp.ge.s32 	%p7, %r209, %r1;
	mov.b32 	%r735, -1;
	@%p7 bra 	$L__BB4_14;
	ld.global.u32 	%r210, [%rd1+24];
	xor.b32  	%r735, %r210, -2147483648;
$L__BB4_14:
	add.s32 	%r212, %r3, 7;
	setp.ge.s32 	%p8, %r212, %r1;
	mov.b32 	%r734, -1;
	@%p8 bra 	$L__BB4_16;
	ld.global.u32 	%r213, [%rd1+28];
	xor.b32  	%r734, %r213, -2147483648;
$L__BB4_16:
	add.s32 	%r215, %r3, 8;
	setp.ge.s32 	%p9, %r215, %r1;
	mov.b32 	%r733, -1;
	@%p9 bra 	$L__BB4_18;
	ld.global.u32 	%r216, [%rd1+32];
	xor.b32  	%r733, %r216, -2147483648;
$L__BB4_18:
	add.s32 	%r218, %r3, 9;
	setp.ge.s32 	%p10, %r218, %r1;
	mov.b32 	%r732, -1;
	@%p10 bra 	$L__BB4_20;
	ld.global.u32 	%r219, [%rd1+36];
	xor.b32  	%r732, %r219, -2147483648;
$L__BB4_20:
	add.s32 	%r221, %r3, 10;
	setp.ge.s32 	%p11, %r221, %r1;
	mov.b32 	%r731, -1;
	@%p11 bra 	$L__BB4_22;
	ld.global.u32 	%r222, [%rd1+40];
	xor.b32  	%r731, %r222, -2147483648;
$L__BB4_22:
	add.s32 	%r224, %r3, 11;
	setp.ge.s32 	%p12, %r224, %r1;
	mov.b32 	%r730, -1;
	@%p12 bra 	$L__BB4_24;
	ld.global.u32 	%r225, [%rd1+44];
	xor.b32  	%r730, %r225, -2147483648;
$L__BB4_24:
	add.s32 	%r227, %r3, 12;
	setp.ge.s32 	%p13, %r227, %r1;
	mov.b32 	%r729, -1;
	@%p13 bra 	$L__BB4_26;
	ld.global.u32 	%r228, [%rd1+48];
	xor.b32  	%r729, %r228, -2147483648;
$L__BB4_26:
	add.s32 	%r230, %r3, 13;
	setp.ge.s32 	%p14, %r230, %r1;
	mov.b32 	%r728, -1;
	@%p14 bra 	$L__BB4_28;
	ld.global.u32 	%r231, [%rd1+52];
	xor.b32  	%r728, %r231, -2147483648;
$L__BB4_28:
	add.s32 	%r233, %r3, 14;
	setp.ge.s32 	%p15, %r233, %r1;
	mov.b32 	%r727, -1;
	@%p15 bra 	$L__BB4_30;
	ld.global.u32 	%r234, [%rd1+56];
	xor.b32  	%r727, %r234, -2147483648;
$L__BB4_30:
	add.s32 	%r236, %r3, 15;
	setp.ge.s32 	%p16, %r236, %r1;
	mov.b32 	%r726, -1;
	@%p16 bra 	$L__BB4_32;
	ld.global.u32 	%r237, [%rd1+60];
	xor.b32  	%r726, %r237, -2147483648;
$L__BB4_32:
	add.s32 	%r239, %r3, 16;
	setp.ge.s32 	%p17, %r239, %r1;
	mov.b32 	%r725, -1;
	@%p17 bra 	$L__BB4_34;
	ld.global.u32 	%r240, [%rd1+64];
	xor.b32  	%r725, %r240, -2147483648;
$L__BB4_34:
	add.s32 	%r242, %r3, 17;
	setp.ge.s32 	%p18, %r242, %r1;
	mov.b32 	%r724, -1;
	@%p18 bra 	$L__BB4_36;
	ld.global.u32 	%r243, [%rd1+68];
	xor.b32  	%r724, %r243, -2147483648;
$L__BB4_36:
	add.s32 	%r245, %r3, 18;
	setp.ge.s32 	%p19, %r245, %r1;
	mov.b32 	%r723, -1;
	@%p19 bra 	$L__BB4_38;
	ld.global.u32 	%r246, [%rd1+72];
	xor.b32  	%r723, %r246, -2147483648;
$L__BB4_38:
	bar.sync 	0;
	shr.u32 	%r42, %r2, 5;
	shl.b32 	%r248, %r2, 2;
	mov.u32 	%r249, _ZZN3cub18CUB_300001_SM_10006detail10radix_sort31DeviceRadixSortSingleTileKernelINS1_5radix10policy_hubIiNS0_8NullTypeEyE10Policy1000ELNS0_9SortOrderE0EiS6_yNS1_21identity_decomposer_tEEEvPKT1_PSB_PKT2_PSF_T3_iiT4_E12temp_storage;
	add.s32 	%r43, %r249, %r248;
	shl.b32 	%r250, %r2, 7;
	add.s32 	%r44, %r43, %r250;
	shl.b32 	%r251, %r42, 2;
	add.s32 	%r252, %r249, %r251;
	add.s32 	%r45, %r252, 33792;
	mad.lo.s32 	%r46, %r2, -56, %r44;
	add.s32 	%r722, %r189, 6;
	sub.s32 	%r721, %r190, %r189;
$L__BB4_39:
	add.s32 	%r312, %r722, -6;
	min.s32 	%r255, %r721, 6;
	mov.b32 	%r341, 0;
	st.shared.u32 	[%r43], %r341;
	st.shared.u32 	[%r43+1024], %r341;
	st.shared.u32 	[%r43+2048], %r341;
	st.shared.u32 	[%r43+3072], %r341;
	st.shared.u32 	[%r43+4096], %r341;
	st.shared.u32 	[%r43+5120], %r341;
	st.shared.u32 	[%r43+6144], %r341;
	st.shared.u32 	[%r43+7168], %r341;
	st.shared.u32 	[%r43+8192], %r341;
	st.shared.u32 	[%r43+9216], %r341;
	st.shared.u32 	[%r43+10240], %r341;
	st.shared.u32 	[%r43+11264], %r341;
	st.shared.u32 	[%r43+12288], %r341;
	st.shared.u32 	[%r43+13312], %r341;
	st.shared.u32 	[%r43+14336], %r341;
	st.shared.u32 	[%r43+15360], %r341;
	st.shared.u32 	[%r43+16384], %r341;
	st.shared.u32 	[%r43+17408], %r341;
	st.shared.u32 	[%r43+18432], %r341;
	st.shared.u32 	[%r43+19456], %r341;
	st.shared.u32 	[%r43+20480], %r341;
	st.shared.u32 	[%r43+21504], %r341;
	st.shared.u32 	[%r43+22528], %r341;
	st.shared.u32 	[%r43+23552], %r341;
	st.shared.u32 	[%r43+24576], %r341;
	st.shared.u32 	[%r43+25600], %r341;
	st.shared.u32 	[%r43+26624], %r341;
	st.shared.u32 	[%r43+27648], %r341;
	st.shared.u32 	[%r43+28672], %r341;
	st.shared.u32 	[%r43+29696], %r341;
	st.shared.u32 	[%r43+30720], %r341;
	st.shared.u32 	[%r43+31744], %r341;
	st.shared.u32 	[%r43+32768], %r341;
	// begin inline asm
	bmsk.clamp.b32 %r253, %r341, %r255;
	// end inline asm
	// begin inline asm
	shr.b32 %r256, %r741, %r312;
	// end inline asm
	and.b32  	%r344, %r253, %r256;
	shl.b32 	%r345, %r344, 10;
	and.b32  	%r346, %r345, 31744;
	add.s32 	%r347, %r43, %r346;
	shr.u32 	%r348, %r344, 4;
	and.b32  	%r349, %r348, 268435454;
	add.s32 	%r71, %r347, %r349;
	ld.shared.u16 	%rs1, [%r71];
	add.s16 	%rs20, %rs1, 1;
	st.shared.u16 	[%r71], %rs20;
	// begin inline asm
	shr.b32 %r259, %r740, %r312;
	// end inline asm
	and.b32  	%r350, %r253, %r259;
	shl.b32 	%r351, %r350, 10;
	and.b32  	%r352, %r351, 31744;
	add.s32 	%r353, %r43, %r352;
	shr.u32 	%r354, %r350, 4;
	and.b32  	%r355, %r354, 268435454;
	add.s32 	%r72, %r353, %r355;
	ld.shared.u16 	%rs2, [%r72];
	add.s16 	%rs21, %rs2, 1;
	st.shared.u16 	[%r72], %rs21;
	// begin inline asm
	shr.b32 %r262, %r739, %r312;
	// end inline asm
	and.b32  	%r356, %r253, %r262;
	shl.b32 	%r357, %r356, 10;
	and.b32  	%r358, %r357, 31744;
	add.s32 	%r359, %r43, %r358;
	shr.u32 	%r360, %r356, 4;
	and.b32  	%r361, %r360, 268435454;
	add.s32 	%r73, %r359, %r361;
	ld.shared.u16 	%rs3, [%r73];
	add.s16 	%rs22, %rs3, 1;
	st.shared.u16 	[%r73], %rs22;
	// begin inline asm
	shr.b32 %r265, %r738, %r312;
	// end inline asm
	and.b32  	%r362, %r253, %r265;
	shl.b32 	%r363, %r362, 10;
	and.b32  	%r364, %r363, 31744;
	add.s32 	%r365, %r43, %r364;
	shr.u32 	%r366, %r362, 4;
	and.b32  	%r367, %r366, 268435454;
	add.s32 	%r74, %r365, %r367;
	ld.shared.u16 	%rs4, [%r74];
	add.s16 	%rs23, %rs4, 1;
	st.shared.u16 	[%r74], %rs23;
	// begin inline asm
	shr.b32 %r268, %r737, %r312;
	// end inline asm
	and.b32  	%r368, %r253, %r268;
	shl.b32 	%r369, %r368, 10;
	and.b32  	%r370, %r369, 31744;
	add.s32 	%r371, %r43, %r370;
	shr.u32 	%r372, %r368, 4;
	and.b32  	%r373, %r372, 268435454;
	add.s32 	%r75, %r371, %r373;
	ld.shared.u16 	%rs5, [%r75];
	add.s16 	%rs24, %rs5, 1;
	st.shared.u16 	[%r75], %rs24;
	// begin inline asm
	shr.b32 %r271, %r736, %r312;
	// end inline asm
	and.b32  	%r374, %r253, %r271;
	shl.b32 	%r375, %r374, 10;
	and.b32  	%r376, %r375, 31744;
	add.s32 	%r377, %r43, %r376;
	shr.u32 	%r378, %r374, 4;
	and.b32  	%r379, %r378, 268435454;
	add.s32 	%r76, %r377, %r379;
	ld.shared.u16 	%rs6, [%r76];
	add.s16 	%rs25, %rs6, 1;
	st.shared.u16 	[%r76], %rs25;
	// begin inline asm
	shr.b32 %r274, %r735, %r312;
	// end inline asm
	and.b32  	%r380, %r253, %r274;
	shl.b32 	%r381, %r380, 10;
	and.b32  	%r382, %r381, 31744;
	add.s32 	%r383, %r43, %r382;
	shr.u32 	%r384, %r380, 4;
	and.b32  	%r385, %r384, 268435454;
	add.s32 	%r77, %r383, %r385;
	ld.shared.u16 	%rs7, [%r77];
	add.s16 	%rs26, %rs7, 1;
	st.shared.u16 	[%r77], %rs26;
	// begin inline asm
	shr.b32 %r277, %r734, %r312;
	// end inline asm
	and.b32  	%r386, %r253, %r277;
	shl.b32 	%r387, %r386, 10;
	and.b32  	%r388, %r387, 31744;
	add.s32 	%r389, %r43, %r388;
	shr.u32 	%r390, %r386, 4;
	and.b32  	%r391, %r390, 268435454;
	add.s32 	%r78, %r389, %r391;
	ld.shared.u16 	%rs8, [%r78];
	add.s16 	%rs27, %rs8, 1;
	st.shared.u16 	[%r78], %rs27;
	// begin inline asm
	shr.b32 %r280, %r733, %r312;
	// end inline asm
	and.b32  	%r392, %r253, %r280;
	shl.b32 	%r393, %r392, 10;
	and.b32  	%r394, %r393, 31744;
	add.s32 	%r395, %r43, %r394;
	shr.u32 	%r396, %r392, 4;
	and.b32  	%r397, %r396, 268435454;
	add.s32 	%r79, %r395, %r397;
	ld.shared.u16 	%rs9, [%r79];
	add.s16 	%rs28, %rs9, 1;
	st.shared.u16 	[%r79], %rs28;
	// begin inline asm
	shr.b32 %r283, %r732, %r312;
	// end inline asm
	and.b32  	%r398, %r253, %r283;
	shl.b32 	%r399, %r398, 10;
	and.b32  	%r400, %r399, 31744;
	add.s32 	%r401, %r43, %r400;
	shr.u32 	%r402, %r398, 4;
	and.b32  	%r403, %r402, 268435454;
	add.s32 	%r80, %r401, %r403;
	ld.shared.u16 	%rs10, [%r80];
	add.s16 	%rs29, %rs10, 1;
	st.shared.u16 	[%r80], %rs29;
	// begin inline asm
	shr.b32 %r286, %r731, %r312;
	// end inline asm
	and.b32  	%r404, %r253, %r286;
	shl.b32 	%r405, %r404, 10;
	and.b32  	%r406, %r405, 31744;
	add.s32 	%r407, %r43, %r406;
	shr.u32 	%r408, %r404, 4;
	and.b32  	%r409, %r408, 268435454;
	add.s32 	%r81, %r407, %r409;
	ld.shared.u16 	%rs11, [%r81];
	add.s16 	%rs30, %rs11, 1;
	st.shared.u16 	[%r81], %rs30;
	// begin inline asm
	shr.b32 %r289, %r730, %r312;
	// end inline asm
	and.b32  	%r410, %r253, %r289;
	shl.b32 	%r411, %r410, 10;
	and.b32  	%r412, %r411, 31744;
	add.s32 	%r413, %r43, %r412;
	shr.u32 	%r414, %r410, 4;
	and.b32  	%r415, %r414, 268435454;
	add.s32 	%r82, %r413, %r415;
	ld.shared.u16 	%rs12, [%r82];
	add.s16 	%rs31, %rs12, 1;
	st.shared.u16 	[%r82], %rs31;
	// begin inline asm
	shr.b32 %r292, %r729, %r312;
	// end inline asm
	and.b32  	%r416, %r253, %r292;
	shl.b32 	%r417, %r416, 10;
	and.b32  	%r418, %r417, 31744;
	add.s32 	%r419, %r43, %r418;
	shr.u32 	%r420, %r416, 4;
	and.b32  	%r421, %r420, 268435454;
	add.s32 	%r83, %r419, %r421;
	ld.shared.u16 	%rs13, [%r83];
	add.s16 	%rs32, %rs13, 1;
	st.shared.u16 	[%r83], %rs32;
	// begin inline asm
	shr.b32 %r295, %r728, %r312;
	// end inline asm
	and.b32  	%r422, %r253, %r295;
	shl.b32 	%r423, %r422, 10;
	and.b32  	%r424, %r423, 31744;
	add.s32 	%r425, %r43, %r424;
	shr.u32 	%r426, %r422, 4;
	and.b32  	%r427, %r426, 268435454;
	add.s32 	%r84, %r425, %r427;
	ld.shared.u16 	%rs14, [%r84];
	add.s16 	%rs33, %rs14, 1;
	st.shared.u16 	[%r84], %rs33;
	// begin inline asm
	shr.b32 %r298, %r727, %r312;
	// end inline asm
	and.b32  	%r428, %r253, %r298;
	shl.b32 	%r429, %r428, 10;
	and.b32  	%r430, %r429, 31744;
	add.s32 	%r431, %r43, %r430;
	shr.u32 	%r432, %r428, 4;
	and.b32  	%r433, %r432, 268435454;
	add.s32 	%r85, %r431, %r433;
	ld.shared.u16 	%rs15, [%r85];
	add.s16 	%rs34, %rs15, 1;
	st.shared.u16 	[%r85], %rs34;
	// begin inline asm
	shr.b32 %r301, %r726, %r312;
	// end inline asm
	and.b32  	%r434, %r253, %r301;
	shl.b32 	%r435, %r434, 10;
	and.b32  	%r436, %r435, 31744;
	add.s32 	%r437, %r43, %r436;
	shr.u32 	%r438, %r434, 4;
	and.b32  	%r439, %r438, 268435454;
	add.s32 	%r86, %r437, %r439;
	ld.shared.u16 	%rs16, [%r86];
	add.s16 	%rs35, %rs16, 1;
	st.shared.u16 	[%r86], %rs35;
	// begin inline asm
	shr.b32 %r304, %r725, %r312;
	// end inline asm
	and.b32  	%r440, %r253, %r304;
	shl.b32 	%r441, %r440, 10;
	and.b32  	%r442, %r441, 31744;
	add.s32 	%r443, %r43, %r442;
	shr.u32 	%r444, %r440, 4;
	and.b32  	%r445, %r444, 268435454;
	add.s32 	%r87, %r443, %r445;
	ld.shared.u16 	%rs17, [%r87];
	add.s16 	%rs36, %rs17, 1;
	st.shared.u16 	[%r87], %rs36;
	// begin inline asm
	shr.b32 %r307, %r724, %r312;
	// end inline asm
	and.b32  	%r446, %r253, %r307;
	shl.b32 	%r447, %r446, 10;
	and.b32  	%r448, %r447, 31744;
	add.s32 	%r449, %r43, %r448;
	shr.u32 	%r450, %r446, 4;
	and.b32  	%r451, %r450, 268435454;
	add.s32 	%r88, %r449, %r451;
	ld.shared.u16 	%rs18, [%r88];
	add.s16 	%rs37, %rs18, 1;
	st.shared.u16 	[%r88], %rs37;
	// begin inline asm
	shr.b32 %r310, %r723, %r312;
	// end inline asm
	and.b32  	%r452, %r253, %r310;
	shl.b32 	%r453, %r452, 10;
	and.b32  	%r454, %r453, 31744;
	add.s32 	%r455, %r43, %r454;
	shr.u32 	%r456, %r452, 4;
	and.b32  	%r457, %r456, 268435454;
	add.s32 	%r89, %r455, %r457;
	ld.shared.u16 	%rs19, [%r89];
	add.s16 	%rs38, %rs19, 1;
	st.shared.u16 	[%r89], %rs38;
	bar.sync 	0;
	ld.shared.u32 	%r90, [%r44];
	ld.shared.u32 	%r458, [%r44+4];
	ld.shared.u32 	%r459, [%r44+8];
	ld.shared.u32 	%r460, [%r44+12];
	ld.shared.u32 	%r461, [%r44+16];
	ld.shared.u32 	%r462, [%r44+20];
	ld.shared.u32 	%r463, [%r44+24];
	ld.shared.u32 	%r464, [%r44+28];
	ld.shared.u32 	%r465, [%r44+32];
	ld.shared.u32 	%r466, [%r44+36];
	ld.shared.u32 	%r467, [%r44+40];
	ld.shared.u32 	%r468, [%r44+44];
	ld.shared.u32 	%r469, [%r44+48];
	ld.shared.u32 	%r470, [%r44+52];
	ld.shared.u32 	%r471, [%r44+56];
	ld.shared.u32 	%r472, [%r44+60];
	ld.shared.u32 	%r473, [%r44+64];
	ld.shared.u32 	%r474, [%r44+68];
	ld.shared.u32 	%r475, [%r44+72];
	ld.shared.u32 	%r476, [%r44+76];
	ld.shared.u32 	%r477, [%r44+80];
	ld.shared.u32 	%r478, [%r44+84];
	ld.shared.u32 	%r479, [%r44+88];
	ld.shared.u32 	%r480, [%r44+92];
	ld.shared.u32 	%r481, [%r44+96];
	ld.shared.u32 	%r482, [%r44+100];
	ld.shared.u32 	%r483, [%r44+104];
	ld.shared.u32 	%r484, [%r44+108];
	ld.shared.u32 	%r485, [%r44+112];
	ld.shared.u32 	%r486, [%r44+116];
	ld.shared.u32 	%r487, [%r44+120];
	ld.shared.u32 	%r488, [%r44+124];
	ld.shared.u32 	%r489, [%r44+128];
	add.s32 	%r91, %r458, %r90;
	add.s32 	%r92, %r459, %r91;
	add.s32 	%r93, %r460, %r92;
	add.s32 	%r94, %r461, %r93;
	add.s32 	%r95, %r462, %r94;
	add.s32 	%r96, %r463, %r95;
	add.s32 	%r97, %r464, %r96;
	add.s32 	%r98, %r465, %r97;
	add.s32 	%r99, %r466, %r98;
	add.s32 	%r100, %r467, %r99;
	add.s32 	%r101, %r468, %r100;
	add.s32 	%r102, %r469, %r101;
	add.s32 	%r103, %r470, %r102;
	add.s32 	%r104, %r471, %r103;
	add.s32 	%r105, %r472, %r104;
	add.s32 	%r106, %r473, %r105;
	add.s32 	%r107, %r474, %r106;
	add.s32 	%r108, %r475, %r107;
	add.s32 	%r109, %r476, %r108;
	add.s32 	%r110, %r477, %r109;
	add.s32 	%r111, %r478, %r110;
	add.s32 	%r112, %r479, %r111;
	add.s32 	%r113, %r480, %r112;
	add.s32 	%r114, %r481, %r113;
	add.s32 	%r115, %r482, %r114;
	add.s32 	%r116, %r483, %r115;
	add.s32 	%r117, %r484, %r116;
	add.s32 	%r118, %r485, %r117;
	add.s32 	%r119, %r486, %r118;
	add.s32 	%r120, %r487, %r119;
	add.s32 	%r121, %r488, %r120;
	add.s32 	%r318, %r489, %r121;
	// begin inline asm
	mov.u32 %r313, %laneid;
	// end inline asm
	mov.b32 	%r316, 1;
	mov.b32 	%r343, -1;
	// begin inline asm
	{  .reg .u32 r0;  .reg .pred p;  shfl.sync.up.b32 r0|p, %r318, %r316, %r341, %r343;  @p add.u32 r0, r0, %r318;  mov.u32 %r314, r0;}
	// end inline asm
	mov.b32 	%r322, 2;
	// begin inline asm
	{  .reg .u32 r0;  .reg .pred p;  shfl.sync.up.b32 r0|p, %r314, %r322, %r341, %r343;  @p add.u32 r0, r0, %r314;  mov.u32 %r320, r0;}
	// end inline asm
	mov.b32 	%r328, 4;
	// begin inline asm
	{  .reg .u32 r0;  .reg .pred p;  shfl.sync.up.b32 r0|p, %r320, %r328, %r341, %r343;  @p add.u32 r0, r0, %r320;  mov.u32 %r326, r0;}
	// end inline asm
	mov.b32 	%r334, 8;
	// begin inline asm
	{  .reg .u32 r0;  .reg .pred p;  shfl.sync.up.b32 r0|p, %r326, %r334, %r341, %r343;  @p add.u32 r0, r0, %r326;  mov.u32 %r332, r0;}
	// end inline asm
	mov.b32 	%r340, 16;
	// begin inline asm
	{  .reg .u32 r0;  .reg .pred p;  shfl.sync.up.b32 r0|p, %r332, %r340, %r341, %r343;  @p add.u32 r0, r0, %r332;  mov.u32 %r338, r0;}
	// end inline asm
	setp.ne.s32 	%p20, %r313, 31;
	@%p20 bra 	$L__BB4_41;
	st.shared.u32 	[%r45], %r338;
$L__BB4_41:
	sub.s32 	%r490, %r338, %r318;
	setp.gt.u32 	%p21, %r2, 31;
	setp.eq.s32 	%p22, %r42, 7;
	setp.eq.s32 	%p23, %r42, 6;
	setp.eq.s32 	%p24, %r42, 5;
	setp.eq.s32 	%p25, %r42, 4;
	setp.eq.s32 	%p26, %r42, 3;
	setp.eq.s32 	%p27, %r42, 2;
	setp.eq.s32 	%p28, %r42, 1;
	bar.sync 	0;
	ld.shared.v4.u32 	{%r491, %r492, %r493, %r494}, [_ZZN3cub18CUB_300001_SM_10006detail10radix_sort31DeviceRadixSortSingleTileKernelINS1_5radix10policy_hubIiNS0_8NullTypeEyE10Policy1000ELNS0_9SortOrderE0EiS6_yNS1_21identity_decomposer_tEEEvPKT1_PSB_PKT2_PSF_T3_iiT4_E12temp_storage+33792];
	selp.b32 	%r495, %r491, %r742, %p28;
	add.s32 	%r496, %r492, %r491;
	selp.b32 	%r497, %r496, %r495, %p27;
	add.s32 	%r498, %r496, %r493;
	selp.b32 	%r499, %r498, %r497, %p26;
	add.s32 	%r500, %r498, %r494;
	selp.b32 	%r501, %r500, %r499, %p25;
	ld.shared.v4.u32 	{%r502, %r503, %r504, %r505}, [_ZZN3cub18CUB_300001_SM_10006detail10radix_sort31DeviceRadixSortSingleTileKernelINS1_5radix10policy_hubIiNS0_8NullTypeEyE10Policy1000ELNS0_9SortOrderE0EiS6_yNS1_21identity_decomposer_tEEEvPKT1_PSB_PKT2_PSF_T3_iiT4_E12temp_storage+33808];
	add.s32 	%r506, %r500, %r502;
	selp.b32 	%r507, %r506, %r501, %p24;
	add.s32 	%r508, %r506, %r503;
	selp.b32 	%r509, %r508, %r507, %p23;
	add.s32 	%r510, %r508, %r504;
	selp.b32 	%r742, %r510, %r509, %p22;
	add.s32 	%r126, %r510, %r505;
	setp.ne.s32 	%p29, %r313, 0;
	selp.b32 	%r511, %r490, 0, %p29;
	add.s32 	%r512, %r742, %r511;
	or.pred  	%p30, %p21, %p29;
	selp.b32 	%r743, %r512, %r490, %p21;
	@%p30 bra 	$L__BB4_43;
	shl.b32 	%r743, %r126, 16;
	st.shared.u32 	[_ZZN3cub18CUB_300001_SM_10006detail10radix_sort31DeviceRadixSortSingleTileKernelINS1_5radix10policy_hubIiNS0_8NullTypeEyE10Policy1000ELNS0_9SortOrderE0EiS6_yNS1_21identity_decomposer_tEEEvPKT1_PSB_PKT2_PSF_T3_iiT4_E12temp_storage+33832], %r743;
$L__BB4_43:
	setp.eq.s32 	%p31, %r2, 0;
	bar.sync 	0;
	ld.shared.u32 	%r513, [_ZZN3cub18CUB_300001_SM_10006detail10radix_sort31DeviceRadixSortSingleTileKernelINS1_5radix10policy_hubIiNS0_8NullTypeEyE10Policy1000ELNS0_9SortOrderE0EiS6_yNS1_21identity_decomposer_tEEEvPKT1_PSB_PKT2_PSF_T3_iiT4_E12temp_storage+33832];
	selp.b32 	%r514, 0, %r513, %p31;
	add.s32 	%r515, %r743, %r514;
	add.s32 	%r516, %r90, %r515;
	add.s32 	%r517, %r91, %r515;
	add.s32 	%r518, %r92, %r515;
	add.s32 	%r519, %r93, %r515;
	add.s32 	%r520, %r94, %r515;
	add.s32 	%r521, %r95, %r515;
	add.s32 	%r522, %r96, %r515;
	add.s32 	%r523, %r97, %r515;
	add.s32 	%r524, %r98, %r515;
	add.s32 	%r525, %r99, %r515;
	add.s32 	%r526, %r100, %r515;
	add.s32 	%r527, %r101, %r515;
	add.s32 	%r528, %r102, %r515;
	add.s32 	%r529, %r103, %r515;
	add.s32 	%r530, %r104, %r515;
	add.s32 	%r531, %r105, %r515;
	add.s32 	%r532, %r106, %r515;
	add.s32 	%r533, %r107, %r515;
	add.s32 	%r534, %r108, %r515;
	add.s32 	%r535, %r109, %r515;
	add.s32 	%r536, %r110, %r515;
	add.s32 	%r537, %r111, %r515;
	add.s32 	%r538, %r112, %r515;
	add.s32 	%r539, %r113, %r515;
	add.s32 	%r540, %r114, %r515;
	add.s32 	%r541, %r115, %r515;
	add.s32 	%r542, %r116, %r515;
	add.s32 	%r543, %r117, %r515;
	add.s32 	%r544, %r118, %r515;
	add.s32 	%r545, %r119, %r515;
	add.s32 	%r546, %r120, %r515;
	add.s32 	%r547, %r121, %r515;
	st.shared.u32 	[%r44], %r515;
	st.shared.u32 	[%r44+4], %r516;
	st.shared.u32 	[%r44+8], %r517;
	st.shared.u32 	[%r44+12], %r518;
	st.shared.u32 	[%r44+16], %r519;
	st.shared.u32 	[%r44+20], %r520;
	st.shared.u32 	[%r44+24], %r521;
	st.shared.u32 	[%r44+28], %r522;
	st.shared.u32 	[%r44+32], %r523;
	st.shared.u32 	[%r44+36], %r524;
	st.shared.u32 	[%r44+40], %r525;
	st.shared.u32 	[%r44+44], %r526;
	st.shared.u32 	[%r44+48], %r527;
	st.shared.u32 	[%r44+52], %r528;
	st.shared.u32 	[%r44+56], %r529;
	st.shared.u32 	[%r44+60], %r530;
	st.shared.u32 	[%r44+64], %r531;
	st.shared.u32 	[%r44+68], %r532;
	st.shared.u32 	[%r44+72], %r533;
	st.shared.u32 	[%r44+76], %r534;
	st.shared.u32 	[%r44+80], %r535;
	st.shared.u32 	[%r44+84], %r536;
	st.shared.u32 	[%r44+88], %r537;
	st.shared.u32 	[%r44+92], %r538;
	st.shared.u32 	[%r44+96], %r539;
	st.shared.u32 	[%r44+100], %r540;
	st.shared.u32 	[%r44+104], %r541;
	st.shared.u32 	[%r44+108], %r542;
	st.shared.u32 	[%r44+112], %r543;
	st.shared.u32 	[%r44+116], %r544;
	st.shared.u32 	[%r44+120], %r545;
	st.shared.u32 	[%r44+124], %r546;
	st.shared.u32 	[%r44+128], %r547;
	bar.sync 	0;
	cvt.u32.u16 	%r548, %rs1;
	ld.shared.u16 	%r549, [%r71];
	add.s32 	%r130, %r549, %r548;
	cvt.u32.u16 	%r550, %rs2;
	ld.shared.u16 	%r551, [%r72];
	add.s32 	%r131, %r551, %r550;
	cvt.u32.u16 	%r552, %rs3;
	ld.shared.u16 	%r553, [%r73];
	add.s32 	%r132, %r553, %r552;
	cvt.u32.u16 	%r554, %rs4;
	ld.shared.u16 	%r555, [%r74];
	add.s32 	%r133, %r555, %r554;
	cvt.u32.u16 	%r556, %rs5;
	ld.shared.u16 	%r557, [%r75];
	add.s32 	%r134, %r557, %r556;
	cvt.u32.u16 	%r558, %rs6;
	ld.shared.u16 	%r559, [%r76];
	add.s32 	%r135, %r559, %r558;
	cvt.u32.u16 	%r560, %rs7;
	ld.shared.u16 	%r561, [%r77];
	add.s32 	%r136, %r561, %r560;
	cvt.u32.u16 	%r562, %rs8;
	ld.shared.u16 	%r563, [%r78];
	add.s32 	%r137, %r563, %r562;
	cvt.u32.u16 	%r564, %rs9;
	ld.shared.u16 	%r565, [%r79];
	add.s32 	%r138, %r565, %r564;
	cvt.u32.u16 	%r566, %rs10;
	ld.shared.u16 	%r567, [%r80];
	add.s32 	%r139, %r567, %r566;
	cvt.u32.u16 	%r568, %rs11;
	ld.shared.u16 	%r569, [%r81];
	add.s32 	%r140, %r569, %r568;
	cvt.u32.u16 	%r570, %rs12;
	ld.shared.u16 	%r571, [%r82];
	add.s32 	%r141, %r571, %r570;
	cvt.u32.u16 	%r572, %rs13;
	ld.shared.u16 	%r573, [%r83];
	add.s32 	%r142, %r573, %r572;
	cvt.u32.u16 	%r574, %rs14;
	ld.shared.u16 	%r575, [%r84];
	add.s32 	%r143, %r575, %r574;
	cvt.u32.u16 	%r576, %rs15;
	ld.shared.u16 	%r577, [%r85];
	add.s32 	%r144, %r577, %r576;
	cvt.u32.u16 	%r578, %rs16;
	ld.shared.u16 	%r579, [%r86];
	add.s32 	%r145, %r579, %r578;
	cvt.u32.u16 	%r580, %rs17;
	ld.shared.u16 	%r581, [%r87];
	add.s32 	%r146, %r581, %r580;
	cvt.u32.u16 	%r582, %rs18;
	ld.shared.u16 	%r583, [%r88];
	add.s32 	%r147, %r583, %r582;
	cvt.u32.u16 	%r584, %rs19;
	ld.shared.u16 	%r585, [%r89];
	add.s32 	%r148, %r585, %r584;
	bar.sync 	0;
	setp.lt.s32 	%p32, %r722, %r190;
	@%p32 bra 	$L__BB4_83;
	cvt.u64.u32 	%rd8, %r2;
	shl.b32 	%r586, %r130, 2;
	mov.u32 	%r587, _ZZN3cub18CUB_300001_SM_10006detail10radix_sort31DeviceRadixSortSingleTileKernelINS1_5radix10policy_hubIiNS0_8NullTypeEyE10Policy1000ELNS0_9SortOrderE0EiS6_yNS1_21identity_decomposer_tEEEvPKT1_PSB_PKT2_PSF_T3_iiT4_E12temp_storage;
	add.s32 	%r588, %r587, %r586;
	st.shared.u32 	[%r588], %r741;
	shl.b32 	%r589, %r131, 2;
	add.s32 	%r590, %r587, %r589;
	st.shared.u32 	[%r590], %r740;
	shl.b32 	%r591, %r132, 2;
	add.s32 	%r592, %r587, %r591;
	st.shared.u32 	[%r592], %r739;
	shl.b32 	%r593, %r133, 2;
	add.s32 	%r594, %r587, %r593;
	st.shared.u32 	[%r594], %r738;
	shl.b32 	%r595, %r134, 2;
	add.s32 	%r596, %r587, %r595;
	st.shared.u32 	[%r596], %r737;
	shl.b32 	%r597, %r135, 2;
	add.s32 	%r598, %r587, %r597;
	st.shared.u32 	[%r598], %r736;
	shl.b32 	%r599, %r136, 2;
	add.s32 	%r600, %r587, %r599;
	st.shared.u32 	[%r600], %r735;
	shl.b32 	%r601, %r137, 2;
	add.s32 	%r602, %r587, %r601;
	st.shared.u32 	[%r602], %r734;
	shl.b32 	%r603, %r138, 2;
	add.s32 	%r604, %r587, %r603;
	st.shared.u32 	[%r604], %r733;
	shl.b32 	%r605, %r139, 2;
	add.s32 	%r606, %r587, %r605;
	st.shared.u32 	[%r606], %r732;
	shl.b32 	%r607, %r140, 2;
	add.s32 	%r608, %r587, %r607;
	st.shared.u32 	[%r608], %r731;
	shl.b32 	%r609, %r141, 2;
	add.s32 	%r610, %r587, %r609;
	st.shared.u32 	[%r610], %r730;
	shl.b32 	%r611, %r142, 2;
	add.s32 	%r612, %r587, %r611;
	st.shared.u32 	[%r612], %r729;
	shl.b32 	%r613, %r143, 2;
	add.s32 	%r614, %r587, %r613;
	st.shared.u32 	[%r614], %r728;
	shl.b32 	%r615, %r144, 2;
	add.s32 	%r616, %r587, %r615;
	st.shared.u32 	[%r616], %r727;
	shl.b32 	%r617, %r145, 2;
	add.s32 	%r618, %r587, %r617;
	st.shared.u32 	[%r618], %r726;
	shl.b32 	%r619, %r146, 2;
	add.s32 	%r620, %r587, %r619;
	st.shared.u32 	[%r620], %r725;
	shl.b32 	%r621, %r147, 2;
	add.s32 	%r622, %r587, %r621;
	st.shared.u32 	[%r622], %r724;
	shl.b32 	%r623, %r148, 2;
	add.s32 	%r624, %r587, %r623;
	st.shared.u32 	[%r624], %r723;
	bar.sync 	0;
	mad.lo.s32 	%r149, %r2, -72, %r46;
	ld.shared.u32 	%r150, [%r149+1024];
	ld.shared.u32 	%r151, [%r149+2048];
	ld.shared.u32 	%r152, [%r149+3072];
	ld.shared.u32 	%r153, [%r149+4096];
	ld.shared.u32 	%r154, [%r149+5120];
	ld.shared.u32 	%r155, [%r149+6144];
	ld.shared.u32 	%r156, [%r149+7168];
	ld.shared.u32 	%r157, [%r149+8192];
	ld.shared.u32 	%r158, [%r149+9216];
	ld.shared.u32 	%r159, [%r149+10240];
	ld.shared.u32 	%r160, [%r149+11264];
	ld.shared.u32 	%r161, [%r149+12288];
	ld.shared.u32 	%r162, [%r149+13312];
	ld.shared.u32 	%r163, [%r149+14336];
	ld.shared.u32 	%r164, [%r149+15360];
	ld.shared.u32 	%r165, [%r149+16384];
	ld.shared.u32 	%r166, [%r149+17408];
	ld.shared.u32 	%r167, [%r149+18432];
	setp.gt.u64 	%p33, %rd4, %rd8;
	cvta.to.global.u64 	%rd9, %rd3;
	mul.wide.u32 	%rd10, %r2, 4;
	add.s64 	%rd2, %rd9, %rd10;
	@%p33 bra 	$L__BB4_45;
	bra.uni 	$L__BB4_46;
$L__BB4_45:
	ld.shared.u32 	%r625, [%r149];
	xor.b32  	%r626, %r625, -2147483648;
	st.global.u32 	[%rd2], %r626;
$L__BB4_46:
	add.s32 	%r627, %r2, 256;
	cvt.u64.u32 	%rd11, %r627;
	setp.le.u64 	%p34, %rd4, %rd11;
	@%p34 bra 	$L__BB4_48;
	xor.b32  	%r628, %r150, -2147483648;
	st.global.u32 	[%rd2+1024], %r628;
$L__BB4_48:
	add.s32 	%r629, %r2, 512;
	cvt.u64.u32 	%rd12, %r629;
	setp.le.u64 	%p35, %rd4, %rd12;
	@%p35 bra 	$L__BB4_50;
	xor.b32  	%r630, %r151, -2147483648;
	st.global.u32 	[%rd2+2048], %r630;
$L__BB4_50:
	add.s32 	%r631, %r2, 768;
	cvt.u64.u32 	%rd13, %r631;
	setp.le.u64 	%p36, %rd4, %rd13;
	@%p36 bra 	$L__BB4_52;
	xor.b32  	%r632, %r152, -2147483648;
	st.global.u32 	[%rd2+3072], %r632;
$L__BB4_52:
	or.b32  	%r633, %r2, 1024;
	cvt.u64.u32 	%rd14, %r633;
	setp.le.u64 	%p37, %rd4, %rd14;
	@%p37 bra 	$L__BB4_54;
	xor.b32  	%r634, %r153, -2147483648;
	st.global.u32 	[%rd2+4096], %r634;
$L__BB4_54:
	add.s32 	%r635, %r2, 1280;
	cvt.u64.u32 	%rd15, %r635;
	setp.le.u64 	%p38, %rd4, %rd15;
	@%p38 bra 	$L__BB4_56;
	xor.b32  	%r636, %r154, -2147483648;
	st.global.u32 	[%rd2+5120], %r636;
$L__BB4_56:
	add.s32 	%r637, %r2, 1536;
	cvt.u64.u32 	%rd16, %r637;
	setp.le.u64 	%p39, %rd4, %rd16;
	@%p39 bra 	$L__BB4_58;
	xor.b32  	%r638, %r155, -2147483648;
	st.global.u32 	[%rd2+6144], %r638;
$L__BB4_58:
	add.s32 	%r639, %r2, 1792;
	cvt.u64.u32 	%rd17, %r639;
	setp.le.u64 	%p40, %rd4, %rd17;
	@%p40 bra 	$L__BB4_60;
	xor.b32  	%r640, %r156, -2147483648;
	st.global.u32 	[%rd2+7168], %r640;
$L__BB4_60:
	or.b32  	%r641, %r2, 2048;
	cvt.u64.u32 	%rd18, %r641;
	setp.le.u64 	%p41, %rd4, %rd18;
	@%p41 bra 	$L__BB4_62;
	xor.b32  	%r642, %r157, -2147483648;
	st.global.u32 	[%rd2+8192], %r642;
$L__BB4_62:
	add.s32 	%r643, %r2, 2304;
	cvt.u64.u32 	%rd19, %r643;
	setp.le.u64 	%p42, %rd4, %rd19;
	@%p42 bra 	$L__BB4_64;
	xor.b32  	%r644, %r158, -2147483648;
	st.global.u32 	[%rd2+9216], %r644;
$L__BB4_64:
	add.s32 	%r645, %r2, 2560;
	cvt.u64.u32 	%rd20, %r645;
	setp.le.u64 	%p43, %rd4, %rd20;
	@%p43 bra 	$L__BB4_66;
	xor.b32  	%r646, %r159, -2147483648;
	st.global.u32 	[%rd2+10240], %r646;
$L__BB4_66:
	add.s32 	%r647, %r2, 2816;
	cvt.u64.u32 	%rd21, %r647;
	setp.le.u64 	%p44, %rd4, %rd21;
	@%p44 bra 	$L__BB4_68;
	xor.b32  	%r648, %r160, -2147483648;
	st.global.u32 	[%rd2+11264], %r648;
$L__BB4_68:
	or.b32  	%r649, %r2, 3072;
	cvt.u64.u32 	%rd22, %r649;
	setp.le.u64 	%p45, %rd4, %rd22;
	@%p45 bra 	$L__BB4_70;
	xor.b32  	%r650, %r161, -2147483648;
	st.global.u32 	[%rd2+12288], %r650;
$L__BB4_70:
	add.s32 	%r651, %r2, 3328;
	cvt.u64.u32 	%rd23, %r651;
	setp.le.u64 	%p46, %rd4, %rd23;
	@%p46 bra 	$L__BB4_72;
	xor.b32  	%r652, %r162, -2147483648;
	st.global.u32 	[%rd2+13312], %r652;
$L__BB4_72:
	add.s32 	%r653, %r2, 3584;
	cvt.u64.u32 	%rd24, %r653;
	setp.le.u64 	%p47, %rd4, %rd24;
	@%p47 bra 	$L__BB4_74;
	xor.b32  	%r654, %r163, -2147483648;
	st.global.u32 	[%rd2+14336], %r654;
$L__BB4_74:
	add.s32 	%r655, %r2, 3840;
	cvt.u64.u32 	%rd25, %r655;
	setp.le.u64 	%p48, %rd4, %rd25;
	@%p48 bra 	$L__BB4_76;
	xor.b32  	%r656, %r164, -2147483648;
	st.global.u32 	[%rd2+15360], %r656;
$L__BB4_76:
	or.b32  	%r657, %r2, 4096;
	cvt.u64.u32 	%rd26, %r657;
	setp.le.u64 	%p49, %rd4, %rd26;
	@%p49 bra 	$L__BB4_78;
	xor.b32  	%r658, %r165, -2147483648;
	st.global.u32 	[%rd2+16384], %r658;
$L__BB4_78:
	add.s32 	%r659, %r2, 4352;
	cvt.u64.u32 	%rd27, %r659;
	setp.le.u64 	%p50, %rd4, %rd27;
	@%p50 bra 	$L__BB4_80;
	xor.b32  	%r660, %r166, -2147483648;
	st.global.u32 	[%rd2+17408], %r660;
$L__BB4_80:
	add.s32 	%r661, %r2, 4608;
	cvt.u64.u32 	%rd28, %r661;
	setp.le.u64 	%p51, %rd4, %rd28;
	@%p51 bra 	$L__BB4_82;
	xor.b32  	%r662, %r167, -2147483648;
	st.global.u32 	[%rd2+18432], %r662;
$L__BB4_82:
	ret;
$L__BB4_83:
	shl.b32 	%r663, %r130, 2;
	mov.u32 	%r664, _ZZN3cub18CUB_300001_SM_10006detail10radix_sort31DeviceRadixSortSingleTileKernelINS1_5radix10policy_hubIiNS0_8NullTypeEyE10Policy1000ELNS0_9SortOrderE0EiS6_yNS1_21identity_decomposer_tEEEvPKT1_PSB_PKT2_PSF_T3_iiT4_E12temp_storage;
	add.s32 	%r665, %r664, %r663;
	st.shared.u32 	[%r665], %r741;
	shl.b32 	%r666, %r131, 2;
	add.s32 	%r667, %r664, %r666;
	st.shared.u32 	[%r667], %r740;
	shl.b32 	%r668, %r132, 2;
	add.s32 	%r669, %r664, %r668;
	st.shared.u32 	[%r669], %r739;
	shl.b32 	%r670, %r133, 2;
	add.s32 	%r671, %r664, %r670;
	st.shared.u32 	[%r671], %r738;
	shl.b32 	%r672, %r134, 2;
	add.s32 	%r673, %r664, %r672;
	st.shared.u32 	[%r673], %r737;
	shl.b32 	%r674, %r135, 2;
	add.s32 	%r675, %r664, %r674;
	st.shared.u32 	[%r675], %r736;
	shl.b32 	%r676, %r136, 2;
	add.s32 	%r677, %r664, %r676;
	st.shared.u32 	[%r677], %r735;
	shl.b32 	%r678, %r137, 2;
	add.s32 	%r679, %r664, %r678;
	st.shared.u32 	[%r679], %r734;
	shl.b32 	%r680, %r138, 2;
	add.s32 	%r681, %r664, %r680;
	st.shared.u32 	[%r681], %r733;
	shl.b32 	%r682, %r139, 2;
	add.s32 	%r683, %r664, %r682;
	st.shared.u32 	[%r683], %r732;
	shl.b32 	%r684, %r140, 2;
	add.s32 	%r685, %r664, %r684;
	st.shared.u32 	[%r685], %r731;
	shl.b32 	%r686, %r141, 2;
	add.s32 	%r687, %r664, %r686;
	st.shared.u32 	[%r687], %r730;
	shl.b32 	%r688, %r142, 2;
	add.s32 	%r689, %r664, %r688;
	st.shared.u32 	[%r689], %r729;
	shl.b32 	%r690, %r143, 2;
	add.s32 	%r691, %r664, %r690;
	st.shared.u32 	[%r691], %r728;
	shl.b32 	%r692, %r144, 2;
	add.s32 	%r693, %r664, %r692;
	st.shared.u32 	[%r693], %r727;
	shl.b32 	%r694, %r145, 2;
	add.s32 	%r695, %r664, %r694;
	st.shared.u32 	[%r695], %r726;
	shl.b32 	%r696, %r146, 2;
	add.s32 	%r697, %r664, %r696;
	st.shared.u32 	[%r697], %r725;
	shl.b32 	%r698, %r147, 2;
	add.s32 	%r699, %r664, %r698;
	st.shared.u32 	[%r699], %r724;
	shl.b32 	%r700, %r148, 2;
	add.s32 	%r701, %r664, %r700;
	st.shared.u32 	[%r701], %r723;
	bar.sync 	0;
	ld.shared.u32 	%r741, [%r46];
	ld.shared.u32 	%r740, [%r46+4];
	ld.shared.u32 	%r739, [%r46+8];
	ld.shared.u32 	%r738, [%r46+12];
	ld.shared.u32 	%r737, [%r46+16];
	ld.shared.u32 	%r736, [%r46+20];
	ld.shared.u32 	%r735, [%r46+24];
	ld.shared.u32 	%r734, [%r46+28];
	ld.shared.u32 	%r733, [%r46+32];
	ld.shared.u32 	%r732, [%r46+36];
	ld.shared.u32 	%r731, [%r46+40];
	ld.shared.u32 	%r730, [%r46+44];
	ld.shared.u32 	%r729, [%r46+48];
	ld.shared.u32 	%r728, [%r46+52];
	ld.shared.u32 	%r727, [%r46+56];
	ld.shared.u32 	%r726, [%r46+60];
	ld.shared.u32 	%r725, [%r46+64];
	ld.shared.u32 	%r724, [%r46+68];
	ld.shared.u32 	%r723, [%r46+72];
	bar.sync 	0;
	add.s32 	%r722, %r722, 6;
	add.s32 	%r721, %r721, -6;
	bra.uni 	$L__BB4_39;

}
	// .globl	_ZN3cub18CUB_300001_SM_10006detail10radix_sort30DeviceRadixSortHistogramKernelINS1_5radix10policy_hubIiNS0_8NullTypeEyE10Policy1000ELNS0_9SortOrderE0EiyNS1_21identity_decomposer_tEEEvPT2_PKT1_SB_iiT3_
.visible .entry _ZN3cub18CUB_300001_SM_10006detail10radix_sort30DeviceRadixSortHistogramKernelINS1_5radix10policy_hubIiNS0_8NullTypeEyE10Policy1000ELNS0_9SortOrderE0EiyNS1_21identity_decomposer_tEEEvPT2_PKT1_SB_iiT3_(
	.param .u64 .ptr .align 1 _ZN3cub18CUB_300001_SM_10006detail10radix_sort30DeviceRadixSortHistogramKernelINS1_5radix10policy_hubIiNS0_8NullTypeEyE10Policy1000ELNS0_9SortOrderE0EiyNS1_21identity_decomposer_tEEEvPT2_PKT1_SB_iiT3__param_0,
	.param .u64 .ptr .align 1 _ZN3cub18CUB_300001_SM_10006detail10radix_sort30DeviceRadixSortHistogramKernelINS1_5radix10policy_hubIiNS0_8NullTypeEyE10Policy1000ELNS0_9SortOrderE0EiyNS1_21identity_decomposer_tEEEvPT2_PKT1_SB_iiT3__param_1,
	.param .u64 _ZN3cub18CUB_300001_SM_10006detail10radix_sort30DeviceRadixSortHistogramKernelINS1_5radix10policy_hubIiNS0_8NullTypeEyE10Policy1000ELNS0_9SortOrderE0EiyNS1_21identity_decomposer_tEEEvPT2_PKT1_SB_iiT3__param_2,
	.param .u32 _ZN3cub18CUB_300001_SM_10006detail10radix_sort30DeviceRadixSortHistogramKernelINS1_5radix10policy_hubIiNS0_8NullTypeEyE10Policy1000ELNS0_9SortOrderE0EiyNS1_21identity_decomposer_tEEEvPT2_PKT1_SB_iiT3__param_3,
	.param .u32 _ZN3cub18CUB_300001_SM_10006detail10radix_sort30DeviceRadixSortHistogramKernelINS1_5radix10policy_hubIiNS0_8NullTypeEyE10Policy1000ELNS0_9SortOrderE0EiyNS1_21identity_decomposer_tEEEvPT2_PKT1_SB_iiT3__param_4,
	.param .align 1 .b8 _ZN3cub18CUB_300001_SM_10006detail10radix_sort30DeviceRadixSortHistogramKernelINS1_5radix10policy_hubIiNS0_8NullTypeEyE10Policy1000ELNS0_9SortOrderE0EiyNS1_21identity_decomposer_tEEEvPT2_PKT1_SB_iiT3__param_5[1]
)
.maxntid 128
{
	.reg .pred 	%p<91>;
	.reg .b32 	%r<486>;
	.reg .b64 	%rd<137>;
	// demoted variable
	.shared .align 4 .b8 _ZZN3cub18CUB_300001_SM_10006detail10radix_sort30DeviceRadixSortHistogramKernelINS1_5radix10policy_hubIiNS0_8NullTypeEyE10Policy1000ELNS0_9SortOrderE0EiyNS1_21identity_decomposer_tEEEvPT2_PKT1_SB_iiT3_E12temp_storage[4096];
	ld.param.u64 	%rd18, [_ZN3cub18CUB_300001_SM_10006detail10radix_sort30DeviceRadixSortHistogramKernelINS1_5radix10policy_hubIiNS0_8NullTypeEyE10Policy1000ELNS0_9SortOrderE0EiyNS1_21identity_decomposer_tEEEvPT2_PKT1_SB_iiT3__param_0];
	ld.param.u64 	%rd19, [_ZN3cub18CUB_300001_SM_10006detail10radix_sort30DeviceRadixSortHistogramKernelINS1_5radix10policy_hubIiNS0_8NullTypeEyE10Policy1000ELNS0_9SortOrderE0EiyNS1_21identity_decomposer_tEEEvPT2_PKT1_SB_iiT3__param_1];
	ld.param.u64 	%rd17, [_ZN3cub18CUB_300001_SM_10006detail10radix_sort30DeviceRadixSortHistogramKernelINS1_5radix10policy_hubIiNS0_8NullTypeEyE10Policy1000ELNS0_9SortOrderE0EiyNS1_21identity_decomposer_tEEEvPT2_PKT1_SB_iiT3__param_2];
	ld.param.u32 	%r174, [_ZN3cub18CUB_300001_SM_10006detail10radix_sort30DeviceRadixSortHistogramKernelINS1_5radix10policy_hubIiNS0_8NullTypeEyE10Policy1000ELNS0_9SortOrderE0EiyNS1_21identity_decomposer_tEEEvPT2_PKT1_SB_iiT3__param_3];
	ld.param.u32 	%r175, [_ZN3cub18CUB_300001_SM_10006detail10radix_sort30DeviceRadixSortHistogramKernelINS1_5radix10policy_hubIiNS0_8NullTypeEyE10Policy1000ELNS0_9SortOrderE0EiyNS1_21identity_decomposer_tEEEvPT2_PKT1_SB_iiT3__param_4];
	cvta.to.global.u64 	%rd1, %rd19;
	cvta.to.global.u64 	%rd2, %rd18;
	setp.eq.s64 	%p2, %rd17, 0;
	@%p2 bra 	$L__BB5_153;
	sub.s32 	%r176, %r175, %r174;
	add.s32 	%r177, %r176, 7;
	shr.s32 	%r178, %r177, 31;
	shr.u32 	%r179, %r178, 29;
	add.s32 	%r180, %r177, %r179;
	shr.s32 	%r181, %r180, 3;
	mov.u32 	%r182, %tid.x;
	setp.gt.u32 	%p3, %r182, 255;
	setp.lt.s32 	%p4, %r177, 8;
	mov.u32 	%r183, %ctaid.x;
	shl.b32 	%r184, %r183, 11;
	cvt.u64.u32 	%rd3, %r184;
	mov.u32 	%r185, %nctaid.x;
	shl.b32 	%r186, %r185, 11;
	cvt.u64.u32 	%rd4, %r186;
	add.s32 	%r1, %r181, -1;
	and.b32  	%r2, %r181, 15;
	and.b32  	%r3, %r181, 7;
	add.s32 	%r4, %r3, -1;
	and.b32  	%r5, %r181, 3;
	or.pred  	%p1, %p3, %p4;
	shl.b32 	%r187, %r182, 2;
	mov.u32 	%r188, _ZZN3cub18CUB_300001_SM_10006detail10radix_sort30DeviceRadixSortHistogramKernelINS1_5radix10policy_hubIiNS0_8NullTypeEyE10Policy1000ELNS0_9SortOrderE0EiyNS1_21identity_decomposer_tEEEvPT2_PKT1_SB_iiT3_E12temp_storage;
	add.s32 	%r6, %r188, %r187;
	and.b32  	%r7, %r181, 268435440;
	cvt.u64.u32 	%rd5, %r182;
	add.s32 	%r8, %r182, 128;
	add.s32 	%r9, %r182, 256;
	add.s32 	%r10, %r182, 384;
	add.s32 	%r11, %r182, 512;
	add.s32 	%r12, %r182, 640;
	add.s32 	%r13, %r182, 768;
	or.b32  	%r14, %r182, 1024;
	add.s32 	%r15, %r182, 1920;
	and.b32  	%r16, %r181, 268435448;
	and.b32  	%r17, %r181, 1;
	neg.s32 	%r18, %r7;
	add.s32 	%r19, %r6, 8192;
	add.s64 	%rd21, %rd17, -1;
	shr.u64 	%rd22, %rd21, 30;
	add.s64 	%rd23, %rd22, 1;
	min.u64 	%rd6, %rd23, %rd17;
	mov.b64 	%rd135, 0;
$L__BB5_2:
	@%p1 bra 	$L__BB5_30;
	setp.lt.u32 	%p5, %r1, 15;
	mov.b32 	%r439, 0;
	@%p5 bra 	$L__BB5_6;
	mov.u32 	%r436, %r19;
	mov.u32 	%r437, %r18;
$L__BB5_5:
	.pragma "nounroll";
	mov.b32 	%r190, 0;
	st.shared.u32 	[%r436+-8192], %r190;
	st.shared.u32 	[%r436+-7168], %r190;
	st.shared.u32 	[%r436+-6144], %r190;
	st.shared.u32 	[%r436+-5120], %r190;
	st.shared.u32 	[%r436+-4096], %r190;
	st.shared.u32 	[%r436+-3072], %r190;
	st.shared.u32 	[%r436+-2048], %r190;
	st.shared.u32 	[%r436+-1024], %r190;
	st.shared.u32 	[%r436], %r190;
	st.shared.u32 	[%r436+1024], %r190;
	st.shared.u32 	[%r436+2048], %r190;
	st.shared.u32 	[%r436+3072], %r190;
	st.shared.u32 	[%r436+4096], %r190;
	st.shared.u32 	[%r436+5120], %r190;
	st.shared.u32 	[%r436+6144], %r190;
	st.shared.u32 	[%r436+7168], %r190;
	add.s32 	%r437, %r437, 16;
	add.s32 	%r436, %r436, 16384;
	setp.ne.s32 	%p6, %r437, 0;
	mov.u32 	%r439, %r7;
	@%p6 bra 	$L__BB5_5;
$L__BB5_6:
	add.s32 	%r25, %r2, -1;
	setp.eq.s32 	%p7, %r2, 0;
	@%p7 bra 	$L__BB5_16;
	setp.lt.u32 	%p8, %r25, 7;
	@%p8 bra 	$L__BB5_9;
	shl.b32 	%r191, %r439, 10;
	add.s32 	%r192, %r6, %r191;
	mov.b32 	%r193, 0;
	st.shared.u32 	[%r192], %r193;
	st.shared.u32 	[%r192+1024], %r193;
	st.shared.u32 	[%r192+2048], %r193;
	st.shared.u32 	[%r192+3072], %r193;
	st.shared.u32 	[%r192+4096], %r193;
	st.shared.u32 	[%r192+5120], %r193;
	st.shared.u32 	[%r192+6144], %r193;
	st.shared.u32 	[%r192+7168], %r193;
	add.s32 	%r439, %r439, 8;
$L__BB5_9:
	setp.eq.s32 	%p9, %r3, 0;
	@%p9 bra 	$L__BB5_16;
	setp.lt.u32 	%p10, %r4, 3;
	@%p10 bra 	$L__BB5_12;
	shl.b32 	%r194, %r439, 10;
	add.s32 	%r195, %r6, %r194;
	mov.b32 	%r196, 0;
	st.shared.u32 	[%r195], %r196;
	st.shared.u32 	[%r195+1024], %r196;
	st.shared.u32 	[%r195+2048], %r196;
	st.shared.u32 	[%r195+3072], %r196;
	add.s32 	%r439, %r439, 4;
$L__BB5_12:
	setp.eq.s32 	%p11, %r5, 0;
	@%p11 bra 	$L__BB5_16;
	setp.eq.s32 	%p12, %r5, 1;
	shl.b32 	%r197, %r439, 10;
	add.s32 	%r30, %r6, %r197;
	mov.b32 	%r198, 0;
	st.shared.u32 	[%r30], %r198;
	@%p12 bra 	$L__BB5_16;
	setp.eq.s32 	%p13, %r5, 2;
	mov.b32 	%r199, 0;
	st.shared.u32 	[%r30+1024], %r199;
	@%p13 bra 	$L__BB5_16;
	mov.b32 	%r200, 0;
	st.shared.u32 	[%r30+2048], %r200;
$L__BB5_16:
	cvt.u32.u64 	%r201, %rd5;
	setp.gt.u32 	%p14, %r201, 127;
	@%p14 bra 	$L__BB5_30;
	setp.lt.u32 	%p15, %r1, 15;
	mov.b32 	%r443, 0;
	@%p15 bra 	$L__BB5_20;
	mov.b32 	%r441, 0;
$L__BB5_19:
	.pragma "nounroll";
	shl.b32 	%r204, %r441, 10;
	add.s32 	%r205, %r6, %r204;
	mov.b32 	%r206, 0;
	st.shared.u32 	[%r205+512], %r206;
	st.shared.u32 	[%r205+1536], %r206;
	st.shared.u32 	[%r205+2560], %r206;
	st.shared.u32 	[%r205+3584], %r206;
	st.shared.u32 	[%r205+4608], %r206;
	st.shared.u32 	[%r205+5632], %r206;
	st.shared.u32 	[%r205+6656], %r206;
	st.shared.u32 	[%r205+7680], %r206;
	st.shared.u32 	[%r205+8704], %r206;
	st.shared.u32 	[%r205+9728], %r206;
	st.shared.u32 	[%r205+10752], %r206;
	st.shared.u32 	[%r205+11776], %r206;
	st.shared.u32 	[%r205+12800], %r206;
	st.shared.u32 	[%r205+13824], %r206;
	st.shared.u32 	[%r205+14848], %r206;
	st.shared.u32 	[%r205+15872], %r206;
	add.s32 	%r441, %r441, 16;
	setp.ne.s32 	%p16, %r441, %r7;
	mov.u32 	%r443, %r7;
	@%p16 bra 	$L__BB5_19;
$L__BB5_20:
	setp.eq.s32 	%p17, %r2, 0;
	@%p17 bra 	$L__BB5_30;
	setp.lt.u32 	%p18, %r25, 7;
	@%p18 bra 	$L__BB5_23;
	shl.b32 	%r207, %r443, 10;
	add.s32 	%r208, %r6, %r207;
	mov.b32 	%r209, 0;
	st.shared.u32 	[%r208+512], %r209;
	st.shared.u32 	[%r208+1536], %r209;
	st.shared.u32 	[%r208+2560], %r209;
	st.shared.u32 	[%r208+3584], %r209;
	st.shared.u32 	[%r208+4608], %r209;
	st.shared.u32 	[%r208+5632], %r209;
	st.shared.u32 	[%r208+6656], %r209;
	st.shared.u32 	[%r208+7680], %r209;
	add.s32 	%r443, %r443, 8;
$L__BB5_23:
	setp.eq.s32 	%p19, %r3, 0;
	@%p19 bra 	$L__BB5_30;
	setp.lt.u32 	%p20, %r4, 3;
	@%p20 bra 	$L__BB5_26;
	shl.b32 	%r210, %r443, 10;
	add.s32 	%r211, %r6, %r210;
	mov.b32 	%r212, 0;
	st.shared.u32 	[%r211+512], %r212;
	st.shared.u32 	[%r211+1536], %r212;
	st.shared.u32 	[%r211+2560], %r212;
	st.shared.u32 	[%r211+3584], %r212;
	add.s32 	%r443, %r443, 4;
$L__BB5_26:
	setp.eq.s32 	%p21, %r5, 0;
	@%p21 bra 	$L__BB5_30;
	setp.eq.s32 	%p22, %r5, 1;
	shl.b32 	%r213, %r443, 10;
	add.s32 	%r38, %r6, %r213;
	mov.b32 	%r214, 0;
	st.shared.u32 	[%r38+512], %r214;
	@%p22 bra 	$L__BB5_30;
	setp.eq.s32 	%p23, %r5, 2;
	mov.b32 	%r215, 0;
	st.shared.u32 	[%r38+1536], %r215;
	@%p23 bra 	$L__BB5_30;
	mov.b32 	%r216, 0;
	st.shared.u32 	[%r38+2560], %r216;
$L__BB5_30:
	bar.sync 	0;
	bar.sync 	0;
	shl.b64 	%rd8, %rd135, 30;
	sub.s64 	%rd24, %rd17, %rd8;
	min.u64 	%rd9, %rd24, 1073741824;
	setp.le.u64 	%p24, %rd9, %rd3;
	@%p24 bra 	$L__BB5_70;
	mov.u64 	%rd136, %rd3;
$L__BB5_32:
	add.s64 	%rd11, %rd136, %rd8;
	sub.s64 	%rd12, %rd17, %rd11;
	setp.lt.u64 	%p25, %rd12, 2048;
	@%p25 bra 	$L__BB5_34;
	add.s64 	%rd27, %rd11, %rd5;
	shl.b64 	%rd28, %rd27, 2;
	add.s64 	%rd29, %rd1, %rd28;
	ld.global.u32 	%r475, [%rd29];
	ld.global.u32 	%r474, [%rd29+512];
	ld.global.u32 	%r473, [%rd29+1024];
	ld.global.u32 	%r472, [%rd29+1536];
	ld.global.u32 	%r471, [%rd29+2048];
	ld.global.u32 	%r470, [%rd29+2560];
	ld.global.u32 	%r469, [%rd29+3072];
	ld.global.u32 	%r468, [%rd29+3584];
	ld.global.u32 	%r467, [%rd29+4096];
	ld.global.u32 	%r466, [%rd29+4608];
	ld.global.u32 	%r465, [%rd29+5120];
	ld.global.u32 	%r464, [%rd29+5632];
	ld.global.u32 	%r463, [%rd29+6144];
	ld.global.u32 	%r462, [%rd29+6656];
	ld.global.u32 	%r461, [%rd29+7168];
	ld.global.u32 	%r460, [%rd29+7680];
	bra.uni 	$L__BB5_66;
$L__BB5_34:
	cvt.u32.u64 	%r218, %rd5;
	cvt.u32.u64 	%r55, %rd12;
	setp.ge.s32 	%p26, %r218, %r55;
	add.s64 	%rd25, %rd11, %rd5;
	shl.b64 	%rd26, %rd25, 2;
	add.s64 	%rd13, %rd1, %rd26;
	mov.b32 	%r475, 2147483647;
	@%p26 bra 	$L__BB5_36;
	ld.global.u32 	%r475, [%rd13];
$L__BB5_36:
	setp.ge.s32 	%p27, %r8, %r55;
	mov.b32 	%r474, 2147483647;
	@%p27 bra 	$L__BB5_38;
	ld.global.u32 	%r474, [%rd13+512];
$L__BB5_38:
	setp.ge.s32 	%p28, %r9, %r55;
	mov.b32 	%r473, 2147483647;
	@%p28 bra 	$L__BB5_40;
	ld.global.u32 	%r473, [%rd13+1024];
$L__BB5_40:
	setp.ge.s32 	%p29, %r10, %r55;
	mov.b32 	%r472, 2147483647;
	@%p29 bra 	$L__BB5_42;
	ld.global.u32 	%r472, [%rd13+1536];
$L__BB5_42:
	setp.ge.s32 	%p30, %r11, %r55;
	mov.b32 	%r471, 2147483647;
	@%p30 bra 	$L__BB5_44;
	ld.global.u32 	%r471, [%rd13+2048];
$L__BB5_44:
	setp.ge.s32 	%p31, %r12, %r55;
	mov.b32 	%r470, 2147483647;
	@%p31 bra 	$L__BB5_46;
	ld.global.u32 	%r470, [%rd13+2560];
$L__BB5_46:
	setp.ge.s32 	%p32, %r13, %r55;
	mov.b32 	%r469, 2147483647;
	@%p32 bra 	$L__BB5_48;
	ld.global.u32 	%r469, [%rd13+3072];
$L__BB5_48:
	mov.u32 	%r226, %tid.x;
	add.s32 	%r227, %r226, 896;
	setp.ge.s32 	%p33, %r227, %r55;
	mov.b32 	%r468, 2147483647;
	@%p33 bra 	$L__BB5_50;
	ld.global.u32 	%r468, [%rd13+3584];
$L__BB5_50:
	setp.ge.s32 	%p34, %r14, %r55;
	mov.b32 	%r467, 2147483647;
	@%p34 bra 	$L__BB5_52;
	ld.global.u32 	%r467, [%rd13+4096];
$L__BB5_52:
	add.s32 	%r231, %r226, 1152;
	setp.ge.s32 	%p35, %r231, %r55;
	mov.b32 	%r466, 2147483647;
	@%p35 bra 	$L__BB5_54;
	ld.global.u32 	%r466, [%rd13+4608];
$L__BB5_54:
	add.s32 	%r234, %r226, 1280;
	setp.ge.s32 	%p36, %r234, %r55;
	mov.b32 	%r465, 2147483647;
	@%p36 bra 	$L__BB5_56;
	ld.global.u32 	%r465, [%rd13+5120];
$L__BB5_56:
	add.s32 	%r237, %r226, 1408;
	setp.ge.s32 	%p37, %r237, %r55;
	mov.b32 	%r464, 2147483647;
	@%p37 bra 	$L__BB5_58;
	ld.global.u32 	%r464, [%rd13+5632];
$L__BB5_58:
	add.s32 	%r240, %r226, 1536;
	setp.ge.s32 	%p38, %r240, %r55;
	mov.b32 	%r463, 2147483647;
	@%p38 bra 	$L__BB5_60;
	ld.global.u32 	%r463, [%rd13+6144];
$L__BB5_60:
	add.s32 	%r243, %r226, 1664;
	setp.ge.s32 	%p39, %r243, %r55;
	mov.b32 	%r462, 2147483647;
	@%p39 bra 	$L__BB5_62;
	ld.global.u32 	%r462, [%rd13+6656];
$L__BB5_62:
	add.s32 	%r246, %r226, 1792;
	setp.ge.s32 	%p40, %r246, %r55;
	mov.b32 	%r461, 2147483647;
	@%p40 bra 	$L__BB5_64;
	ld.global.u32 	%r461, [%rd13+7168];
$L__BB5_64:
	setp.ge.s32 	%p41, %r15, %r55;
	mov.b32 	%r460, 2147483647;
	@%p41 bra 	$L__BB5_66;
	ld.global.u32 	%r460, [%rd13+7680];
$L__BB5_66:
	setp.le.s32 	%p42, %r175, %r174;
	@%p42 bra 	$L__BB5_69;
	xor.b32  	%r103, %r460, -2147483648;
	xor.b32  	%r104, %r461, -2147483648;
	xor.b32  	%r105, %r462, -2147483648;
	xor.b32  	%r106, %r463, -2147483648;
	xor.b32  	%r107, %r464, -2147483648;
	xor.b32  	%r108, %r465, -2147483648;
	xor.b32  	%r109, %r466, -2147483648;
	xor.b32  	%r110, %r467, -2147483648;
	xor.b32  	%r111, %r468, -2147483648;
	xor.b32  	%r112, %r469, -2147483648;
	xor.b32  	%r113, %r470, -2147483648;
	xor.b32  	%r114, %r471, -2147483648;
	xor.b32  	%r115, %r472, -2147483648;
	xor.b32  	%r116, %r473, -2147483648;
	xor.b32  	%r117, %r474, -2147483648;
	xor.b32  	%r118, %r475, -2147483648;
	mov.b32 	%r476, 0;
	mov.u32 	%r477, %r174;
$L__BB5_68:
	sub.s32 	%r249, %r175, %r477;
	shl.b32 	%r250, %r476, 10;
	mov.u32 	%r251, _ZZN3cub18CUB_300001_SM_10006detail10radix_sort30DeviceRadixSortHistogramKernelINS1_5radix10policy_hubIiNS0_8NullTypeEyE10Policy1000ELNS0_9SortOrderE0EiyNS1_21identity_decomposer_tEEEvPT2_PKT1_SB_iiT3_E12temp_storage;
	add.s32 	%r252, %r251, %r250;
	min.s32 	%r253, %r249, 8;
	mov.b32 	%r254, -1;
	shl.b32 	%r255, %r254, %r253;
	not.b32 	%r256, %r255;
	shr.u32 	%r257, %r118, %r477;
	and.b32  	%r258, %r257, %r256;
	shl.b32 	%r259, %r258, 2;
	add.s32 	%r260, %r252, %r259;
	atom.shared.add.u32 	%r261, [%r260], 1;
	shr.u32 	%r262, %r117, %r477;
	and.b32  	%r263, %r262, %r256;
	shl.b32 	%r264, %r263, 2;
	add.s32 	%r265, %r252, %r264;
	atom.shared.add.u32 	%r266, [%r265], 1;
	shr.u32 	%r267, %r116, %r477;
	and.b32  	%r268, %r267, %r256;
	shl.b32 	%r269, %r268, 2;
	add.s32 	%r270, %r252, %r269;
	atom.shared.add.u32 	%r271, [%r270], 1;
	shr.u32 	%r272, %r115, %r477;
	and.b32  	%r273, %r272, %r256;
	shl.b32 	%r274, %r273, 2;
	add.s32 	%r275, %r252, %r274;
	atom.shared.add.u32 	%r276, [%r275], 1;
	shr.u32 	%r277, %r114, %r477;
	and.b32  	%r278, %r277, %r256;
	shl.b32 	%r279, %r278, 2;
	add.s32 	%r280, %r252, %r279;
	atom.shared.add.u32 	%r281, [%r280], 1;
	shr.u32 	%r282, %r113, %r477;
	and.b32  	%r283, %r282, %r256;
	shl.b32 	%r284, %r283, 2;
	add.s32 	%r285, %r252, %r284;
	atom.shared.add.u32 	%r286, [%r285], 1;
	shr.u32 	%r287, %r112, %r477;
	and.b32  	%r288, %r287, %r256;
	shl.b32 	%r289, %r288, 2;
	add.s32 	%r290, %r252, %r289;
	atom.shared.add.u32 	%r291, [%r290], 1;
	shr.u32 	%r292, %r111, %r477;
	and.b32  	%r293, %r292, %r256;
	shl.b32 	%r294, %r293, 2;
	add.s32 	%r295, %r252, %r294;
	atom.shared.add.u32 	%r296, [%r295], 1;
	shr.u32 	%r297, %r110, %r477;
	and.b32  	%r298, %r297, %r256;
	shl.b32 	%r299, %r298, 2;
	add.s32 	%r300, %r252, %r299;
	atom.shared.add.u32 	%r301, [%r300], 1;
	shr.u32 	%r302, %r109, %r477;
	and.b32  	%r303, %r302, %r256;
	shl.b32 	%r304, %r303, 2;
	add.s32 	%r305, %r252, %r304;
	atom.shared.add.u32 	%r306, [%r305], 1;
	shr.u32 	%r307, %r108, %r477;
	and.b32  	%r308, %r307, %r256;
	shl.b32 	%r309, %r308, 2;
	add.s32 	%r310, %r252, %r309;
	atom.shared.add.u32 	%r311, [%r310], 1;
	shr.u32 	%r312, %r107, %r477;
	and.b32  	%r313, %r312, %r256;
	shl.b32 	%r314, %r313, 2;
	add.s32 	%r315, %r252, %r314;
	atom.shared.add.u32 	%r316, [%r315], 1;
	shr.u32 	%r317, %r106, %r477;
	and.b32  	%r318, %r317, %r256;
	shl.b32 	%r319, %r318, 2;
	add.s32 	%r320, %r252, %r319;
	atom.shared.add.u32 	%r321, [%r320], 1;
	shr.u32 	%r322, %r105, %r477;
	and.b32  	%r323, %r322, %r256;
	shl.b32 	%r324, %r323, 2;
	add.s32 	%r325, %r252, %r324;
	atom.shared.add.u32 	%r326, [%r325], 1;
	shr.u32 	%r327, %r104, %r477;
	and.b32  	%r328, %r327, %r256;
	shl.b32 	%r329, %r328, 2;
	add.s32 	%r330, %r252, %r329;
	atom.shared.add.u32 	%r331, [%r330], 1;
	shr.u32 	%r332, %r103, %r477;
	and.b32  	%r333, %r332, %r256;
	shl.b32 	%r334, %r333, 2;
	add.s32 	%r335, %r252, %r334;
	atom.shared.add.u32 	%r336, [%r335], 1;
	add.s32 	%r477, %r477, 8;
	add.s32 	%r476, %r476, 1;
	setp.lt.s32 	%p43, %r477, %r175;
	@%p43 bra 	$L__BB5_68;
$L__BB5_69:
	add.s64 	%rd136, %rd136, %rd4;
	setp.lt.u64 	%p44, %rd136, %rd9;
	@%p44 bra 	$L__BB5_32;
$L__BB5_70:
	bar.sync 	0;
	@%p1 bra 	$L__BB5_152;
	setp.lt.u32 	%p45, %r1, 7;
	mov.b32 	%r480, 0;
	@%p45 bra 	$L__BB5_90;
	mov.b32 	%r478, 0;
$L__BB5_73:
	.pragma "nounroll";
	shl.b32 	%r339, %r478, 10;
	add.s32 	%r124, %r6, %r339;
	ld.shared.u32 	%r125, [%r124];
	setp.eq.s32 	%p46, %r125, 0;
	@%p46 bra 	$L__BB5_75;
	cvt.u32.u64 	%r340, %rd5;
	shl.b32 	%r341, %r478, 8;
	add.s32 	%r342, %r341, %r340;
	mul.wide.u32 	%rd30, %r342, 8;
	add.s64 	%rd31, %rd2, %rd30;
	cvt.u64.u32 	%rd32, %r125;
	atom.global.add.u64 	%rd33, [%rd31], %rd32;
$L__BB5_75:
	ld.shared.u32 	%r126, [%r124+1024];
	setp.eq.s32 	%p47, %r126, 0;
	@%p47 bra 	$L__BB5_77;
	cvt.u32.u64 	%r343, %rd5;
	shl.b32 	%r344, %r478, 8;
	add.s32 	%r345, %r344, %r343;
	add.s32 	%r346, %r345, 256;
	mul.wide.u32 	%rd34, %r346, 8;
	add.s64 	%rd35, %rd2, %rd34;
	cvt.u64.u32 	%rd36, %r126;
	atom.global.add.u64 	%rd37, [%rd35], %rd36;
$L__BB5_77:
	ld.shared.u32 	%r127, [%r124+2048];
	setp.eq.s32 	%p48, %r127, 0;
	@%p48 bra 	$L__BB5_79;
	cvt.u32.u64 	%r347, %rd5;
	shl.b32 	%r348, %r478, 8;
	add.s32 	%r349, %r348, %r347;
	add.s32 	%r350, %r349, 512;
	mul.wide.u32 	%rd38, %r350, 8;
	add.s64 	%rd39, %rd2, %rd38;
	cvt.u64.u32 	%rd40, %r127;
	atom.global.add.u64 	%rd41, [%rd39], %rd40;
$L__BB5_79:
	ld.shared.u32 	%r128, [%r124+3072];
	setp.eq.s32 	%p49, %r128, 0;
	@%p49 bra 	$L__BB5_81;
	cvt.u32.u64 	%r351, %rd5;
	shl.b32 	%r352, %r478, 8;
	add.s32 	%r353, %r352, %r351;
	add.s32 	%r354, %r353, 768;
	mul.wide.u32 	%rd42, %r354, 8;
	add.s64 	%rd43, %rd2, %rd42;
	cvt.u64.u32 	%rd44, %r128;
	atom.global.add.u64 	%rd45, [%rd43], %rd44;
$L__BB5_81:
	ld.shared.u32 	%r129, [%r124+4096];
	setp.eq.s32 	%p50, %r129, 0;
	@%p50 bra 	$L__BB5_83;
	cvt.u32.u64 	%r355, %rd5;
	shl.b32 	%r356, %r478, 8;
	add.s32 	%r357, %r356, %r355;
	add.s32 	%r358, %r357, 1024;
	mul.wide.u32 	%rd46, %r358, 8;
	add.s64 	%rd47, %rd2, %rd46;
	cvt.u64.u32 	%rd48, %r129;
	atom.global.add.u64 	%rd49, [%rd47], %rd48;
$L__BB5_83:
	ld.shared.u32 	%r130, [%r124+5120];
	setp.eq.s32 	%p51, %r130, 0;
	@%p51 bra 	$L__BB5_85;
	cvt.u32.u64 	%r359, %rd5;
	shl.b32 	%r360, %r478, 8;
	add.s32 	%r361, %r360, %r359;
	add.s32 	%r362, %r361, 1280;
	mul.wide.u32 	%rd50, %r362, 8;
	add.s64 	%rd51, %rd2, %rd50;
	cvt.u64.u32 	%rd52, %r130;
	atom.global.add.u64 	%rd53, [%rd51], %rd52;
$L__BB5_85:
	ld.shared.u32 	%r131, [%r124+6144];
	setp.eq.s32 	%p52, %r131, 0;
	@%p52 bra 	$L__BB5_87;
	cvt.u32.u64 	%r363, %rd5;
	shl.b32 	%r364, %r478, 8;
	add.s32 	%r365, %r364, %r363;
	add.s32 	%r366, %r365, 1536;
	mul.wide.u32 	%rd54, %r366, 8;
	add.s64 	%rd55, %rd2, %rd54;
	cvt.u64.u32 	%rd56, %r131;
	atom.global.add.u64 	%rd57, [%rd55], %rd56;
$L__BB5_87:
	ld.shared.u32 	%r132, [%r124+7168];
	setp.eq.s32 	%p53, %r132, 0;
	@%p53 bra 	$L__BB5_89;
	cvt.u32.u64 	%r367, %rd5;
	shl.b32 	%r368, %r478, 8;
	add.s32 	%r369, %r368, %r367;
	add.s32 	%r370, %r369, 1792;
	mul.wide.u32 	%rd58, %r370, 8;
	add.s64 	%rd59, %rd2, %rd58;
	cvt.u64.u32 	%rd60, %r132;
	atom.global.add.u64 	%rd61, [%rd59], %rd60;
$L__BB5_89:
	add.s32 	%r478, %r478, 8;
	setp.ne.s32 	%p54, %r478, %r16;
	mov.u32 	%r480, %r16;
	@%p54 bra 	$L__BB5_73;
$L__BB5_90:
	add.s32 	%r135, %r5, -1;
	setp.eq.s32 	%p55, %r3, 0;
	@%p55 bra 	$L__BB5_111;
	setp.lt.u32 	%p56, %r4, 3;
	@%p56 bra 	$L__BB5_101;
	shl.b32 	%r371, %r480, 10;
	add.s32 	%r136, %r6, %r371;
	ld.shared.u32 	%r137, [%r136];
	setp.eq.s32 	%p57, %r137, 0;
	@%p57 bra 	$L__BB5_94;
	cvt.u32.u64 	%r372, %rd5;
	shl.b32 	%r373, %r480, 8;
	add.s32 	%r374, %r373, %r372;
	mul.wide.u32 	%rd62, %r374, 8;
	add.s64 	%rd63, %rd2, %rd62;
	cvt.u64.u32 	%rd64, %r137;
	atom.global.add.u64 	%rd65, [%rd63], %rd64;
$L__BB5_94:
	ld.shared.u32 	%r138, [%r136+1024];
	setp.eq.s32 	%p58, %r138, 0;
	@%p58 bra 	$L__BB5_96;
	cvt.u32.u64 	%r375, %rd5;
	shl.b32 	%r376, %r480, 8;
	add.s32 	%r377, %r376, %r375;
	add.s32 	%r378, %r377, 256;
	mul.wide.u32 	%rd66, %r378, 8;
	add.s64 	%rd67, %rd2, %rd66;
	cvt.u64.u32 	%rd68, %r138;
	atom.global.add.u64 	%rd69, [%rd67], %rd68;
$L__BB5_96:
	ld.shared.u32 	%r139, [%r136+2048];
	setp.eq.s32 	%p59, %r139, 0;
	@%p59 bra 	$L__BB5_98;
	cvt.u32.u64 	%r379, %rd5;
	shl.b32 	%r380, %r480, 8;
	add.s32 	%r381, %r380, %r379;
	add.s32 	%r382, %r381, 512;
	mul.wide.u32 	%rd70, %r382, 8;
	add.s64 	%rd71, %rd2, %rd70;
	cvt.u64.u32 	%rd72, %r139;
	atom.global.add.u64 	%rd73, [%rd71], %rd72;
$L__BB5_98:
	ld.shared.u32 	%r140, [%r136+3072];
	setp.eq.s32 	%p60, %r140, 0;
	@%p60 bra 	$L__BB5_100;
	cvt.u32.u64 	%r383, %rd5;
	shl.b32 	%r384, %r480, 8;
	add.s32 	%r385, %r384, %r383;
	add.s32 	%r386, %r385, 768;
	mul.wide.u32 	%rd74, %r386, 8;
	add.s64 	%rd75, %rd2, %rd74;
	cvt.u64.u32 	%rd76, %r140;
	atom.global.add.u64 	%rd77, [%rd75], %rd76;
$L__BB5_100:
	add.s32 	%r480, %r480, 4;
$L__BB5_101:
	setp.eq.s32 	%p61, %r5, 0;
	@%p61 bra 	$L__BB5_111;
	setp.eq.s32 	%p62, %r135, 0;
	@%p62 bra 	$L__BB5_108;
	shl.b32 	%r387, %r480, 10;
	add.s32 	%r143, %r6, %r387;
	ld.shared.u32 	%r144, [%r143];
	setp.eq.s32 	%p63, %r144, 0;
	@%p63 bra 	$L__BB5_105;
	cvt.u32.u64 	%r388, %rd5;
	shl.b32 	%r389, %r480, 8;
	add.s32 	%r390, %r389, %r388;
	mul.wide.u32 	%rd78, %r390, 8;
	add.s64 	%rd79, %rd2, %rd78;
	cvt.u64.u32 	%rd80, %r144;
	atom.global.add.u64 	%rd81, [%rd79], %rd80;
$L__BB5_105:
	ld.shared.u32 	%r145, [%r143+1024];
	setp.eq.s32 	%p64, %r145, 0;
	@%p64 bra 	$L__BB5_107;
	cvt.u32.u64 	%r391, %rd5;
	shl.b32 	%r392, %r480, 8;
	add.s32 	%r393, %r392, %r391;
	add.s32 	%r394, %r393, 256;
	mul.wide.u32 	%rd82, %r394, 8;
	add.s64 	%rd83, %rd2, %rd82;
	cvt.u64.u32 	%rd84, %r145;
	atom.global.add.u64 	%rd85, [%rd83], %rd84;
$L__BB5_107:
	add.s32 	%r480, %r480, 2;
$L__BB5_108:
	setp.eq.s32 	%p65, %r17, 0;
	@%p65 bra 	$L__BB5_111;
	shl.b32 	%r395, %r480, 10;
	add.s32 	%r396, %r6, %r395;
	ld.shared.u32 	%r148, [%r396];
	setp.eq.s32 	%p66, %r148, 0;
	@%p66 bra 	$L__BB5_111;
	cvt.u32.u64 	%r397, %rd5;
	shl.b32 	%r398, %r480, 8;
	add.s32 	%r399, %r398, %r397;
	mul.wide.u32 	%rd86, %r399, 8;
	add.s64 	%rd87, %rd2, %rd86;
	cvt.u64.u32 	%rd88, %r148;
	atom.global.add.u64 	%rd89, [%rd87], %rd88;
$L__BB5_111:
	cvt.u32.u64 	%r400, %rd5;
	setp.gt.u32 	%p67, %r400, 127;
	@%p67 bra 	$L__BB5_152;
	setp.lt.u32 	%p68, %r1, 7;
	mov.b32 	%r484, 0;
	@%p68 bra 	$L__BB5_131;
	mov.b32 	%r482, 0;
$L__BB5_114:
	.pragma "nounroll";
	shl.b32 	%r404, %r482, 10;
	add.s32 	%r150, %r6, %r404;
	ld.shared.u32 	%r151, [%r150+512];
	setp.eq.s32 	%p69, %r151, 0;
	shl.b32 	%r405, %r482, 8;
	add.s32 	%r406, %r405, %r400;
	mul.wide.u32 	%rd90, %r406, 8;
	add.s64 	%rd15, %rd2, %rd90;
	@%p69 bra 	$L__BB5_116;
	cvt.u64.u32 	%rd91, %r151;
	atom.global.add.u64 	%rd92, [%rd15+1024], %rd91;
$L__BB5_116:
	ld.shared.u32 	%r152, [%r150+1536];
	setp.eq.s32 	%p70, %r152, 0;
	@%p70 bra 	$L__BB5_118;
	cvt.u64.u32 	%rd93, %r152;
	atom.global.add.u64 	%rd94, [%rd15+3072], %rd93;
$L__BB5_118:
	ld.shared.u32 	%r153, [%r150+2560];
	setp.eq.s32 	%p71, %r153, 0;
	@%p71 bra 	$L__BB5_120;
	cvt.u64.u32 	%rd95, %r153;
	atom.global.add.u64 	%rd96, [%rd15+5120], %rd95;
$L__BB5_120:
	ld.shared.u32 	%r154, [%r150+3584];
	setp.eq.s32 	%p72, %r154, 0;
	@%p72 bra 	$L__BB5_122;
	cvt.u64.u32 	%rd97, %r154;
	atom.global.add.u64 	%rd98, [%rd15+7168], %rd97;
$L__BB5_122:
	ld.shared.u32 	%r155, [%r150+4608];
	setp.eq.s32 	%p73, %r155, 0;
	@%p73 bra 	$L__BB5_124;
	cvt.u64.u32 	%rd99, %r155;
	atom.global.add.u64 	%rd100, [%rd15+9216], %rd99;
$L__BB5_124:
	ld.shared.u32 	%r156, [%r150+5632];
	setp.eq.s32 	%p74, %r156, 0;
	@%p74 bra 	$L__BB5_126;
	cvt.u64.u32 	%rd101, %r156;
	atom.global.add.u64 	%rd102, [%rd15+11264], %rd101;
$L__BB5_126:
	ld.shared.u32 	%r157, [%r150+6656];
	setp.eq.s32 	%p75, %r157, 0;
	@%p75 bra 	$L__BB5_128;
	cvt.u64.u32 	%rd103, %r157;
	atom.global.add.u64 	%rd104, [%rd15+13312], %rd103;
$L__BB5_128:
	ld.shared.u32 	%r158, [%r150+7680];
	setp.eq.s32 	%p76, %r158, 0;
	@%p76 bra 	$L__BB5_130;
	cvt.u64.u32 	%rd105, %r158;
	atom.global.add.u64 	%rd106, [%rd15+15360], %rd105;
$L__BB5_130:
	add.s32 	%r482, %r482, 8;
	setp.ne.s32 	%p77, %r482, %r16;
	mov.u32 	%r484, %r16;
	@%p77 bra 	$L__BB5_114;
$L__BB5_131:
	setp.eq.s32 	%p78, %r3, 0;
	@%p78 bra 	$L__BB5_152;
	setp.lt.u32 	%p79, %r4, 3;
	@%p79 bra 	$L__BB5_142;
	shl.b32 	%r407, %r484, 10;
	add.s32 	%r161, %r6, %r407;
	ld.shared.u32 	%r162, [%r161+512];
	setp.eq.s32 	%p80, %r162, 0;
	@%p80 bra 	$L__BB5_135;
	shl.b32 	%r409, %r484, 8;
	add.s32 	%r410, %r409, %r400;
	mul.wide.u32 	%rd107, %r410, 8;
	add.s64 	%rd108, %rd2, %rd107;
	cvt.u64.u32 	%rd109, %r162;
	atom.global.add.u64 	%rd110, [%rd108+1024], %rd109;
$L__BB5_135:
	ld.shared.u32 	%r163, [%r161+1536];
	setp.eq.s32 	%p81, %r163, 0;
	@%p81 bra 	$L__BB5_137;
	shl.b32 	%r412, %r484, 8;
	add.s32 	%r413, %r412, %r400;
	add.s32 	%r414, %r413, 256;
	mul.wide.u32 	%rd111, %r414, 8;
	add.s64 	%rd112, %rd2, %rd111;
	cvt.u64.u32 	%rd113, %r163;
	atom.global.add.u64 	%rd114, [%rd112+1024], %rd113;
$L__BB5_137:
	ld.shared.u32 	%r164, [%r161+2560];
	setp.eq.s32 	%p82, %r164, 0;
	@%p82 bra 	$L__BB5_139;
	shl.b32 	%r416, %r484, 8;
	add.s32 	%r417, %r416, %r400;
	add.s32 	%r418, %r417, 512;
	mul.wide.u32 	%rd115, %r418, 8;
	add.s64 	%rd116, %rd2, %rd115;
	cvt.u64.u32 	%rd117, %r164;
	atom.global.add.u64 	%rd118, [%rd116+1024], %rd117;
$L__BB5_139:
	ld.shared.u32 	%r165, [%r161+3584];
	setp.eq.s32 	%p83, %r165, 0;
	@%p83 bra 	$L__BB5_141;
	shl.b32 	%r420, %r484, 8;
	add.s32 	%r421, %r420, %r400;
	add.s32 	%r422, %r421, 768;
	mul.wide.u32 	%rd119, %r422, 8;
	add.s64 	%rd120, %rd2, %rd119;
	cvt.u64.u32 	%rd121, %r165;
	atom.global.add.u64 	%rd122, [%rd120+1024], %rd121;
$L__BB5_141:
	add.s32 	%r484, %r484, 4;
$L__BB5_142:
	setp.eq.s32 	%p84, %r5, 0;
	@%p84 bra 	$L__BB5_152;
	setp.eq.s32 	%p85, %r135, 0;
	@%p85 bra 	$L__BB5_149;
	shl.b32 	%r423, %r484, 10;
	add.s32 	%r168, %r6, %r423;
	ld.shared.u32 	%r169, [%r168+512];
	setp.eq.s32 	%p86, %r169, 0;
	@%p86 bra 	$L__BB5_146;
	shl.b32 	%r425, %r484, 8;
	add.s32 	%r426, %r425, %r400;
	mul.wide.u32 	%rd123, %r426, 8;
	add.s64 	%rd124, %rd2, %rd123;
	cvt.u64.u32 	%rd125, %r169;
	atom.global.add.u64 	%rd126, [%rd124+1024], %rd125;
$L__BB5_146:
	ld.shared.u32 	%r170, [%r168+1536];
	setp.eq.s32 	%p87, %r170, 0;
	@%p87 bra 	$L__BB5_148;
	shl.b32 	%r428, %r484, 8;
	add.s32 	%r429, %r428, %r400;
	add.s32 	%r430, %r429, 256;
	mul.wide.u32 	%rd127, %r430, 8;
	add.s64 	%rd128, %rd2, %rd127;
	cvt.u64.u32 	%rd129, %r170;
	atom.global.add.u64 	%rd130, [%rd128+1024], %rd129;
$L__BB5_148:
	add.s32 	%r484, %r484, 2;
$L__BB5_149:
	setp.eq.s32 	%p88, %r17, 0;
	@%p88 bra 	$L__BB5_152;
	shl.b32 	%r431, %r484, 10;
	add.s32 	%r432, %r6, %r431;
	ld.shared.u32 	%r173, [%r432+512];
	setp.eq.s32 	%p89, %r173, 0;
	@%p89 bra 	$L__BB5_152;
	shl.b32 	%r434, %r484, 8;
	add.s32 	%r435, %r434, %r400;
	mul.wide.u32 	%rd131, %r435, 8;
	add.s64 	%rd132, %rd2, %rd131;
	cvt.u64.u32 	%rd133, %r173;
	atom.global.add.u64 	%rd134, [%rd132+1024], %rd133;
$L__BB5_152:
	bar.sync 	0;
	add.s64 	%rd135, %rd135, 1;
	setp.ne.s64 	%p90, %rd135, %rd6;
	@%p90 bra 	$L__BB5_2;
$L__BB5_153:
	ret;

}
	// .globl	_ZN3cub18CUB_300001_SM_10006detail10radix_sort33DeviceRadixSortExclusiveSumKernelINS1_5radix10policy_hubIiNS0_8NullTypeEyE10Policy1000EyEEvPT0_
.visible .entry _ZN3cub18CUB_300001_SM_10006detail10radix_sort33DeviceRadixSortExclusiveSumKernelINS1_5radix10policy_hubIiNS0_8NullTypeEyE10Policy1000EyEEvPT0_(
	.param .u64 .ptr .align 1 _ZN3cub18CUB_300001_SM_10006detail10radix_sort33DeviceRadixSortExclusiveSumKernelINS1_5radix10policy_hubIiNS0_8NullTypeEyE10Policy1000EyEEvPT0__param_0
)
{
	.reg .pred 	%p<4>;
	.reg .b32 	%r<28>;
	.reg .b64 	%rd<54>;
	// demoted variable
	.shared .align 16 .b8 _ZZN3cub18CUB_300001_SM_10006detail10radix_sort33DeviceRadixSortExclusiveSumKernelINS1_5radix10policy_hubIiNS0_8NullTypeEyE10Policy1000EyEEvPT0_E12temp_storage[2336];
	ld.param.u64 	%rd5, [_ZN3cub18CUB_300001_SM_10006detail10radix_sort33DeviceRadixSortExclusiveSumKernelINS1_5radix10policy_hubIiNS0_8NullTypeEyE10Policy1000EyEEvPT0__param_0];
	cvta.to.global.u64 	%rd6, %rd5;
	mov.u32 	%r3, %ctaid.x;
	shl.b32 	%r4, %r3, 8;
	mov.u32 	%r1, %tid.x;
	setp.gt.u32 	%p1, %r1, 255;
	add.s32 	%r5, %r4, %r1;
	mul.wide.s32 	%rd7, %r5, 8;
	add.s64 	%rd1, %rd6, %rd7;
	@%p1 bra 	$L__BB6_2;
	ld.global.u64 	%rd53, [%rd1];
$L__BB6_2:
	shr.u32 	%r6, %r1, 3;
	add.s32 	%r7, %r6, %r1;
	shl.b32 	%r8, %r7, 3;
	mov.u32 	%r9, _ZZN3cub18CUB_300001_SM_10006detail10radix_sort33DeviceRadixSortExclusiveSumKernelINS1_5radix10policy_hubIiNS0_8NullTypeEyE10Policy1000EyEEvPT0_E12temp_storage;
	add.s32 	%r10, %r9, %r8;
	add.s32 	%r2, %r10, 16;
	st.shared.u64 	[%r10+16], %rd53;
	bar.sync 	0;
	setp.gt.u32 	%p2, %r1, 31;
	@%p2 bra 	$L__BB6_4;
	mad.lo.s32 	%r27, %r1, 72, %r9;
	ld.shared.u64 	%rd23, [%r27+16];
	ld.shared.u64 	%rd24, [%r27+24];
	ld.shared.u64 	%rd25, [%r27+32];
	ld.shared.u64 	%rd26, [%r27+40];
	ld.shared.u64 	%rd27, [%r27+48];
	ld.shared.u64 	%rd28, [%r27+56];
	ld.shared.u64 	%rd29, [%r27+64];
	ld.shared.u64 	%rd30, [%r27+72];
	add.s64 	%rd31, %rd24, %rd23;
	add.s64 	%rd32, %rd31, %rd25;
	add.s64 	%rd33, %rd32, %rd26;
	add.s64 	%rd34, %rd33, %rd27;
	add.s64 	%rd35, %rd34, %rd28;
	add.s64 	%rd36, %rd35, %rd29;
	add.s64 	%rd10, %rd36, %rd30;
	mov.b32 	%r11, 1;
	mov.b32 	%r24, 0;
	mov.b32 	%r25, -1;
	// begin inline asm
	{  .reg .u64 r0;  .reg .u32 lo;  .reg .u32 hi;  .reg .pred p;  mov.b64 {lo, hi}, %rd10;  shfl.sync.up.b32 lo|p, lo, %r11, %r24, %r25;  shfl.sync.up.b32 hi|p, hi, %r11, %r24, %r25;  mov.b64 r0, {lo, hi};  @p add.u64 r0, r0, %rd10;  mov.u64 %rd8, r0;}
	// end inline asm
	mov.b32 	%r14, 2;
	// begin inline asm
	{  .reg .u64 r0;  .reg .u32 lo;  .reg .u32 hi;  .reg .pred p;  mov.b64 {lo, hi}, %rd8;  shfl.sync.up.b32 lo|p, lo, %r14, %r24, %r25;  shfl.sync.up.b32 hi|p, hi, %r14, %r24, %r25;  mov.b64 r0, {lo, hi};  @p add.u64 r0, r0, %rd8;  mov.u64 %rd11, r0;}
	// end inline asm
	mov.b32 	%r17, 4;
	// begin inline asm
	{  .reg .u64 r0;  .reg .u32 lo;  .reg .u32 hi;  .reg .pred p;  mov.b64 {lo, hi}, %rd11;  shfl.sync.up.b32 lo|p, lo, %r17, %r24, %r25;  shfl.sync.up.b32 hi|p, hi, %r17, %r24, %r25;  mov.b64 r0, {lo, hi};  @p add.u64 r0, r0, %rd11;  mov.u64 %rd14, r0;}
	// end inline asm
	mov.b32 	%r20, 8;
	// begin inline asm
	{  .reg .u64 r0;  .reg .u32 lo;  .reg .u32 hi;  .reg .pred p;  mov.b64 {lo, hi}, %rd14;  shfl.sync.up.b32 lo|p, lo, %r20, %r24, %r25;  shfl.sync.up.b32 hi|p, hi, %r20, %r24, %r25;  mov.b64 r0, {lo, hi};  @p add.u64 r0, r0, %rd14;  mov.u64 %rd17, r0;}
	// end inline asm
	mov.b32 	%r23, 16;
	// begin inline asm
	{  .reg .u64 r0;  .reg .u32 lo;  .reg .u32 hi;  .reg .pred p;  mov.b64 {lo, hi}, %rd17;  shfl.sync.up.b32 lo|p, lo, %r23, %r24, %r25;  shfl.sync.up.b32 hi|p, hi, %r23, %r24, %r25;  mov.b64 r0, {lo, hi};  @p add.u64 r0, r0, %rd17;  mov.u64 %rd20, r0;}
	// end inline asm
	sub.s64 	%rd37, %rd20, %rd10;
	ld.shared.u64 	%rd38, [%r27+16];
	ld.shared.u64 	%rd39, [%r27+24];
	ld.shared.u64 	%rd40, [%r27+32];
	ld.shared.u64 	%rd41, [%r27+40];
	ld.shared.u64 	%rd42, [%r27+48];
	ld.shared.u64 	%rd43, [%r27+56];
	ld.shared.u64 	%rd44, [%r27+64];
	add.s64 	%rd45, %rd38, %rd37;
	add.s64 	%rd46, %rd39, %rd45;
	add.s64 	%rd47, %rd40, %rd46;
	add.s64 	%rd48, %rd41, %rd47;
	add.s64 	%rd49, %rd42, %rd48;
	add.s64 	%rd50, %rd43, %rd49;
	add.s64 	%rd51, %rd44, %rd50;
	st.shared.u64 	[%r27+16], %rd37;
	st.shared.u64 	[%r27+24], %rd45;
	st.shared.u64 	[%r27+32], %rd46;
	st.shared.u64 	[%r27+40], %rd47;
	st.shared.u64 	[%r27+48], %rd48;
	st.shared.u64 	[%r27+56], %rd49;
	st.shared.u64 	[%r27+64], %rd50;
	st.shared.u64 	[%r27+72], %rd51;
$L__BB6_4:
	setp.gt.u32 	%p3, %r1, 255;
	bar.sync 	0;
	@%p3 bra 	$L__BB6_6;
	ld.shared.u64 	%rd52, [%r2];
	st.global.u64 	[%rd1], %rd52;
$L__BB6_6:
	ret;

}
	// .globl	_ZN3cub18CUB_300001_SM_10006detail10radix_sort29DeviceRadixSortOnesweepKernelINS1_5radix10policy_hubIiNS0_8NullTypeEyE10Policy1000ELNS0_9SortOrderE0EiS6_yiiNS1_21identity_decomposer_tEEEvPT5_SC_PT3_PKSD_PT1_PKSH_PT2_PKSL_T4_iiT6_
.visible .entry _ZN3cub18CUB_300001_SM_10006detail10radix_sort29DeviceRadixSortOnesweepKernelINS1_5radix10policy_hubIiNS0_8NullTypeEyE10Policy1000ELNS0_9SortOrderE0EiS6_yiiNS1_21identity_decomposer_tEEEvPT5_SC_PT3_PKSD_PT1_PKSH_PT2_PKSL_T4_iiT6_(
	.param .u64 .ptr .align 1 _ZN3cub18CUB_300001_SM_10006detail10radix_sort29DeviceRadixSortOnesweepKernelINS1_5radix10policy_hubIiNS0_8NullTypeEyE10Policy1000ELNS0_9SortOrderE0EiS6_yiiNS1_21identity_decomposer_tEEEvPT5_SC_PT3_PKSD_PT1_PKSH_PT2_PKSL_T4_iiT6__param_0,
	.param .u64 .ptr .align 1 _ZN3cub18CUB_300001_SM_10006detail10radix_sort29DeviceRadixSortOnesweepKernelINS1_5radix10policy_hubIiNS0_8NullTypeEyE10Policy1000ELNS0_9SortOrderE0EiS6_yiiNS1_21identity_decomposer_tEEEvPT5_SC_PT3_PKSD_PT1_PKSH_PT2_PKSL_T4_iiT6__param_1,
	.param .u64 .ptr .align 1 _ZN3cub18CUB_300001_SM_10006detail10radix_sort29DeviceRadixSortOnesweepKernelINS1_5radix10policy_hubIiNS0_8NullTypeEyE10Policy1000ELNS0_9SortOrderE0EiS6_yiiNS1_21identity_decomposer_tEEEvPT5_SC_PT3_PKSD_PT1_PKSH_PT2_PKSL_T4_iiT6__param_2,
	.param .u64 .ptr .align 1 _ZN3cub18CUB_300001_SM_10006detail10radix_sort29DeviceRadixSortOnesweepKernelINS1_5radix10policy_hubIiNS0_8NullTypeEyE10Policy1000ELNS0_9SortOrderE0EiS6_yiiNS1_21identity_decomposer_tEEEvPT5_SC_PT3_PKSD_PT1_PKSH_PT2_PKSL_T4_iiT6__param_3,
	.param .u64 .ptr .align 1 _ZN3cub18CUB_300001_SM_10006detail10radix_sort29DeviceRadixSortOnesweepKernelINS1_5radix10policy_hubIiNS0_8NullTypeEyE10Policy1000ELNS0_9SortOrderE0EiS6_yiiNS1_21identity_decomposer_tEEEvPT5_SC_PT3_PKSD_PT1_PKSH_PT2_PKSL_T4_iiT6__param_4,
	.param .u64 .ptr .align 1 _ZN3cub18CUB_300001_SM_10006detail10radix_sort29DeviceRadixSortOnesweepKernelINS1_5radix10policy_hubIiNS0_8NullTypeEyE10Policy1000ELNS0_9SortOrderE0EiS6_yiiNS1_21identity_decomposer_tEEEvPT5_SC_PT3_PKSD_PT1_PKSH_PT2_PKSL_T4_iiT6__param_5,
	.param .u64 .ptr .align 1 _ZN3cub18CUB_300001_SM_10006detail10radix_sort29DeviceRadixSortOnesweepKernelINS1_5radix10policy_hubIiNS0_8NullTypeEyE10Policy1000ELNS0_9SortOrderE0EiS6_yiiNS1_21identity_decomposer_tEEEvPT5_SC_PT3_PKSD_PT1_PKSH_PT2_PKSL_T4_iiT6__param_6,
	.param .u64 .ptr .align 1 _ZN3cub18CUB_300001_SM_10006detail10radix_sort29DeviceRadixSortOnesweepKernelINS1_5radix10policy_hubIiNS0_8NullTypeEyE10Policy1000ELNS0_9SortOrderE0EiS6_yiiNS1_21identity_decomposer_tEEEvPT5_SC_PT3_PKSD_PT1_PKSH_PT2_PKSL_T4_iiT6__param_7,
	.param .u32 _ZN3cub18CUB_300001_SM_10006detail10radix_sort29DeviceRadixSortOnesweepKernelINS1_5radix10policy_hubIiNS0_8NullTypeEyE10Policy1000ELNS0_9SortOrderE0EiS6_yiiNS1_21identity_decomposer_tEEEvPT5_SC_PT3_PKSD_PT1_PKSH_PT2_PKSL_T4_iiT6__param_8,
	.param .u32 _ZN3cub18CUB_300001_SM_10006detail10radix_sort29DeviceRadixSortOnesweepKernelINS1_5radix10policy_hubIiNS0_8NullTypeEyE10Policy1000ELNS0_9SortOrderE0EiS6_yiiNS1_21identity_decomposer_tEEEvPT5_SC_PT3_PKSD_PT1_PKSH_PT2_PKSL_T4_iiT6__param_9,
	.param .u32 _ZN3cub18CUB_300001_SM_10006detail10radix_sort29DeviceRadixSortOnesweepKernelINS1_5radix10policy_hubIiNS0_8NullTypeEyE10Policy1000ELNS0_9SortOrderE0EiS6_yiiNS1_21identity_decomposer_tEEEvPT5_SC_PT3_PKSD_PT1_PKSH_PT2_PKSL_T4_iiT6__param_10,
	.param .align 1 .b8 _ZN3cub18CUB_300001_SM_10006detail10radix_sort29DeviceRadixSortOnesweepKernelINS1_5radix10policy_hubIiNS0_8NullTypeEyE10Policy1000ELNS0_9SortOrderE0EiS6_yiiNS1_21identity_decomposer_tEEEvPT5_SC_PT3_PKSD_PT1_PKSH_PT2_PKSL_T4_iiT6__param_11[1]
)
.maxntid 384
{
	.reg .pred 	%p<142>;
	.reg .b32 	%r<1806>;
	.reg .b64 	%rd<239>;
	// demoted variable
	.shared .align 16 .b8 _ZZN3cub18CUB_300001_SM_10006detail10radix_sort29DeviceRadixSortOnesweepKernelINS1_5radix10policy_hubIiNS0_8NullTypeEyE10Policy1000ELNS0_9SortOrderE0EiS6_yiiNS1_21identity_decomposer_tEEEvPT5_SC_PT3_PKSD_PT1_PKSH_PT2_PKSL_T4_iiT6_E1s[31232];
	ld.param.u64 	%rd21, [_ZN3cub18CUB_300001_SM_10006detail10radix_sort29DeviceRadixSortOnesweepKernelINS1_5radix10policy_hubIiNS0_8NullTypeEyE10Policy1000ELNS0_9SortOrderE0EiS6_yiiNS1_21identity_decomposer_tEEEvPT5_SC_PT3_PKSD_PT1_PKSH_PT2_PKSL_T4_iiT6__param_1];
	ld.param.u64 	%rd24, [_ZN3cub18CUB_300001_SM_10006detail10radix_sort29DeviceRadixSortOnesweepKernelINS1_5radix10policy_hubIiNS0_8NullTypeEyE10Policy1000ELNS0_9SortOrderE0EiS6_yiiNS1_21identity_decomposer_tEEEvPT5_SC_PT3_PKSD_PT1_PKSH_PT2_PKSL_T4_iiT6__param_4];
	ld.param.u64 	%rd25, [_ZN3cub18CUB_300001_SM_10006detail10radix_sort29DeviceRadixSortOnesweepKernelINS1_5radix10policy_hubIiNS0_8NullTypeEyE10Policy1000ELNS0_9SortOrderE0EiS6_yiiNS1_21identity_decomposer_tEEEvPT5_SC_PT3_PKSD_PT1_PKSH_PT2_PKSL_T4_iiT6__param_5];
	ld.param.u32 	%r293, [_ZN3cub18CUB_300001_SM_10006detail10radix_sort29DeviceRadixSortOnesweepKernelINS1_5radix10policy_hubIiNS0_8NullTypeEyE10Policy1000ELNS0_9SortOrderE0EiS6_yiiNS1_21identity_decomposer_tEEEvPT5_SC_PT3_PKSD_PT1_PKSH_PT2_PKSL_T4_iiT6__param_9];
	ld.param.u32 	%r294, [_ZN3cub18CUB_300001_SM_10006detail10radix_sort29DeviceRadixSortOnesweepKernelINS1_5radix10policy_hubIiNS0_8NullTypeEyE10Policy1000ELNS0_9SortOrderE0EiS6_yiiNS1_21identity_decomposer_tEEEvPT5_SC_PT3_PKSD_PT1_PKSH_PT2_PKSL_T4_iiT6__param_10];
	cvta.to.global.u64 	%rd1, %rd24;
	cvta.to.global.u64 	%rd2, %rd25;
	mov.u32 	%r1, %tid.x;
	// begin inline asm
	mov.u32 %r295, %laneid;
	// end inline asm
	setp.ne.s32 	%p1, %r1, 0;
	@%p1 bra 	$L__BB7_2;
	cvta.to.global.u64 	%rd26, %rd21;
	atom.global.add.u32 	%r296, [%rd26], 1;
	st.shared.u32 	[_ZZN3cub18CUB_300001_SM_10006detail10radix_sort29DeviceRadixSortOnesweepKernelINS1_5radix10policy_hubIiNS0_8NullTypeEyE10Policy1000ELNS0_9SortOrderE0EiS6_yiiNS1_21identity_decomposer_tEEEvPT5_SC_PT3_PKSD_PT1_PKSH_PT2_PKSL_T4_iiT6_E1s+29184], %r296;
$L__BB7_2:
	ld.param.u32 	%r1706, [_ZN3cub18CUB_300001_SM_10006detail10radix_sort29DeviceRadixSortOnesweepKernelINS1_5radix10policy_hubIiNS0_8NullTypeEyE10Policy1000ELNS0_9SortOrderE0EiS6_yiiNS1_21identity_decomposer_tEEEvPT5_SC_PT3_PKSD_PT1_PKSH_PT2_PKSL_T4_iiT6__param_8];
	bar.sync 	0;
	ld.shared.u32 	%r3, [_ZZN3cub18CUB_300001_SM_10006detail10radix_sort29DeviceRadixSortOnesweepKernelINS1_5radix10policy_hubIiNS0_8NullTypeEyE10Policy1000ELNS0_9SortOrderE0EiS6_yiiNS1_21identity_decomposer_tEEEvPT5_SC_PT3_PKSD_PT1_PKSH_PT2_PKSL_T4_iiT6_E1s+29184];
	mul.lo.s32 	%r297, %r3, 7296;
	add.s32 	%r4, %r297, 7296;
	setp.gt.s32 	%p2, %r4, %r1706;
	cvt.s64.s32 	%rd3, %r297;
	@%p2 bra 	$L__BB7_4;
	and.b32  	%r298, %r1, 31;
	and.b32  	%r299, %r1, 992;
	mul.lo.s32 	%r300, %r299, 19;
	or.b32  	%r301, %r300, %r298;
	cvt.u64.u32 	%rd27, %r301;
	add.s64 	%rd28, %rd27, %rd3;
	shl.b64 	%rd29, %rd28, 2;
	add.s64 	%rd30, %rd2, %rd29;
	ld.global.u32 	%r1732, [%rd30];
	ld.global.u32 	%r1733, [%rd30+128];
	ld.global.u32 	%r1734, [%rd30+256];
	ld.global.u32 	%r1735, [%rd30+384];
	ld.global.u32 	%r1736, [%rd30+512];
	ld.global.u32 	%r1737, [%rd30+640];
	ld.global.u32 	%r1738, [%rd30+768];
	ld.global.u32 	%r1739, [%rd30+896];
	ld.global.u32 	%r1740, [%rd30+1024];
	ld.global.u32 	%r1741, [%rd30+1152];
	ld.global.u32 	%r1742, [%rd30+1280];
	ld.global.u32 	%r1743, [%rd30+1408];
	ld.global.u32 	%r1744, [%rd30+1536];
	ld.global.u32 	%r1745, [%rd30+1664];
	ld.global.u32 	%r1746, [%rd30+1792];
	ld.global.u32 	%r1747, [%rd30+1920];
	ld.global.u32 	%r1748, [%rd30+2048];
	ld.global.u32 	%r1749, [%rd30+2176];
	ld.global.u32 	%r1750, [%rd30+2304];
	bra.uni 	$L__BB7_42;
$L__BB7_4:
	ld.param.u32 	%r1707, [_ZN3cub18CUB_300001_SM_10006detail10radix_sort29DeviceRadixSortOnesweepKernelINS1_5radix10policy_hubIiNS0_8NullTypeEyE10Policy1000ELNS0_9SortOrderE0EiS6_yiiNS1_21identity_decomposer_tEEEvPT5_SC_PT3_PKSD_PT1_PKSH_PT2_PKSL_T4_iiT6__param_8];
	cvt.u32.u64 	%r303, %rd3;
	sub.s32 	%r24, %r1707, %r303;
	and.b32  	%r304, %r1, 31;
	and.b32  	%r305, %r1, 992;
	mul.lo.s32 	%r306, %r305, 19;
	or.b32  	%r25, %r306, %r304;
	setp.ge.s32 	%p3, %r25, %r24;
	cvt.u64.u32 	%rd31, %r25;
	add.s64 	%rd32, %rd31, %rd3;
	shl.b64 	%rd33, %rd32, 2;
	add.s64 	%rd4, %rd2, %rd33;
	mov.b32 	%r1732, 2147483647;
	@%p3 bra 	$L__BB7_6;
	ld.global.u32 	%r1732, [%rd4];
$L__BB7_6:
	add.s32 	%r308, %r25, 32;
	setp.ge.s32 	%p4, %r308, %r24;
	mov.b32 	%r1733, 2147483647;
	@%p4 bra 	$L__BB7_8;
	ld.global.u32 	%r1733, [%rd4+128];
$L__BB7_8:
	add.s32 	%r310, %r25, 64;
	setp.ge.s32 	%p5, %r310, %r24;
	mov.b32 	%r1734, 2147483647;
	@%p5 bra 	$L__BB7_10;
	ld.global.u32 	%r1734, [%rd4+256];
$L__BB7_10:
	add.s32 	%r312, %r25, 96;
	setp.ge.s32 	%p6, %r312, %r24;
	mov.b32 	%r1735, 2147483647;
	@%p6 bra 	$L__BB7_12;
	ld.global.u32 	%r1735, [%rd4+384];
$L__BB7_12:
	add.s32 	%r314, %r25, 128;
	setp.ge.s32 	%p7, %r314, %r24;
	mov.b32 	%r1736, 2147483647;
	@%p7 bra 	$L__BB7_14;
	ld.global.u32 	%r1736, [%rd4+512];
$L__BB7_14:
	add.s32 	%r316, %r25, 160;
	setp.ge.s32 	%p8, %r316, %r24;
	mov.b32 	%r1737, 2147483647;
	@%p8 bra 	$L__BB7_16;
	ld.global.u32 	%r1737, [%rd4+640];
$L__BB7_16:
	add.s32 	%r318, %r25, 192;
	setp.ge.s32 	%p9, %r318, %r24;
	mov.b32 	%r1738, 2147483647;
	@%p9 bra 	$L__BB7_18;
	ld.global.u32 	%r1738, [%rd4+768];
$L__BB7_18:
	add.s32 	%r320, %r25, 224;
	setp.ge.s32 	%p10, %r320, %r24;
	mov.b32 	%r1739, 2147483647;
	@%p10 bra 	$L__BB7_20;
	ld.global.u32 	%r1739, [%rd4+896];
$L__BB7_20:
	add.s32 	%r322, %r25, 256;
	setp.ge.s32 	%p11, %r322, %r24;
	mov.b32 	%r1740, 2147483647;
	@%p11 bra 	$L__BB7_22;
	ld.global.u32 	%r1740, [%rd4+1024];
$L__BB7_22:
	add.s32 	%r324, %r25, 288;
	setp.ge.s32 	%p12, %r324, %r24;
	mov.b32 	%r1741, 2147483647;
	@%p12 bra 	$L__BB7_24;
	ld.global.u32 	%r1741, [%rd4+1152];
$L__BB7_24:
	add.s32 	%r326, %r25, 320;
	setp.ge.s32 	%p13, %r326, %r24;
	mov.b32 	%r1742, 2147483647;
	@%p13 bra 	$L__BB7_26;
	ld.global.u32 	%r1742, [%rd4+1280];
$L__BB7_26:
	add.s32 	%r328, %r25, 352;
	setp.ge.s32 	%p14, %r328, %r24;
	mov.b32 	%r1743, 2147483647;
	@%p14 bra 	$L__BB7_28;
	ld.global.u32 	%r1743, [%rd4+1408];
$L__BB7_28:
	add.s32 	%r330, %r25, 384;
	setp.ge.s32 	%p15, %r330, %r24;
	mov.b32 	%r1744, 2147483647;
	@%p15 bra 	$L__BB7_30;
	ld.global.u32 	%r1744, [%rd4+1536];
$L__BB7_30:
	add.s32 	%r332, %r25, 416;
	setp.ge.s32 	%p16, %r332, %r24;
	mov.b32 	%r1745, 2147483647;
	@%p16 bra 	$L__BB7_32;
	ld.global.u32 	%r1745, [%rd4+1664];
$L__BB7_32:
	add.s32 	%r334, %r25, 448;
	setp.ge.s32 	%p17, %r334, %r24;
	mov.b32 	%r1746, 2147483647;
	@%p17 bra 	$L__BB7_34;
	ld.global.u32 	%r1746, [%rd4+1792];
$L__BB7_34:
	add.s32 	%r336, %r25, 480;
	setp.ge.s32 	%p18, %r336, %r24;
	mov.b32 	%r1747, 2147483647;
	@%p18 bra 	$L__BB7_36;
	ld.global.u32 	%r1747, [%rd4+1920];
$L__BB7_36:
	add.s32 	%r338, %r25, 512;
	setp.ge.s32 	%p19, %r338, %r24;
	mov.b32 	%r1748, 2147483647;
	@%p19 bra 	$L__BB7_38;
	ld.global.u32 	%r1748, [%rd4+2048];
$L__BB7_38:
	add.s32 	%r340, %r25, 544;
	setp.ge.s32 	%p20, %r340, %r24;
	mov.b32 	%r1749, 2147483647;
	@%p20 bra 	$L__BB7_40;
	ld.global.u32 	%r1749, [%rd4+2176];
$L__BB7_40:
	add.s32 	%r342, %r25, 576;
	setp.ge.s32 	%p21, %r342, %r24;
	mov.b32 	%r1750, 2147483647;
	@%p21 bra 	$L__BB7_42;
	ld.global.u32 	%r1750, [%rd4+2304];
$L__BB7_42:
	mov.b32 	%r343, -1;
	shl.b32 	%r344, %r343, %r294;
	not.b32 	%r82, %r344;
	shr.u32 	%r83, %r1, 5;
	shl.b32 	%r345, %r83, 10;
	mov.u32 	%r346, _ZZN3cub18CUB_300001_SM_10006detail10radix_sort29DeviceRadixSortOnesweepKernelINS1_5radix10policy_hubIiNS0_8NullTypeEyE10Policy1000ELNS0_9SortOrderE0EiS6_yiiNS1_21identity_decomposer_tEEEvPT5_SC_PT3_PKSD_PT1_PKSH_PT2_PKSL_T4_iiT6_E1s;
	add.s32 	%r84, %r346, %r345;
	setp.gt.s32 	%p22, %r295, 255;
	@%p22 bra 	$L__BB7_55;
	max.s32 	%r347, %r295, 224;
	sub.s32 	%r348, %r347, %r295;
	add.s32 	%r349, %r348, 31;
	shr.u32 	%r350, %r349, 5;
	add.s32 	%r85, %r350, 1;
	and.b32  	%r86, %r85, 15;
	setp.lt.u32 	%p23, %r349, 480;
	mov.u32 	%r1754, %r295;
	@%p23 bra 	$L__BB7_46;
	and.b32  	%r351, %r85, 268435440;
	neg.s32 	%r1752, %r351;
	shl.b32 	%r353, %r295, 2;
	add.s32 	%r354, %r345, %r353;
	add.s32 	%r356, %r354, %r346;
	add.s32 	%r1751, %r356, 1024;
	mov.u32 	%r1754, %r295;
$L__BB7_45:
	.pragma "nounroll";
	mov.b32 	%r357, 0;
	st.shared.u32 	[%r1751+-1024], %r357;
	st.shared.u32 	[%r1751+-896], %r357;
	st.shared.u32 	[%r1751+-768], %r357;
	st.shared.u32 	[%r1751+-640], %r357;
	st.shared.u32 	[%r1751+-512], %r357;
	st.shared.u32 	[%r1751+-384], %r357;
	st.shared.u32 	[%r1751+-256], %r357;
	st.shared.u32 	[%r1751+-128], %r357;
	st.shared.u32 	[%r1751], %r357;
	st.shared.u32 	[%r1751+128], %r357;
	st.shared.u32 	[%r1751+256], %r357;
	st.shared.u32 	[%r1751+384], %r357;
	st.shared.u32 	[%r1751+512], %r357;
	st.shared.u32 	[%r1751+640], %r357;
	st.shared.u32 	[%r1751+768], %r357;
	st.shared.u32 	[%r1751+896], %r357;
	add.s32 	%r1754, %r1754, 512;
	add.s32 	%r1752, %r1752, 16;
	add.s32 	%r1751, %r1751, 2048;
	setp.ne.s32 	%p24, %r1752, 0;
	@%p24 bra 	$L__BB7_45;
$L__BB7_46:
	setp.eq.s32 	%p25, %r86, 0;
	@%p25 bra 	$L__BB7_55;
	and.b32  	%r96, %r85, 7;
	setp.lt.u32 	%p26, %r86, 8;
	@%p26 bra 	$L__BB7_49;
	shl.b32 	%r358, %r1754, 2;
	add.s32 	%r359, %r84, %r358;
	mov.b32 	%r360, 0;
	st.shared.u32 	[%r359], %r360;
	st.shared.u32 	[%r359+128], %r360;
	st.shared.u32 	[%r359+256], %r360;
	st.shared.u32 	[%r359+384], %r360;
	st.shared.u32 	[%r359+512], %r360;
	st.shared.u32 	[%r359+640], %r360;
	st.shared.u32 	[%r359+768], %r360;
	st.shared.u32 	[%r359+896], %r360;
	add.s32 	%r1754, %r1754, 256;
$L__BB7_49:
	setp.eq.s32 	%p27, %r96, 0;
	@%p27 bra 	$L__BB7_55;
	and.b32  	%r99, %r85, 3;
	setp.lt.u32 	%p28, %r96, 4;
	@%p28 bra 	$L__BB7_52;
	shl.b32 	%r361, %r1754, 2;
	add.s32 	%r362, %r84, %r361;
	mov.b32 	%r363, 0;
	st.shared.u32 	[%r362], %r363;
	st.shared.u32 	[%r362+128], %r363;
	st.shared.u32 	[%r362+256], %r363;
	st.shared.u32 	[%r362+384], %r363;
	add.s32 	%r1754, %r1754, 128;
$L__BB7_52:
	setp.eq.s32 	%p29, %r99, 0;
	@%p29 bra 	$L__BB7_55;
	shl.b32 	%r365, %r1754, 2;
	add.s32 	%r366, %r345, %r365;
	add.s32 	%r1758, %r346, %r366;
	neg.s32 	%r1757, %r99;
$L__BB7_54:
	.pragma "nounroll";
	mov.b32 	%r368, 0;
	st.shared.u32 	[%r1758], %r368;
	add.s32 	%r1758, %r1758, 128;
	add.s32 	%r1757, %r1757, 1;
	setp.ne.s32 	%p30, %r1757, 0;
	@%p30 bra 	$L__BB7_54;
$L__BB7_55:
	bar.warp.sync 	-1;
	xor.b32  	%r370, %r1732, -2147483648;
	shr.u32 	%r371, %r370, %r293;
	and.b32  	%r108, %r371, %r82;
	shl.b32 	%r372, %r108, 2;
	add.s32 	%r373, %r84, %r372;
	atom.shared.add.u32 	%r374, [%r373], 1;
	xor.b32  	%r375, %r1733, -2147483648;
	shr.u32 	%r376, %r375, %r293;
	and.b32  	%r377, %r376, %r82;
	shl.b32 	%r378, %r377, 2;
	add.s32 	%r379, %r84, %r378;
	atom.shared.add.u32 	%r380, [%r379], 1;
	xor.b32  	%r381, %r1734, -2147483648;
	shr.u32 	%r382, %r381, %r293;
	and.b32  	%r383, %r382, %r82;
	shl.b32 	%r384, %r383, 2;
	add.s32 	%r385, %r84, %r384;
	atom.shared.add.u32 	%r386, [%r385], 1;
	xor.b32  	%r387, %r1735, -2147483648;
	shr.u32 	%r388, %r387, %r293;
	and.b32  	%r389, %r388, %r82;
	shl.b32 	%r390, %r389, 2;
	add.s32 	%r391, %r84, %r390;
	atom.shared.add.u32 	%r392, [%r391], 1;
	xor.b32  	%r393, %r1736, -2147483648;
	shr.u32 	%r394, %r393, %r293;
	and.b32  	%r395, %r394, %r82;
	shl.b32 	%r396, %r395, 2;
	add.s32 	%r397, %r84, %r396;
	atom.shared.add.u32 	%r398, [%r397], 1;
	xor.b32  	%r399, %r1737, -2147483648;
	shr.u32 	%r400, %r399, %r293;
	and.b32  	%r401, %r400, %r82;
	shl.b32 	%r402, %r401, 2;
	add.s32 	%r403, %r84, %r402;
	atom.shared.add.u32 	%r404, [%r403], 1;
	xor.b32  	%r405, %r1738, -2147483648;
	shr.u32 	%r406, %r405, %r293;
	and.b32  	%r407, %r406, %r82;
	shl.b32 	%r408, %r407, 2;
	add.s32 	%r409, %r84, %r408;
	atom.shared.add.u32 	%r410, [%r409], 1;
	xor.b32  	%r1771, %r1739, -2147483648;
	shr.u32 	%r411, %r1771, %r293;
	and.b32  	%r412, %r411, %r82;
	shl.b32 	%r413, %r412, 2;
	add.s32 	%r414, %r84, %r413;
	atom.shared.add.u32 	%r415, [%r414], 1;
	xor.b32  	%r1772, %r1740, -2147483648;
	shr.u32 	%r416, %r1772, %r293;
	and.b32  	%r417, %r416, %r82;
	shl.b32 	%r418, %r417, 2;
	add.s32 	%r419, %r84, %r418;
	atom.shared.add.u32 	%r420, [%r419], 1;
	xor.b32  	%r421, %r1741, -2147483648;
	shr.u32 	%r422, %r421, %r293;
	and.b32  	%r423, %r422, %r82;
	shl.b32 	%r424, %r423, 2;
	add.s32 	%r425, %r84, %r424;
	atom.shared.add.u32 	%r426, [%r425], 1;
	xor.b32  	%r427, %r1742, -2147483648;
	shr.u32 	%r428, %r427, %r293;
	and.b32  	%r429, %r428, %r82;
	shl.b32 	%r430, %r429, 2;
	add.s32 	%r431, %r84, %r430;
	atom.shared.add.u32 	%r432, [%r431], 1;
	xor.b32  	%r433, %r1743, -2147483648;
	shr.u32 	%r434, %r433, %r293;
	and.b32  	%r435, %r434, %r82;
	shl.b32 	%r436, %r435, 2;
	add.s32 	%r437, %r84, %r436;
	atom.shared.add.u32 	%r438, [%r437], 1;
	xor.b32  	%r439, %r1744, -2147483648;
	shr.u32 	%r440, %r439, %r293;
	and.b32  	%r441, %r440, %r82;
	shl.b32 	%r442, %r441, 2;
	add.s32 	%r443, %r84, %r442;
	atom.shared.add.u32 	%r444, [%r443], 1;
	xor.b32  	%r445, %r1745, -2147483648;
	shr.u32 	%r446, %r445, %r293;
	and.b32  	%r447, %r446, %r82;
	shl.b32 	%r448, %r447, 2;
	add.s32 	%r449, %r84, %r448;
	atom.shared.add.u32 	%r450, [%r449], 1;
	xor.b32  	%r451, %r1746, -2147483648;
	shr.u32 	%r452, %r451, %r293;
	and.b32  	%r453, %r452, %r82;
	shl.b32 	%r454, %r453, 2;
	add.s32 	%r455, %r84, %r454;
	atom.shared.add.u32 	%r456, [%r455], 1;
	xor.b32  	%r457, %r1747, -2147483648;
	shr.u32 	%r458, %r457, %r293;
	and.b32  	%r459, %r458, %r82;
	shl.b32 	%r460, %r459, 2;
	add.s32 	%r461, %r84, %r460;
	atom.shared.add.u32 	%r462, [%r461], 1;
	xor.b32  	%r463, %r1748, -2147483648;
	shr.u32 	%r464, %r463, %r293;
	and.b32  	%r465, %r464, %r82;
	shl.b32 	%r466, %r465, 2;
	add.s32 	%r467, %r84, %r466;
	atom.shared.add.u32 	%r468, [%r467], 1;
	xor.b32  	%r469, %r1749, -2147483648;
	shr.u32 	%r470, %r469, %r293;
	and.b32  	%r471, %r470, %r82;
	shl.b32 	%r472, %r471, 2;
	add.s32 	%r473, %r84, %r472;
	atom.shared.add.u32 	%r474, [%r473], 1;
	xor.b32  	%r475, %r1750, -2147483648;
	shr.u32 	%r476, %r475, %r293;
	and.b32  	%r477, %r476, %r82;
	shl.b32 	%r478, %r477, 2;
	add.s32 	%r479, %r84, %r478;
	atom.shared.add.u32 	%r480, [%r479], 1;
	bar.sync 	0;
	setp.gt.u32 	%p31, %r1, 255;
	shl.b32 	%r481, %r1, 2;
	add.s32 	%r111, %r346, %r481;
	mov.b32 	%r1759, 0;
	@%p31 bra 	$L__BB7_57;
	ld.shared.u32 	%r483, [%r111];
	mov.b32 	%r484, 0;
	st.shared.u32 	[%r111], %r484;
	ld.shared.u32 	%r485, [%r111+1024];
	st.shared.u32 	[%r111+1024], %r483;
	add.s32 	%r486, %r485, %r483;
	ld.shared.u32 	%r487, [%r111+2048];
	st.shared.u32 	[%r111+2048], %r486;
	add.s32 	%r488, %r487, %r486;
	ld.shared.u32 	%r489, [%r111+3072];
	st.shared.u32 	[%r111+3072], %r488;
	add.s32 	%r490, %r489, %r488;
	ld.shared.u32 	%r491, [%r111+4096];
	st.shared.u32 	[%r111+4096], %r490;
	add.s32 	%r492, %r491, %r490;
	ld.shared.u32 	%r493, [%r111+5120];
	st.shared.u32 	[%r111+5120], %r492;
	add.s32 	%r494, %r493, %r492;
	ld.shared.u32 	%r495, [%r111+6144];
	st.shared.u32 	[%r111+6144], %r494;
	add.s32 	%r496, %r495, %r494;
	ld.shared.u32 	%r497, [%r111+7168];
	st.shared.u32 	[%r111+7168], %r496;
	add.s32 	%r498, %r497, %r496;
	ld.shared.u32 	%r499, [%r111+8192];
	st.shared.u32 	[%r111+8192], %r498;
	add.s32 	%r500, %r499, %r498;
	ld.shared.u32 	%r501, [%r111+9216];
	st.shared.u32 	[%r111+9216], %r500;
	add.s32 	%r502, %r501, %r500;
	ld.shared.u32 	%r503, [%r111+10240];
	st.shared.u32 	[%r111+10240], %r502;
	add.s32 	%r504, %r503, %r502;
	ld.shared.u32 	%r505, [%r111+11264];
	st.shared.u32 	[%r111+11264], %r504;
	add.s32 	%r1759, %r505, %r504;
$L__BB7_57:
	ld.param.u64 	%rd228, [_ZN3cub18CUB_300001_SM_10006detail10radix_sort29DeviceRadixSortOnesweepKernelINS1_5radix10policy_hubIiNS0_8NullTypeEyE10Policy1000ELNS0_9SortOrderE0EiS6_yiiNS1_21identity_decomposer_tEEEvPT5_SC_PT3_PKSD_PT1_PKSH_PT2_PKSL_T4_iiT6__param_0];
	setp.gt.u32 	%p32, %r1, 255;
	shl.b32 	%r506, %r3, 8;
	add.s32 	%r507, %r506, %r1;
	cvta.to.global.u64 	%rd5, %rd228;
	mul.wide.s32 	%rd34, %r507, 4;
	add.s64 	%rd6, %rd5, %rd34;
	@%p32 bra 	$L__BB7_59;
	or.b32  	%r508, %r1759, 1073741824;
	st.volatile.global.u32 	[%rd6], %r508;
$L__BB7_59:
	ld.param.u64 	%rd235, [_ZN3cub18CUB_300001_SM_10006detail10radix_sort29DeviceRadixSortOnesweepKernelINS1_5radix10policy_hubIiNS0_8NullTypeEyE10Policy1000ELNS0_9SortOrderE0EiS6_yiiNS1_21identity_decomposer_tEEEvPT5_SC_PT3_PKSD_PT1_PKSH_PT2_PKSL_T4_iiT6__param_3];
	xor.b32  	%r1773, %r1741, -2147483648;
	xor.b32  	%r1774, %r1742, -2147483648;
	xor.b32  	%r1765, %r1733, -2147483648;
	xor.b32  	%r1766, %r1734, -2147483648;
	xor.b32  	%r1777, %r1745, -2147483648;
	xor.b32  	%r1778, %r1746, -2147483648;
	xor.b32  	%r1764, %r1732, -2147483648;
	xor.b32  	%r1779, %r1747, -2147483648;
	xor.b32  	%r1780, %r1748, -2147483648;
	xor.b32  	%r1768, %r1736, -2147483648;
	xor.b32  	%r1767, %r1735, -2147483648;
	xor.b32  	%r1775, %r1743, -2147483648;
	xor.b32  	%r1782, %r1750, -2147483648;
	xor.b32  	%r1781, %r1749, -2147483648;
	xor.b32  	%r1769, %r1737, -2147483648;
	xor.b32  	%r1776, %r1744, -2147483648;
	xor.b32  	%r1770, %r1738, -2147483648;
	setp.lt.u32 	%p33, %r1, 256;
	setp.eq.s32 	%p34, %r1759, 7296;
	and.pred  	%p35, %p33, %p34;
	selp.u32 	%r509, 1, 0, %p35;
	{ 
	.reg .pred 	%p1; 
	.reg .pred 	%p2; 
	setp.ne.u32 	%p1, %r509, 0; 
	bar.red.or.pred 	%p2, 0, %p1; 
	selp.u32 	%r510, 1, 0, %p2; 
	}
	setp.eq.s32 	%p36, %r510, 0;
	cvt.u64.u32 	%rd7, %r1;
	cvta.to.global.u64 	%rd35, %rd235;
	mul.wide.u32 	%rd36, %r1, 8;
	add.s64 	%rd8, %rd35, %rd36;
	@%p36 bra 	$L__BB7_111;
	setp.gt.u32 	%p37, %r1, 255;
	setp.gt.u32 	%p38, %r1, %r108;
	selp.b32 	%r131, 7296, 0, %p38;
	shl.b32 	%r511, %r1, 3;
	mov.u32 	%r512, _ZZN3cub18CUB_300001_SM_10006detail10radix_sort29DeviceRadixSortOnesweepKernelINS1_5radix10policy_hubIiNS0_8NullTypeEyE10Policy1000ELNS0_9SortOrderE0EiS6_yiiNS1_21identity_decomposer_tEEEvPT5_SC_PT3_PKSD_PT1_PKSH_PT2_PKSL_T4_iiT6_E1s;
	add.s32 	%r513, %r512, %r511;
	add.s32 	%r132, %r513, 29184;
	@%p37 bra 	$L__BB7_68;
	ld.global.u64 	%rd37, [%rd8];
	cvt.u64.u32 	%rd38, %r131;
	sub.s64 	%rd237, %rd37, %rd38;
	st.shared.u64 	[%r132], %rd237;
	setp.lt.s32 	%p39, %r3, 1;
	mov.u32 	%r1763, %r1759;
	@%p39 bra 	$L__BB7_67;
	mov.b32 	%r1761, -1;
	mov.u32 	%r1760, %r3;
	mov.u32 	%r1763, %r1759;
$L__BB7_63:
	add.s32 	%r136, %r1760, -1;
	shl.b32 	%r515, %r136, 8;
	add.s32 	%r516, %r515, %r1;
	mul.wide.s32 	%rd39, %r516, 4;
	add.s64 	%rd10, %rd5, %rd39;
$L__BB7_64:
	membar.cta;
	ld.volatile.global.u32 	%r137, [%rd10];
	setp.eq.s32 	%p40, %r137, 0;
	@%p40 bra 	$L__BB7_64;
	and.b32  	%r517, %r137, 1073741823;
	add.s32 	%r1763, %r517, %r1763;
	setp.gt.s32 	%p41, %r137, -1;
	vote.sync.ballot.b32 	%r1761, %p41, %r1761;
	setp.gt.u32 	%p43, %r1760, 1;
	and.pred  	%p44, %p41, %p43;
	mov.u32 	%r1760, %r136;
	@%p44 bra 	$L__BB7_63;
	ld.shared.u64 	%rd237, [%r132];
$L__BB7_67:
	or.b32  	%r518, %r1763, -2147483648;
	st.volatile.global.u32 	[%rd6], %r518;
	sub.s32 	%r519, %r1763, %r1759;
	cvt.s64.s32 	%rd40, %r519;
	add.s64 	%rd41, %rd237, %rd40;
	st.shared.u64 	[%r132], %rd41;
$L__BB7_68:
	ld.param.u32 	%r1708, [_ZN3cub18CUB_300001_SM_10006detail10radix_sort29DeviceRadixSortOnesweepKernelINS1_5radix10policy_hubIiNS0_8NullTypeEyE10Policy1000ELNS0_9SortOrderE0EiS6_yiiNS1_21identity_decomposer_tEEEvPT5_SC_PT3_PKSD_PT1_PKSH_PT2_PKSL_T4_iiT6__param_8];
	ld.param.u64 	%rd231, [_ZN3cub18CUB_300001_SM_10006detail10radix_sort29DeviceRadixSortOnesweepKernelINS1_5radix10policy_hubIiNS0_8NullTypeEyE10Policy1000ELNS0_9SortOrderE0EiS6_yiiNS1_21identity_decomposer_tEEEvPT5_SC_PT3_PKSD_PT1_PKSH_PT2_PKSL_T4_iiT6__param_2];
	setp.gt.u32 	%p45, %r1, 255;
	setp.lt.s32 	%p46, %r4, %r1708;
	setp.eq.s64 	%p47, %rd231, 0;
	or.pred  	%p48, %p47, %p46;
	or.pred  	%p49, %p45, %p48;
	@%p49 bra 	$L__BB7_70;
	ld.param.u64 	%rd232, [_ZN3cub18CUB_300001_SM_10006detail10radix_sort29DeviceRadixSortOnesweepKernelINS1_5radix10policy_hubIiNS0_8NullTypeEyE10Policy1000ELNS0_9SortOrderE0EiS6_yiiNS1_21identity_decomposer_tEEEvPT5_SC_PT3_PKSD_PT1_PKSH_PT2_PKSL_T4_iiT6__param_2];
	ld.shared.u64 	%rd42, [%r132];
	cvt.u64.u32 	%rd43, %r131;
	cvt.s64.s32 	%rd44, %r1759;
	add.s64 	%rd45, %rd43, %rd44;
	add.s64 	%rd46, %rd45, %rd42;
	cvta.to.global.u64 	%rd47, %rd232;
	shl.b64 	%rd48, %rd7, 3;
	add.s64 	%rd49, %rd47, %rd48;
	st.global.u64 	[%rd49], %rd46;
$L__BB7_70:
	ld.param.u32 	%r1709, [_ZN3cub18CUB_300001_SM_10006detail10radix_sort29DeviceRadixSortOnesweepKernelINS1_5radix10policy_hubIiNS0_8NullTypeEyE10Policy1000ELNS0_9SortOrderE0EiS6_yiiNS1_21identity_decomposer_tEEEvPT5_SC_PT3_PKSD_PT1_PKSH_PT2_PKSL_T4_iiT6__param_8];
	setp.gt.s32 	%p50, %r4, %r1709;
	bar.sync 	0;
	shl.b32 	%r520, %r108, 3;
	add.s32 	%r522, %r512, %r520;
	ld.shared.u64 	%rd13, [%r522+29184];
	@%p50 bra 	$L__BB7_72;
	and.b32  	%r523, %r1, 31;
	and.b32  	%r524, %r1, 992;
	mul.lo.s32 	%r525, %r524, 19;
	or.b32  	%r526, %r525, %r523;
	cvt.u64.u32 	%rd50, %r526;
	add.s64 	%rd51, %rd13, %rd50;
	shl.b64 	%rd52, %rd51, 2;
	add.s64 	%rd53, %rd1, %rd52;
	st.global.u32 	[%rd53], %r1732;
	st.global.u32 	[%rd53+128], %r1733;
	st.global.u32 	[%rd53+256], %r1734;
	st.global.u32 	[%rd53+384], %r1735;
	st.global.u32 	[%rd53+512], %r1736;
	st.global.u32 	[%rd53+640], %r1737;
	st.global.u32 	[%rd53+768], %r1738;
	st.global.u32 	[%rd53+896], %r1739;
	st.global.u32 	[%rd53+1024], %r1740;
	st.global.u32 	[%rd53+1152], %r1741;
	st.global.u32 	[%rd53+1280], %r1742;
	st.global.u32 	[%rd53+1408], %r1743;
	st.global.u32 	[%rd53+1536], %r1744;
	st.global.u32 	[%rd53+1664], %r1745;
	st.global.u32 	[%rd53+1792], %r1746;
	st.global.u32 	[%rd53+1920], %r1747;
	st.global.u32 	[%rd53+2048], %r1748;
	st.global.u32 	[%rd53+2176], %r1749;
	st.global.u32 	[%rd53+2304], %r1750;
	bra.uni 	$L__BB7_110;
$L__BB7_72:
	ld.param.u32 	%r1710, [_ZN3cub18CUB_300001_SM_10006detail10radix_sort29DeviceRadixSortOnesweepKernelINS1_5radix10policy_hubIiNS0_8NullTypeEyE10Policy1000ELNS0_9SortOrderE0EiS6_yiiNS1_21identity_decomposer_tEEEvPT5_SC_PT3_PKSD_PT1_PKSH_PT2_PKSL_T4_iiT6__param_8];
	mad.lo.s32 	%r141, %r3, -7296, %r1710;
	and.b32  	%r527, %r1, 31;
	and.b32  	%r528, %r1, 992;
	mul.lo.s32 	%r529, %r528, 19;
	or.b32  	%r142, %r529, %r527;
	setp.ge.s32 	%p51, %r142, %r141;
	cvt.u64.u32 	%rd54, %r142;
	add.s64 	%rd55, %rd13, %rd54;
	shl.b64 	%rd56, %rd55, 2;
	add.s64 	%rd14, %rd1, %rd56;
	@%p51 bra 	$L__BB7_74;
	st.global.u32 	[%rd14], %r1732;
$L__BB7_74:
	add.s32 	%r530, %r142, 32;
	setp.ge.s32 	%p52, %r530, %r141;
	@%p52 bra 	$L__BB7_76;
	st.global.u32 	[%rd14+128], %r1733;
$L__BB7_76:
	add.s32 	%r531, %r142, 64;
	setp.ge.s32 	%p53, %r531, %r141;
	@%p53 bra 	$L__BB7_78;
	st.global.u32 	[%rd14+256], %r1734;
$L__BB7_78:
	add.s32 	%r532, %r142, 96;
	setp.ge.s32 	%p54, %r532, %r141;
	@%p54 bra 	$L__BB7_80;
	st.global.u32 	[%rd14+384], %r1735;
$L__BB7_80:
	add.s32 	%r533, %r142, 128;
	setp.ge.s32 	%p55, %r533, %r141;
	@%p55 bra 	$L__BB7_82;
	st.global.u32 	[%rd14+512], %r1736;
$L__BB7_82:
	add.s32 	%r534, %r142, 160;
	setp.ge.s32 	%p56, %r534, %r141;
	@%p56 bra 	$L__BB7_84;
	st.global.u32 	[%rd14+640], %r1737;
$L__BB7_84:
	add.s32 	%r535, %r142, 192;
	setp.ge.s32 	%p57, %r535, %r141;
	@%p57 bra 	$L__BB7_86;
	st.global.u32 	[%rd14+768], %r1738;
$L__BB7_86:
	add.s32 	%r536, %r142, 224;
	setp.ge.s32 	%p58, %r536, %r141;
	@%p58 bra 	$L__BB7_88;
	st.global.u32 	[%rd14+896], %r1739;
$L__BB7_88:
	add.s32 	%r537, %r142, 256;
	setp.ge.s32 	%p59, %r537, %r141;
	@%p59 bra 	$L__BB7_90;
	st.global.u32 	[%rd14+1024], %r1740;
$L__BB7_90:
	add.s32 	%r538, %r142, 288;
	setp.ge.s32 	%p60, %r538, %r141;
	@%p60 bra 	$L__BB7_92;
	st.global.u32 	[%rd14+1152], %r1741;
$L__BB7_92:
	add.s32 	%r539, %r142, 320;
	setp.ge.s32 	%p61, %r539, %r141;
	@%p61 bra 	$L__BB7_94;
	st.global.u32 	[%rd14+1280], %r1742;
$L__BB7_94:
	add.s32 	%r540, %r142, 352;
	setp.ge.s32 	%p62, %r540, %r141;
	@%p62 bra 	$L__BB7_96;
	st.global.u32 	[%rd14+1408], %r1743;
$L__BB7_96:
	add.s32 	%r541, %r142, 384;
	setp.ge.s32 	%p63, %r541, %r141;
	@%p63 bra 	$L__BB7_98;
	st.global.u32 	[%rd14+1536], %r1744;
$L__BB7_98:
	add.s32 	%r542, %r142, 416;
	setp.ge.s32 	%p64, %r542, %r141;
	@%p64 bra 	$L__BB7_100;
	st.global.u32 	[%rd14+1664], %r1745;
$L__BB7_100:
	add.s32 	%r543, %r142, 448;
	setp.ge.s32 	%p65, %r543, %r141;
	@%p65 bra 	$L__BB7_102;
	st.global.u32 	[%rd14+1792], %r1746;
$L__BB7_102:
	add.s32 	%r544, %r142, 480;
	setp.ge.s32 	%p66, %r544, %r141;
	@%p66 bra 	$L__BB7_104;
	st.global.u32 	[%rd14+1920], %r1747;
$L__BB7_104:
	add.s32 	%r545, %r142, 512;
	setp.ge.s32 	%p67, %r545, %r141;
	@%p67 bra 	$L__BB7_106;
	st.global.u32 	[%rd14+2048], %r1748;
$L__BB7_106:
	add.s32 	%r546, %r142, 544;
	setp.ge.s32 	%p68, %r546, %r141;
	@%p68 bra 	$L__BB7_108;
	st.global.u32 	[%rd14+2176], %r1749;
$L__BB7_108:
	add.s32 	%r547, %r142, 576;
	setp.ge.s32 	%p69, %r547, %r141;
	@%p69 bra 	$L__BB7_110;
	st.global.u32 	[%rd14+2304], %r1750;
$L__BB7_110:
	// begin inline asm
	exit;
	// end inline asm
	mov.u32 	%r1764, %r1732;
	mov.u32 	%r1765, %r1733;
	mov.u32 	%r1766, %r1734;
	mov.u32 	%r1767, %r1735;
	mov.u32 	%r1768, %r1736;
	mov.u32 	%r1769, %r1737;
	mov.u32 	%r1770, %r1738;
	mov.u32 	%r1771, %r1739;
	mov.u32 	%r1772, %r1740;
	mov.u32 	%r1773, %r1741;
	mov.u32 	%r1774, %r1742;
	mov.u32 	%r1775, %r1743;
	mov.u32 	%r1776, %r1744;
	mov.u32 	%r1777, %r1745;
	mov.u32 	%r1778, %r1746;
	mov.u32 	%r1779, %r1747;
	mov.u32 	%r1780, %r1748;
	mov.u32 	%r1781, %r1749;
	mov.u32 	%r1782, %r1750;
$L__BB7_111:
	mul.hi.u32 	%r548, %r1, 357913942;
	add.s32 	%r549, %r548, %r1;
	shl.b32 	%r550, %r549, 2;
	mov.u32 	%r551, _ZZN3cub18CUB_300001_SM_10006detail10radix_sort29DeviceRadixSortOnesweepKernelINS1_5radix10policy_hubIiNS0_8NullTypeEyE10Policy1000ELNS0_9SortOrderE0EiS6_yiiNS1_21identity_decomposer_tEEEvPT5_SC_PT3_PKSD_PT1_PKSH_PT2_PKSL_T4_iiT6_E1s;
	add.s32 	%r552, %r551, %r550;
	add.s32 	%r162, %r552, 13328;
	st.shared.u32 	[%r552+13328], %r1759;
	bar.sync 	0;
	setp.gt.u32 	%p70, %r1, 31;
	@%p70 bra 	$L__BB7_113;
	mad.lo.s32 	%r584, %r1, 52, %r551;
	ld.shared.u32 	%r585, [%r584+13328];
	ld.shared.u32 	%r586, [%r584+13332];
	ld.shared.u32 	%r587, [%r584+13336];
	ld.shared.u32 	%r588, [%r584+13340];
	ld.shared.u32 	%r589, [%r584+13344];
	ld.shared.u32 	%r590, [%r584+13348];
	ld.shared.u32 	%r591, [%r584+13352];
	ld.shared.u32 	%r592, [%r584+13356];
	ld.shared.u32 	%r593, [%r584+13360];
	ld.shared.u32 	%r594, [%r584+13364];
	ld.shared.u32 	%r595, [%r584+13368];
	ld.shared.u32 	%r596, [%r584+13372];
	add.s32 	%r597, %r586, %r585;
	add.s32 	%r598, %r597, %r587;
	add.s32 	%r599, %r598, %r588;
	add.s32 	%r600, %r599, %r589;
	add.s32 	%r601, %r600, %r590;
	add.s32 	%r602, %r601, %r591;
	add.s32 	%r603, %r602, %r592;
	add.s32 	%r604, %r603, %r593;
	add.s32 	%r605, %r604, %r594;
	add.s32 	%r606, %r605, %r595;
	add.s32 	%r557, %r606, %r596;
	mov.b32 	%r555, 1;
	mov.b32 	%r580, 0;
	mov.b32 	%r582, -1;
	// begin inline asm
	{  .reg .s32 r0;  .reg .pred p;  shfl.sync.up.b32 r0|p, %r557, %r555, %r580, %r582;  @p add.s32 r0, r0, %r557;  mov.s32 %r553, r0;}
	// end inline asm
	mov.b32 	%r561, 2;
	// begin inline asm
	{  .reg .s32 r0;  .reg .pred p;  shfl.sync.up.b32 r0|p, %r553, %r561, %r580, %r582;  @p add.s32 r0, r0, %r553;  mov.s32 %r559, r0;}
	// end inline asm
	mov.b32 	%r567, 4;
	// begin inline asm
	{  .reg .s32 r0;  .reg .pred p;  shfl.sync.up.b32 r0|p, %r559, %r567, %r580, %r582;  @p add.s32 r0, r0, %r559;  mov.s32 %r565, r0;}
	// end inline asm
	mov.b32 	%r573, 8;
	// begin inline asm
	{  .reg .s32 r0;  .reg .pred p;  shfl.sync.up.b32 r0|p, %r565, %r573, %r580, %r582;  @p add.s32 r0, r0, %r565;  mov.s32 %r571, r0;}
	// end inline asm
	mov.b32 	%r579, 16;
	// begin inline asm
	{  .reg .s32 r0;  .reg .pred p;  shfl.sync.up.b32 r0|p, %r571, %r579, %r580, %r582;  @p add.s32 r0, r0, %r571;  mov.s32 %r577, r0;}
	// end inline asm
	sub.s32 	%r607, %r577, %r557;
	add.s32 	%r608, %r585, %r607;
	add.s32 	%r609, %r586, %r608;
	add.s32 	%r610, %r587, %r609;
	add.s32 	%r611, %r588, %r610;
	add.s32 	%r612, %r589, %r611;
	add.s32 	%r613, %r590, %r612;
	add.s32 	%r614, %r591, %r613;
	add.s32 	%r615, %r592, %r614;
	add.s32 	%r616, %r593, %r615;
	add.s32 	%r617, %r594, %r616;
	add.s32 	%r618, %r595, %r617;
	st.shared.u32 	[%r584+13328], %r607;
	st.shared.u32 	[%r584+13332], %r608;
	st.shared.u32 	[%r584+13336], %r609;
	st.shared.u32 	[%r584+13340], %r610;
	st.shared.u32 	[%r584+13344], %r611;
	st.shared.u32 	[%r584+13348], %r612;
	st.shared.u32 	[%r584+13352], %r613;
	st.shared.u32 	[%r584+13356], %r614;
	st.shared.u32 	[%r584+13360], %r615;
	st.shared.u32 	[%r584+13364], %r616;
	st.shared.u32 	[%r584+13368], %r617;
	st.shared.u32 	[%r584+13372], %r618;
$L__BB7_113:
	setp.gt.u32 	%p71, %r1, 255;
	bar.sync 	0;
	ld.shared.u32 	%r163, [%r162];
	@%p71 bra 	$L__BB7_115;
	shl.b32 	%r619, %r1, 2;
	add.s32 	%r621, %r551, %r619;
	ld.shared.u32 	%r622, [%r621];
	add.s32 	%r623, %r622, %r163;
	st.shared.u32 	[%r621], %r623;
	ld.shared.u32 	%r624, [%r621+1024];
	add.s32 	%r625, %r624, %r163;
	st.shared.u32 	[%r621+1024], %r625;
	ld.shared.u32 	%r626, [%r621+2048];
	add.s32 	%r627, %r626, %r163;
	st.shared.u32 	[%r621+2048], %r627;
	ld.shared.u32 	%r628, [%r621+3072];
	add.s32 	%r629, %r628, %r163;
	st.shared.u32 	[%r621+3072], %r629;
	ld.shared.u32 	%r630, [%r621+4096];
	add.s32 	%r631, %r630, %r163;
	st.shared.u32 	[%r621+4096], %r631;
	ld.shared.u32 	%r632, [%r621+5120];
	add.s32 	%r633, %r632, %r163;
	st.shared.u32 	[%r621+5120], %r633;
	ld.shared.u32 	%r634, [%r621+6144];
	add.s32 	%r635, %r634, %r163;
	st.shared.u32 	[%r621+6144], %r635;
	ld.shared.u32 	%r636, [%r621+7168];
	add.s32 	%r637, %r636, %r163;
	st.shared.u32 	[%r621+7168], %r637;
	ld.shared.u32 	%r638, [%r621+8192];
	add.s32 	%r639, %r638, %r163;
	st.shared.u32 	[%r621+8192], %r639;
	ld.shared.u32 	%r640, [%r621+9216];
	add.s32 	%r641, %r640, %r163;
	st.shared.u32 	[%r621+9216], %r641;
	ld.shared.u32 	%r642, [%r621+10240];
	add.s32 	%r643, %r642, %r163;
	st.shared.u32 	[%r621+10240], %r643;
	ld.shared.u32 	%r644, [%r621+11264];
	add.s32 	%r645, %r644, %r163;
	st.shared.u32 	[%r621+11264], %r645;
$L__BB7_115:
	shl.b32 	%r672, %r1, 5;
	and.b32  	%r673, %r672, 31744;
	add.s32 	%r164, %r551, %r673;
	bar.sync 	0;
	// begin inline asm
	mov.u32 %r646, %lanemask_le;
	// end inline asm
	shr.u32 	%r675, %r1764, %r293;
	and.b32  	%r669, %r675, %r82;
	mov.b32 	%r649, 1;
	// begin inline asm
	{
    .reg .pred p;
    and.b32 %r647, %r669, %r649;    setp.ne.u32 p, %r647, 0;
    vote.ballot.sync.b32 %r647, p, 0xffffffff;
    @!p not.b32 %r647, %r647;
}

	// end inline asm
	mov.b32 	%r652, 2;
	// begin inline asm
	{
    .reg .pred p;
    and.b32 %r650, %r669, %r652;    setp.ne.u32 p, %r650, 0;
    vote.ballot.sync.b32 %r650, p, 0xffffffff;
    @!p not.b32 %r650, %r650;
}

	// end inline asm
	and.b32  	%r676, %r650, %r647;
	mov.b32 	%r655, 4;
	// begin inline asm
	{
    .reg .pred p;
    and.b32 %r653, %r669, %r655;    setp.ne.u32 p, %r653, 0;
    vote.ballot.sync.b32 %r653, p, 0xffffffff;
    @!p not.b32 %r653, %r653;
}

	// end inline asm
	and.b32  	%r677, %r653, %r676;
	mov.b32 	%r658, 8;
	// begin inline asm
	{
    .reg .pred p;
    and.b32 %r656, %r669, %r658;    setp.ne.u32 p, %r656, 0;
    vote.ballot.sync.b32 %r656, p, 0xffffffff;
    @!p not.b32 %r656, %r656;
}

	// end inline asm
	and.b32  	%r678, %r656, %r677;
	mov.b32 	%r661, 16;
	// begin inline asm
	{
    .reg .pred p;
    and.b32 %r659, %r669, %r661;    setp.ne.u32 p, %r659, 0;
    vote.ballot.sync.b32 %r659, p, 0xffffffff;
    @!p not.b32 %r659, %r659;
}

	// end inline asm
	and.b32  	%r679, %r659, %r678;
	mov.b32 	%r664, 32;
	// begin inline asm
	{
    .reg .pred p;
    and.b32 %r662, %r669, %r664;    setp.ne.u32 p, %r662, 0;
    vote.ballot.sync.b32 %r662, p, 0xffffffff;
    @!p not.b32 %r662, %r662;
}

	// end inline asm
	and.b32  	%r680, %r662, %r679;
	mov.b32 	%r667, 64;
	// begin inline asm
	{
    .reg .pred p;
    and.b32 %r665, %r669, %r667;    setp.ne.u32 p, %r665, 0;
    vote.ballot.sync.b32 %r665, p, 0xffffffff;
    @!p not.b32 %r665, %r665;
}

	// end inline asm
	and.b32  	%r681, %r665, %r680;
	mov.b32 	%r670, 128;
	// begin inline asm
	{
    .reg .pred p;
    and.b32 %r668, %r669, %r670;    setp.ne.u32 p, %r668, 0;
    vote.ballot.sync.b32 %r668, p, 0xffffffff;
    @!p not.b32 %r668, %r668;
}

	// end inline asm
	and.b32  	%r682, %r668, %r681;
	clz.b32 	%r683, %r682;
	sub.s32 	%r167, 31, %r683;
	and.b32  	%r684, %r646, %r682;
	popc.b32 	%r168, %r684;
	setp.ne.s32 	%p72, %r295, %r167;
	mov.b32 	%r1783, 0;
	@%p72 bra 	$L__BB7_117;
	shl.b32 	%r685, %r669, 2;
	add.s32 	%r686, %r164, %r685;
	atom.shared.add.u32 	%r1783, [%r686], %r168;
$L__BB7_117:
	shfl.sync.idx.b32	%r712|%p73, %r1783, %r167, 31, -1;
	add.s32 	%r171, %r168, %r712;
	shr.u32 	%r713, %r1765, %r293;
	and.b32  	%r709, %r713, %r82;
	mov.b32 	%r689, 1;
	// begin inline asm
	{
    .reg .pred p;
    and.b32 %r687, %r709, %r689;    setp.ne.u32 p, %r687, 0;
    vote.ballot.sync.b32 %r687, p, 0xffffffff;
    @!p not.b32 %r687, %r687;
}

	// end inline asm
	mov.b32 	%r692, 2;
	// begin inline asm
	{
    .reg .pred p;
    and.b32 %r690, %r709, %r692;    setp.ne.u32 p, %r690, 0;
    vote.ballot.sync.b32 %r690, p, 0xffffffff;
    @!p not.b32 %r690, %r690;
}

	// end inline asm
	and.b32  	%r714, %r690, %r687;
	mov.b32 	%r695, 4;
	// begin inline asm
	{
    .reg .pred p;
    and.b32 %r693, %r709, %r695;    setp.ne.u32 p, %r693, 0;
    vote.ballot.sync.b32 %r693, p, 0xffffffff;
    @!p not.b32 %r693, %r693;
}

	// end inline asm
	and.b32  	%r715, %r693, %r714;
	mov.b32 	%r698, 8;
	// begin inline asm
	{
    .reg .pred p;
    and.b32 %r696, %r709, %r698;    setp.ne.u32 p, %r696, 0;
    vote.ballot.sync.b32 %r696, p, 0xffffffff;
    @!p not.b32 %r696, %r696;
}

	// end inline asm
	and.b32  	%r716, %r696, %r715;
	mov.b32 	%r701, 16;
	// begin inline asm
	{
    .reg .pred p;
    and.b32 %r699, %r709, %r701;    setp.ne.u32 p, %r699, 0;
    vote.ballot.sync.b32 %r699, p, 0xffffffff;
    @!p not.b32 %r699, %r699;
}

	// end inline asm
	and.b32  	%r717, %r699, %r716;
	mov.b32 	%r704, 32;
	// begin inline asm
	{
    .reg .pred p;
    and.b32 %r702, %r709, %r704;    setp.ne.u32 p, %r702, 0;
    vote.ballot.sync.b32 %r702, p, 0xffffffff;
    @!p not.b32 %r702, %r702;
}

	// end inline asm
	and.b32  	%r718, %r702, %r717;
	mov.b32 	%r707, 64;
	// begin inline asm
	{
    .reg .pred p;
    and.b32 %r705, %r709, %r707;    setp.ne.u32 p, %r705, 0;
    vote.ballot.sync.b32 %r705, p, 0xffffffff;
    @!p not.b32 %r705, %r705;
}

	// end inline asm
	and.b32  	%r719, %r705, %r718;
	mov.b32 	%r710, 128;
	// begin inline asm
	{
    .reg .pred p;
    and.b32 %r708, %r709, %r710;    setp.ne.u32 p, %r708, 0;
    vote.ballot.sync.b32 %r708, p, 0xffffffff;
    @!p not.b32 %r708, %r708;
}

	// end inline asm
	and.b32  	%r720, %r708, %r719;
	clz.b32 	%r721, %r720;
	sub.s32 	%r173, 31, %r721;
	and.b32  	%r722, %r646, %r720;
	popc.b32 	%r174, %r722;
	setp.ne.s32 	%p74, %r295, %r173;
	mov.b32 	%r1784, 0;
	@%p74 bra 	$L__BB7_119;
	shl.b32 	%r723, %r709, 2;
	add.s32 	%r724, %r164, %r723;
	atom.shared.add.u32 	%r1784, [%r724], %r174;
$L__BB7_119:
	shfl.sync.idx.b32	%r750|%p75, %r1784, %r173, 31, -1;
	add.s32 	%r177, %r174, %r750;
	shr.u32 	%r751, %r1766, %r293;
	and.b32  	%r747, %r751, %r82;
	mov.b32 	%r727, 1;
	// begin inline asm
	{
    .reg .pred p;
    and.b32 %r725, %r747, %r727;    setp.ne.u32 p, %r725, 0;
    vote.ballot.sync.b32 %r725, p, 0xffffffff;
    @!p not.b32 %r725, %r725;
}

	// end inline asm
	mov.b32 	%r730, 2;
	// begin inline asm
	{
    .reg .pred p;
    and.b32 %r728, %r747, %r730;    setp.ne.u32 p, %r728, 0;
    vote.ballot.sync.b32 %r728, p, 0xffffffff;
    @!p not.b32 %r728, %r728;
}

	// end inline asm
	and.b32  	%r752, %r728, %r725;
	mov.b32 	%r733, 4;
	// begin inline asm
	{
    .reg .pred p;
    and.b32 %r731, %r747, %r733;    setp.ne.u32 p, %r731, 0;
    vote.ballot.sync.b32 %r731, p, 0xffffffff;
    @!p not.b32 %r731, %r731;
}

	// end inline asm
	and.b32  	%r753, %r731, %r752;
	mov.b32 	%r736, 8;
	// begin inline asm
	{
    .reg .pred p;
    and.b32 %r734, %r747, %r736;    setp.ne.u32 p, %r734, 0;
    vote.ballot.sync.b32 %r734, p, 0xffffffff;
    @!p not.b32 %r734, %r734;
}

	// end inline asm
	and.b32  	%r754, %r734, %r753;
	mov.b32 	%r739, 16;
	// begin inline asm
	{
    .reg .pred p;
    and.b32 %r737, %r747, %r739;    setp.ne.u32 p, %r737, 0;
    vote.ballot.sync.b32 %r737, p, 0xffffffff;
    @!p not.b32 %r737, %r737;
}

	// end inline asm
	and.b32  	%r755, %r737, %r754;
	mov.b32 	%r742, 32;
	// begin inline asm
	{
    .reg .pred p;
    and.b32 %r740, %r747, %r742;    setp.ne.u32 p, %r740, 0;
    vote.ballot.sync.b32 %r740, p, 0xffffffff;
    @!p not.b32 %r740, %r740;
}

	// end inline asm
	and.b32  	%r756, %r740, %r755;
	mov.b32 	%r745, 64;
	// begin inline asm
	{
    .reg .pred p;
    and.b32 %r743, %r747, %r745;    setp.ne.u32 p, %r743, 0;
    vote.ballot.sync.b32 %r743, p, 0xffffffff;
    @!p not.b32 %r743, %r743;
}

	// end inline asm
	and.b32  	%r757, %r743, %r756;
	mov.b32 	%r748, 128;
	// begin inline asm
	{
    .reg .pred p;
    and.b32 %r746, %r747, %r748;    setp.ne.u32 p, %r746, 0;
    vote.ballot.sync.b32 %r746, p, 0xffffffff;
    @!p not.b32 %r746, %r746;
}

	// end inline asm
	and.b32  	%r758, %r746, %r757;
	clz.b32 	%r759, %r758;
	sub.s32 	%r179, 31, %r759;
	and.b32  	%r760, %r646, %r758;
	popc.b32 	%r180, %r760;
	setp.ne.s32 	%p76, %r295, %r179;
	mov.b32 	%r1785, 0;
	@%p76 bra 	$L__BB7_121;
	shl.b32 	%r761, %r747, 2;
	add.s32 	%r762, %r164, %r761;
	atom.shared.add.u32 	%r1785, [%r762], %r180;
$L__BB7_121:
	shfl.sync.idx.b32	%r788|%p77, %r1785, %r179, 31, -1;
	add.s32 	%r183, %r180, %r788;
	shr.u32 	%r789, %r1767, %r293;
	and.b32  	%r785, %r789, %r82;
	mov.b32 	%r765, 1;
	// begin inline asm
	{
    .reg .pred p;
    and.b32 %r763, %r785, %r765;    setp.ne.u32 p, %r763, 0;
    vote.ballot.sync.b32 %r763, p, 0xffffffff;
    @!p not.b32 %r763, %r763;
}

	// end inline asm
	mov.b32 	%r768, 2;
	// begin inline asm
	{
    .reg .pred p;
    and.b32 %r766, %r785, %r768;    setp.ne.u32 p, %r766, 0;
    vote.ballot.sync.b32 %r766, p, 0xffffffff;
    @!p not.b32 %r766, %r766;
}

	// end inline asm
	and.b32  	%r790, %r766, %r763;
	mov.b32 	%r771, 4;
	// begin inline asm
	{
    .reg .pred p;
    and.b32 %r769, %r785, %r771;    setp.ne.u32 p, %r769, 0;
    vote.ballot.sync.b32 %r769, p, 0xffffffff;
    @!p not.b32 %r769, %r769;
}

	// end inline asm
	and.b32  	%r791, %r769, %r790;
	mov.b32 	%r774, 8;
	// begin inline asm
	{
    .reg .pred p;
    and.b32 %r772, %r785, %r774;    setp.ne.u32 p, %r772, 0;
    vote.ballot.sync.b32 %r772, p, 0xffffffff;
    @!p not.b32 %r772, %r772;
}

	// end inline asm
	and.b32  	%r792, %r772, %r791;
	mov.b32 	%r777, 16;
	// begin inline asm
	{
    .reg .pred p;
    and.b32 %r775, %r785, %r777;    setp.ne.u32 p, %r775, 0;
    vote.ballot.sync.b32 %r775, p, 0xffffffff;
    @!p not.b32 %r775, %r775;
}

	// end inline asm
	and.b32  	%r793, %r775, %r792;
	mov.b32 	%r780, 32;
	// begin inline asm
	{
    .reg .pred p;
    and.b32 %r778, %r785, %r780;    setp.ne.u32 p, %r778, 0;
    vote.ballot.sync.b32 %r778, p, 0xffffffff;
    @!p not.b32 %r778, %r778;
}

	// end inline asm
	and.b32  	%r794, %r778, %r793;
	mov.b32 	%r783, 64;
	// begin inline asm
	{
    .reg .pred p;
    and.b32 %r781, %r785, %r783;    setp.ne.u32 p, %r781, 0;
    vote.ballot.sync.b32 %r781, p, 0xffffffff;
    @!p not.b32 %r781, %r781;
}

	// end inline asm
	and.b32  	%r795, %r781, %r794;
	mov.b32 	%r786, 128;
	// begin inline asm
	{
    .reg .pred p;
    and.b32 %r784, %r785, %r786;    setp.ne.u32 p, %r784, 0;
    vote.ballot.sync.b32 %r784, p, 0xffffffff;
    @!p not.b32 %r784, %r784;
}

	// end inline asm
	and.b32  	%r796, %r784, %r795;
	clz.b32 	%r797, %r796;
	sub.s32 	%r185, 31, %r797;
	and.b32  	%r798, %r646, %r796;
	popc.b32 	%r186, %r798;
	setp.ne.s32 	%p78, %r295, %r185;
	mov.b32 	%r1786, 0;
	@%p78 bra 	$L__BB7_123;
	shl.b32 	%r799, %r785, 2;
	add.s32 	%r800, %r164, %r799;
	atom.shared.add.u32 	%r1786, [%r800], %r186;
$L__BB7_123:
	shfl.sync.idx.b32	%r826|%p79, %r1786, %r185, 31, -1;
	add.s32 	%r189, %r186, %r826;
	shr.u32 	%r827, %r1768, %r293;
	and.b32  	%r823, %r827, %r82;
	mov.b32 	%r803, 1;
	// begin inline asm
	{
    .reg .pred p;
    and.b32 %r801, %r823, %r803;    setp.ne.u32 p, %r801, 0;
    vote.ballot.sync.b32 %r801, p, 0xffffffff;
    @!p not.b32 %r801, %r801;
}

	// end inline asm
	mov.b32 	%r806, 2;
	// begin inline asm
	{
    .reg .pred p;
    and.b32 %r804, %r823, %r806;    setp.ne.u32 p, %r804, 0;
    vote.ballot.sync.b32 %r804, p, 0xffffffff;
    @!p not.b32 %r804, %r804;
}

	// end inline asm
	and.b32  	%r828, %r804, %r801;
	mov.b32 	%r809, 4;
	// begin inline asm
	{
    .reg .pred p;
    and.b32 %r807, %r823, %r809;    setp.ne.u32 p, %r807, 0;
    vote.ballot.sync.b32 %r807, p, 0xffffffff;
    @!p not.b32 %r807, %r807;
}

	// end inline asm
	and.b32  	%r829, %r807, %r828;
	mov.b32 	%r812, 8;
	// begin inline asm
	{
    .reg .pred p;
    and.b32 %r810, %r823, %r812;    setp.ne.u32 p, %r810, 0;
    vote.ballot.sync.b32 %r810, p, 0xffffffff;
    @!p not.b32 %r810, %r810;
}

	// end inline asm
	and.b32  	%r830, %r810, %r829;
	mov.b32 	%r815, 16;
	// begin inline asm
	{
    .reg .pred p;
    and.b32 %r813, %r823, %r815;    setp.ne.u32 p, %r813, 0;
    vote.ballot.sync.b32 %r813, p, 0xffffffff;
    @!p not.b32 %r813, %r813;
}

	// end inline asm
	and.b32  	%r831, %r813, %r830;
	mov.b32 	%r818, 32;
	// begin inline asm
	{
    .reg .pred p;
    and.b32 %r816, %r823, %r818;    setp.ne.u32 p, %r816, 0;
    vote.ballot.sync.b32 %r816, p, 0xffffffff;
    @!p not.b32 %r816, %r816;
}

	// end inline asm
	and.b32  	%r832, %r816, %r831;
	mov.b32 	%r821, 64;
	// begin inline asm
	{
    .reg .pred p;
    and.b32 %r819, %r823, %r821;    setp.ne.u32 p, %r819, 0;
    vote.ballot.sync.b32 %r819, p, 0xffffffff;
    @!p not.b32 %r819, %r819;
}

	// end inline asm
	and.b32  	%r833, %r819, %r832;
	mov.b32 	%r824, 128;
	// begin inline asm
	{
    .reg .pred p;
    and.b32 %r822, %r823, %r824;    setp.ne.u32 p, %r822, 0;
    vote.ballot.sync.b32 %r822, p, 0xffffffff;
    @!p not.b32 %r822, %r822;
}

	// end inline asm
	and.b32  	%r834, %r822, %r833;
	clz.b32 	%r835, %r834;
	sub.s32 	%r191, 31, %r835;
	and.b32  	%r836, %r646, %r834;
	popc.b32 	%r192, %r836;
	setp.ne.s32 	%p80, %r295, %r191;
	mov.b32 	%r1787, 0;
	@%p80 bra 	$L__BB7_125;
	shl.b32 	%r837, %r823, 2;
	add.s32 	%r838, %r164, %r837;
	atom.shared.add.u32 	%r1787, [%r838], %r192;
$L__BB7_125:
	shfl.sync.idx.b32	%r864|%p81, %r1787, %r191, 31, -1;
	add.s32 	%r195, %r192, %r864;
	shr.u32 	%r865, %r1769, %r293;
	and.b32  	%r861, %r865, %r82;
	mov.b32 	%r841, 1;
	// begin inline asm
	{
    .reg .pred p;
    and.b32 %r839, %r861, %r841;    setp.ne.u32 p, %r839, 0;
    vote.ballot.sync.b32 %r839, p, 0xffffffff;
    @!p not.b32 %r839, %r839;
}

	// end inline asm
	mov.b32 	%r844, 2;
	// begin inline asm
	{
    .reg .pred p;
    and.b32 %r842, %r861, %r844;    setp.ne.u32 p, %r842, 0;
    vote.ballot.sync.b32 %r842, p, 0xffffffff;
    @!p not.b32 %r842, %r842;
}

	// end inline asm
	and.b32  	%r866, %r842, %r839;
	mov.b32 	%r847, 4;
	// begin inline asm
	{
    .reg .pred p;
    and.b32 %r845, %r861, %r847;    setp.ne.u32 p, %r845, 0;
    vote.ballot.sync.b32 %r845, p, 0xffffffff;
    @!p not.b32 %r845, %r845;
}

	// end inline asm
	and.b32  	%r867, %r845, %r866;
	mov.b32 	%r850, 8;
	// begin inline asm
	{
    .reg .pred p;
    and.b32 %r848, %r861, %r850;    setp.ne.u32 p, %r848, 0;
    vote.ballot.sync.b32 %r848, p, 0xffffffff;
    @!p not.b32 %r848, %r848;
}

	// end inline asm
	and.b32  	%r868, %r848, %r867;
	mov.b32 	%r853, 16;
	// begin inline asm
	{
    .reg .pred p;
    and.b32 %r851, %r861, %r853;    setp.ne.u32 p, %r851, 0;
    vote.ballot.sync.b32 %r851, p, 0xffffffff;
    @!p not.b32 %r851, %r851;
}

	// end inline asm
	and.b32  	%r869, %r851, %r868;
	mov.b32 	%r856, 32;
	// begin inline asm
	{
    .reg .pred p;
    and.b32 %r854, %r861, %r856;    setp.ne.u32 p, %r854, 0;
    vote.ballot.sync.b32 %r854, p, 0xffffffff;
    @!p not.b32 %r854, %r854;
}

	// end inline asm
	and.b32  	%r870, %r854, %r869;
	mov.b32 	%r859, 64;
	// begin inline asm
	{
    .reg .pred p;
    and.b32 %r857, %r861, %r859;    setp.ne.u32 p, %r857, 0;
    vote.ballot.sync.b32 %r857, p, 0xffffffff;
    @!p not.b32 %r857, %r857;
}

	// end inline asm
	and.b32  	%r871, %r857, %r870;
	mov.b32 	%r862, 128;
	// begin inline asm
	{
    .reg .pred p;
    and.b32 %r860, %r861, %r862;    setp.ne.u32 p, %r860, 0;
    vote.ballot.sync.b32 %r860, p, 0xffffffff;
    @!p not.b32 %r860, %r860;
}

	// end inline asm
	and.b32  	%r872, %r860, %r871;
	clz.b32 	%r873, %r872;
	sub.s32 	%r197, 31, %r873;
	and.b32  	%r874, %r646, %r872;
	popc.b32 	%r198, %r874;
	setp.ne.s32 	%p82, %r295, %r197;
	mov.b32 	%r1788, 0;
	@%p82 bra 	$L__BB7_127;
	shl.b32 	%r875, %r861, 2;
	add.s32 	%r876, %r164, %r875;
	atom.shared.add.u32 	%r1788, [%r876], %r198;
$L__BB7_127:
	shfl.sync.idx.b32	%r902|%p83, %r1788, %r197, 31, -1;
	add.s32 	%r201, %r198, %r902;
	shr.u32 	%r903, %r1770, %r293;
	and.b32  	%r899, %r903, %r82;
	mov.b32 	%r879, 1;
	// begin inline asm
	{
    .reg .pred p;
    and.b32 %r877, %r899, %r879;    setp.ne.u32 p, %r877, 0;
    vote.ballot.sync.b32 %r877, p, 0xffffffff;
    @!p not.b32 %r877, %r877;
}

	// end inline asm
	mov.b32 	%r882, 2;
	// begin inline asm
	{
    .reg .pred p;
    and.b32 %r880, %r899, %r882;    setp.ne.u32 p, %r880, 0;
    vote.ballot.sync.b32 %r880, p, 0xffffffff;
    @!p not.b32 %r880, %r880;
}

	// end inline asm
	and.b32  	%r904, %r880, %r877;
	mov.b32 	%r885, 4;
	// begin inline asm
	{
    .reg .pred p;
    and.b32 %r883, %r899, %r885;    setp.ne.u32 p, %r883, 0;
    vote.ballot.sync.b32 %r883, p, 0xffffffff;
    @!p not.b32 %r883, %r883;
}

	// end inline asm
	and.b32  	%r905, %r883, %r904;
	mov.b32 	%r888, 8;
	// begin inline asm
	{
    .reg .pred p;
    and.b32 %r886, %r899, %r888;    setp.ne.u32 p, %r886, 0;
    vote.ballot.sync.b32 %r886, p, 0xffffffff;
    @!p not.b32 %r886, %r886;
}

	// end inline asm
	and.b32  	%r906, %r886, %r905;
	mov.b32 	%r891, 16;
	// begin inline asm
	{
    .reg .pred p;
    and.b32 %r889, %r899, %r891;    setp.ne.u32 p, %r889, 0;
    vote.ballot.sync.b32 %r889, p, 0xffffffff;
    @!p not.b32 %r889, %r889;
}

	// end inline asm
	and.b32  	%r907, %r889, %r906;
	mov.b32 	%r894, 32;
	// begin inline asm
	{
    .reg .pred p;
    and.b32 %r892, %r899, %r894;    setp.ne.u32 p, %r892, 0;
    vote.ballot.sync.b32 %r892, p, 0xffffffff;
    @!p not.b32 %r892, %r892;
}

	// end inline asm
	and.b32  	%r908, %r892, %r907;
	mov.b32 	%r897, 64;
	// begin inline asm
	{
    .reg .pred p;
    and.b32 %r895, %r899, %r897;    setp.ne.u32 p, %r895, 0;
    vote.ballot.sync.b32 %r895, p, 0xffffffff;
    @!p not.b32 %r895, %r895;
}

	// end inline asm
	and.b32  	%r909, %r895, %r908;
	mov.b32 	%r900, 128;
	// begin inline asm
	{
    .reg .pred p;
    and.b32 %r898, %r899, %r900;    setp.ne.u32 p, %r898, 0;
    vote.ballot.sync.b32 %r898, p, 0xffffffff;
    @!p not.b32 %r898, %r898;
}

	// end inline asm
	and.b32  	%r910, %r898, %r909;
	clz.b32 	%r911, %r910;
	sub.s32 	%r203, 31, %r911;
	and.b32  	%r912, %r646, %r910;
	popc.b32 	%r204, %r912;
	setp.ne.s32 	%p84, %r295, %r203;
	mov.b32 	%r1789, 0;
	@%p84 bra 	$L__BB7_129;
	shl.b32 	%r913, %r899, 2;
	add.s32 	%r914, %r164, %r913;
	atom.shared.add.u32 	%r1789, [%r914], %r204;
$L__BB7_129:
	shfl.sync.idx.b32	%r940|%p85, %r1789, %r203, 31, -1;
	add.s32 	%r207, %r204, %r940;
	shr.u32 	%r941, %r1771, %r293;
	and.b32  	%r937, %r941, %r82;
	mov.b32 	%r917, 1;
	// begin inline asm
	{
    .reg .pred p;
    and.b32 %r915, %r937, %r917;    setp.ne.u32 p, %r915, 0;
    vote.ballot.sync.b32 %r915, p, 0xffffffff;
    @!p not.b32 %r915, %r915;
}

	// end inline asm
	mov.b32 	%r920, 2;
	// begin inline asm
	{
    .reg .pred p;
    and.b32 %r918, %r937, %r920;    setp.ne.u32 p, %r918, 0;
    vote.ballot.sync.b32 %r918, p, 0xffffffff;
    @!p not.b32 %r918, %r918;
}

	// end inline asm
	and.b32  	%r942, %r918, %r915;
	mov.b32 	%r923, 4;
	// begin inline asm
	{
    .reg .pred p;
    and.b32 %r921, %r937, %r923;    setp.ne.u32 p, %r921, 0;
    vote.ballot.sync.b32 %r921, p, 0xffffffff;
    @!p not.b32 %r921, %r921;
}

	// end inline asm
	and.b32  	%r943, %r921, %r942;
	mov.b32 	%r926, 8;
	// begin inline asm
	{
    .reg .pred p;
    and.b32 %r924, %r937, %r926;    setp.ne.u32 p, %r924, 0;
    vote.ballot.sync.b32 %r924, p, 0xffffffff;
    @!p not.b32 %r924, %r924;
}

	// end inline asm
	and.b32  	%r944, %r924, %r943;
	mov.b32 	%r929, 16;
	// begin inline asm
	{
    .reg .pred p;
    and.b32 %r927, %r937, %r929;    setp.ne.u32 p, %r927, 0;
    vote.ballot.sync.b32 %r927, p, 0xffffffff;
    @!p not.b32 %r927, %r927;
}

	// end inline asm
	and.b32  	%r945, %r927, %r944;
	mov.b32 	%r932, 32;
	// begin inline asm
	{
    .reg .pred p;
    and.b32 %r930, %r937, %r932;    setp.ne.u32 p, %r930, 0;
    vote.ballot.sync.b32 %r930, p, 0xffffffff;
    @!p not.b32 %r930, %r930;
}

	// end inline asm
	and.b32  	%r946, %r930, %r945;
	mov.b32 	%r935, 64;
	// begin inline asm
	{
    .reg .pred p;
    and.b32 %r933, %r937, %r935;    setp.ne.u32 p, %r933, 0;
    vote.ballot.sync.b32 %r933, p, 0xffffffff;
    @!p not.b32 %r933, %r933;
}

	// end inline asm
	and.b32  	%r947, %r933, %r946;
	mov.b32 	%r938, 128;
	// begin inline asm
	{
    .reg .pred p;
    and.b32 %r936, %r937, %r938;    setp.ne.u32 p, %r936, 0;
    vote.ballot.sync.b32 %r936, p, 0xffffffff;
    @!p not.b32 %r936, %r936;
}

	// end inline asm
	and.b32  	%r948, %r936, %r947;
	clz.b32 	%r949, %r948;
	sub.s32 	%r209, 31, %r949;
	and.b32  	%r950, %r646, %r948;
	popc.b32 	%r210, %r950;
	setp.ne.s32 	%p86, %r295, %r209;
	mov.b32 	%r1790, 0;
	@%p86 bra 	$L__BB7_131;
	shl.b32 	%r951, %r937, 2;
	add.s32 	%r952, %r164, %r951;
	atom.shared.add.u32 	%r1790, [%r952], %r210;
$L__BB7_131:
	shfl.sync.idx.b32	%r978|%p87, %r1790, %r209, 31, -1;
	add.s32 	%r213, %r210, %r978;
	shr.u32 	%r979, %r1772, %r293;
	and.b32  	%r975, %r979, %r82;
	mov.b32 	%r955, 1;
	// begin inline asm
	{
    .reg .pred p;
    and.b32 %r953, %r975, %r955;    setp.ne.u32 p, %r953, 0;
    vote.ballot.sync.b32 %r953, p, 0xffffffff;
    @!p not.b32 %r953, %r953;
}

	// end inline asm
	mov.b32 	%r958, 2;
	// begin inline asm
	{
    .reg .pred p;
    and.b32 %r956, %r975, %r958;    setp.ne.u32 p, %r956, 0;
    vote.ballot.sync.b32 %r956, p, 0xffffffff;
    @!p not.b32 %r956, %r956;
}

	// end inline asm
	and.b32  	%r980, %r956, %r953;
	mov.b32 	%r961, 4;
	// begin inline asm
	{
    .reg .pred p;
    and.b32 %r959, %r975, %r961;    setp.ne.u32 p, %r959, 0;
    vote.ballot.sync.b32 %r959, p, 0xffffffff;
    @!p not.b32 %r959, %r959;
}

	// end inline asm
	and.b32  	%r981, %r959, %r980;
	mov.b32 	%r964, 8;
	// begin inline asm
	{
    .reg .pred p;
    and.b32 %r962, %r975, %r964;    setp.ne.u32 p, %r962, 0;
    vote.ballot.sync.b32 %r962, p, 0xffffffff;
    @!p not.b32 %r962, %r962;
}

	// end inline asm
	and.b32  	%r982, %r962, %r981;
	mov.b32 	%r967, 16;
	// begin inline asm
	{
    .reg .pred p;
    and.b32 %r965, %r975, %r967;    setp.ne.u32 p, %r965, 0;
    vote.ballot.sync.b32 %r965, p, 0xffffffff;
    @!p not.b32 %r965, %r965;
}

	// end inline asm
	and.b32  	%r983, %r965, %r982;
	mov.b32 	%r970, 32;
	// begin inline asm
	{
    .reg .pred p;
    and.b32 %r968, %r975, %r970;    setp.ne.u32 p, %r968, 0;
    vote.ballot.sync.b32 %r968, p, 0xffffffff;
    @!p not.b32 %r968, %r968;
}

	// end inline asm
	and.b32  	%r984, %r968, %r983;
	mov.b32 	%r973, 64;
	// begin inline asm
	{
    .reg .pred p;
    and.b32 %r971, %r975, %r973;    setp.ne.u32 p, %r971, 0;
    vote.ballot.sync.b32 %r971, p, 0xffffffff;
    @!p not.b32 %r971, %r971;
}

	// end inline asm
	and.b32  	%r985, %r971, %r984;
	mov.b32 	%r976, 128;
	// begin inline asm
	{
    .reg .pred p;
    and.b32 %r974, %r975, %r976;    setp.ne.u32 p, %r974, 0;
    vote.ballot.sync.b32 %r974, p, 0xffffffff;
    @!p not.b32 %r974, %r974;
}

	// end inline asm
	and.b32  	%r986, %r974, %r985;
	clz.b32 	%r987, %r986;
	sub.s32 	%r215, 31, %r987;
	and.b32  	%r988, %r646, %r986;
	popc.b32 	%r216, %r988;
	setp.ne.s32 	%p88, %r295, %r215;
	mov.b32 	%r1791, 0;
	@%p88 bra 	$L__BB7_133;
	shl.b32 	%r989, %r975, 2;
	add.s32 	%r990, %r164, %r989;
	atom.shared.add.u32 	%r1791, [%r990], %r216;
$L__BB7_133:
	shfl.sync.idx.b32	%r1016|%p89, %r1791, %r215, 31, -1;
	add.s32 	%r219, %r216, %r1016;
	shr.u32 	%r1017, %r1773, %r293;
	and.b32  	%r1013, %r1017, %r82;
	mov.b32 	%r993, 1;
	// begin inline asm
	{
    .reg .pred p;
    and.b32 %r991, %r1013, %r993;    setp.ne.u32 p, %r991, 0;
    vote.ballot.sync.b32 %r991, p, 0xffffffff;
    @!p not.b32 %r991, %r991;
}

	// end inline asm
	mov.b32 	%r996, 2;
	// begin inline asm
	{
    .reg .pred p;
    and.b32 %r994, %r1013, %r996;    setp.ne.u32 p, %r994, 0;
    vote.ballot.sync.b32 %r994, p, 0xffffffff;
    @!p not.b32 %r994, %r994;
}

	// end inline asm
	and.b32  	%r1018, %r994, %r991;
	mov.b32 	%r999, 4;
	// begin inline asm
	{
    .reg .pred p;
    and.b32 %r997, %r1013, %r999;    setp.ne.u32 p, %r997, 0;
    vote.ballot.sync.b32 %r997, p, 0xffffffff;
    @!p not.b32 %r997, %r997;
}

	// end inline asm
	and.b32  	%r1019, %r997, %r1018;
	mov.b32 	%r1002, 8;
	// begin inline asm
	{
    .reg .pred p;
    and.b32 %r1000, %r1013, %r1002;    setp.ne.u32 p, %r1000, 0;
    vote.ballot.sync.b32 %r1000, p, 0xffffffff;
    @!p not.b32 %r1000, %r1000;
}

	// end inline asm
	and.b32  	%r1020, %r1000, %r1019;
	mov.b32 	%r1005, 16;
	// begin inline asm
	{
    .reg .pred p;
    and.b32 %r1003, %r1013, %r1005;    setp.ne.u32 p, %r1003, 0;
    vote.ballot.sync.b32 %r1003, p, 0xffffffff;
    @!p not.b32 %r1003, %r1003;
}

	// end inline asm
	and.b32  	%r1021, %r1003, %r1020;
	mov.b32 	%r1008, 32;
	// begin inline asm
	{
    .reg .pred p;
    and.b32 %r1006, %r1013, %r1008;    setp.ne.u32 p, %r1006, 0;
    vote.ballot.sync.b32 %r1006, p, 0xffffffff;
    @!p not.b32 %r1006, %r1006;
}

	// end inline asm
	and.b32  	%r1022, %r1006, %r1021;
	mov.b32 	%r1011, 64;
	// begin inline asm
	{
    .reg .pred p;
    and.b32 %r1009, %r1013, %r1011;    setp.ne.u32 p, %r1009, 0;
    vote.ballot.sync.b32 %r1009, p, 0xffffffff;
    @!p not.b32 %r1009, %r1009;
}

	// end inline asm
	and.b32  	%r1023, %r1009, %r1022;
	mov.b32 	%r1014, 128;
	// begin inline asm
	{
    .reg .pred p;
    and.b32 %r1012, %r1013, %r1014;    setp.ne.u32 p, %r1012, 0;
    vote.ballot.sync.b32 %r1012, p, 0xffffffff;
    @!p not.b32 %r1012, %r1012;
}

	// end inline asm
	and.b32  	%r1024, %r1012, %r1023;
	clz.b32 	%r1025, %r1024;
	sub.s32 	%r221, 31, %r1025;
	and.b32  	%r1026, %r646, %r1024;
	popc.b32 	%r222, %r1026;
	setp.ne.s32 	%p90, %r295, %r221;
	mov.b32 	%r1792, 0;
	@%p90 bra 	$L__BB7_135;
	shl.b32 	%r1027, %r1013, 2;
	add.s32 	%r1028, %r164, %r1027;
	atom.shared.add.u32 	%r1792, [%r1028], %r222;
$L__BB7_135:
	shfl.sync.idx.b32	%r1054|%p91, %r1792, %r221, 31, -1;
	add.s32 	%r225, %r222, %r1054;
	shr.u32 	%r1055, %r1774, %r293;
	and.b32  	%r1051, %r1055, %r82;
	mov.b32 	%r1031, 1;
	// begin inline asm
	{
    .reg .pred p;
    and.b32 %r1029, %r1051, %r1031;    setp.ne.u32 p, %r1029, 0;
    vote.ballot.sync.b32 %r1029, p, 0xffffffff;
    @!p not.b32 %r1029, %r1029;
}

	// end inline asm
	mov.b32 	%r1034, 2;
	// begin inline asm
	{
    .reg .pred p;
    and.b32 %r1032, %r1051, %r1034;    setp.ne.u32 p, %r1032, 0;
    vote.ballot.sync.b32 %r1032, p, 0xffffffff;
    @!p not.b32 %r1032, %r1032;
}

	// end inline asm
	and.b32  	%r1056, %r1032, %r1029;
	mov.b32 	%r1037, 4;
	// begin inline asm
	{
    .reg .pred p;
    and.b32 %r1035, %r1051, %r1037;    setp.ne.u32 p, %r1035, 0;
    vote.ballot.sync.b32 %r1035, p, 0xffffffff;
    @!p not.b32 %r1035, %r1035;
}

	// end inline asm
	and.b32  	%r1057, %r1035, %r1056;
	mov.b32 	%r1040, 8;
	// begin inline asm
	{
    .reg .pred p;
    and.b32 %r1038, %r1051, %r1040;    setp.ne.u32 p, %r1038, 0;
    vote.ballot.sync.b32 %r1038, p, 0xffffffff;
    @!p not.b32 %r1038, %r1038;
}

	// end inline asm
	and.b32  	%r1058, %r1038, %r1057;
	mov.b32 	%r1043, 16;
	// begin inline asm
	{
    .reg .pred p;
    and.b32 %r1041, %r1051, %r1043;    setp.ne.u32 p, %r1041, 0;
    vote.ballot.sync.b32 %r1041, p, 0xffffffff;
    @!p not.b32 %r1041, %r1041;
}

	// end inline asm
	and.b32  	%r1059, %r1041, %r1058;
	mov.b32 	%r1046, 32;
	// begin inline asm
	{
    .reg .pred p;
    and.b32 %r1044, %r1051, %r1046;    setp.ne.u32 p, %r1044, 0;
    vote.ballot.sync.b32 %r1044, p, 0xffffffff;
    @!p not.b32 %r1044, %r1044;
}

	// end inline asm
	and.b32  	%r1060, %r1044, %r1059;
	mov.b32 	%r1049, 64;
	// begin inline asm
	{
    .reg .pred p;
    and.b32 %r1047, %r1051, %r1049;    setp.ne.u32 p, %r1047, 0;
    vote.ballot.sync.b32 %r1047, p, 0xffffffff;
    @!p not.b32 %r1047, %r1047;
}

	// end inline asm
	and.b32  	%r1061, %r1047, %r1060;
	mov.b32 	%r1052, 128;
	// begin inline asm
	{
    .reg .pred p;
    and.b32 %r1050, %r1051, %r1052;    setp.ne.u32 p, %r1050, 0;
    vote.ballot.sync.b32 %r1050, p, 0xffffffff;
    @!p not.b32 %r1050, %r1050;
}

	// end inline asm
	and.b32  	%r1062, %r1050, %r1061;
	clz.b32 	%r1063, %r1062;
	sub.s32 	%r227, 31, %r1063;
	and.b32  	%r1064, %r646, %r1062;
	popc.b32 	%r228, %r1064;
	setp.ne.s32 	%p92, %r295, %r227;
	mov.b32 	%r1793, 0;
	@%p92 bra 	$L__BB7_137;
	shl.b32 	%r1065, %r1051, 2;
	add.s32 	%r1066, %r164, %r1065;
	atom.shared.add.u32 	%r1793, [%r1066], %r228;
$L__BB7_137:
	shfl.sync.idx.b32	%r1092|%p93, %r1793, %r227, 31, -1;
	add.s32 	%r231, %r228, %r1092;
	shr.u32 	%r1093, %r1775, %r293;
	and.b32  	%r1089, %r1093, %r82;
	mov.b32 	%r1069, 1;
	// begin inline asm
	{
    .reg .pred p;
    and.b32 %r1067, %r1089, %r1069;    setp.ne.u32 p, %r1067, 0;
    vote.ballot.sync.b32 %r1067, p, 0xffffffff;
    @!p not.b32 %r1067, %r1067;
}

	// end inline asm
	mov.b32 	%r1072, 2;
	// begin inline asm
	{
    .reg .pred p;
    and.b32 %r1070, %r1089, %r1072;    setp.ne.u32 p, %r1070, 0;
    vote.ballot.sync.b32 %r1070, p, 0xffffffff;
    @!p not.b32 %r1070, %r1070;
}

	// end inline asm
	and.b32  	%r1094, %r1070, %r1067;
	mov.b32 	%r1075, 4;
	// begin inline asm
	{
    .reg .pred p;
    and.b32 %r1073, %r1089, %r1075;    setp.ne.u32 p, %r1073, 0;
    vote.ballot.sync.b32 %r1073, p, 0xffffffff;
    @!p not.b32 %r1073, %r1073;
}

	// end inline asm
	and.b32  	%r1095, %r1073, %r1094;
	mov.b32 	%r1078, 8;
	// begin inline asm
	{
    .reg .pred p;
    and.b32 %r1076, %r1089, %r1078;    setp.ne.u32 p, %r1076, 0;
    vote.ballot.sync.b32 %r1076, p, 0xffffffff;
    @!p not.b32 %r1076, %r1076;
}

	// end inline asm
	and.b32  	%r1096, %r1076, %r1095;
	mov.b32 	%r1081, 16;
	// begin inline asm
	{
    .reg .pred p;
    and.b32 %r1079, %r1089, %r1081;    setp.ne.u32 p, %r1079, 0;
    vote.ballot.sync.b32 %r1079, p, 0xffffffff;
    @!p not.b32 %r1079, %r1079;
}

	// end inline asm
	and.b32  	%r1097, %r1079, %r1096;
	mov.b32 	%r1084, 32;
	// begin inline asm
	{
    .reg .pred p;
    and.b32 %r1082, %r1089, %r1084;    setp.ne.u32 p, %r1082, 0;
    vote.ballot.sync.b32 %r1082, p, 0xffffffff;
    @!p not.b32 %r1082, %r1082;
}

	// end inline asm
	and.b32  	%r1098, %r1082, %r1097;
	mov.b32 	%r1087, 64;
	// begin inline asm
	{
    .reg .pred p;
    and.b32 %r1085, %r1089, %r1087;    setp.ne.u32 p, %r1085, 0;
    vote.ballot.sync.b32 %r1085, p, 0xffffffff;
    @!p not.b32 %r1085, %r1085;
}

	// end inline asm
	and.b32  	%r1099, %r1085, %r1098;
	mov.b32 	%r1090, 128;
	// begin inline asm
	{
    .reg .pred p;
    and.b32 %r1088, %r1089, %r1090;    setp.ne.u32 p, %r1088, 0;
    vote.ballot.sync.b32 %r1088, p, 0xffffffff;
    @!p not.b32 %r1088, %r1088;
}

	// end inline asm
	and.b32  	%r1100, %r1088, %r1099;
	clz.b32 	%r1101, %r1100;
	sub.s32 	%r233, 31, %r1101;
	and.b32  	%r1102, %r646, %r1100;
	popc.b32 	%r234, %r1102;
	setp.ne.s32 	%p94, %r295, %r233;
	mov.b32 	%r1794, 0;
	@%p94 bra 	$L__BB7_139;
	shl.b32 	%r1103, %r1089, 2;
	add.s32 	%r1104, %r164, %r1103;
	atom.shared.add.u32 	%r1794, [%r1104], %r234;
$L__BB7_139:
	shfl.sync.idx.b32	%r1130|%p95, %r1794, %r233, 31, -1;
	add.s32 	%r237, %r234, %r1130;
	shr.u32 	%r1131, %r1776, %r293;
	and.b32  	%r1127, %r1131, %r82;
	mov.b32 	%r1107, 1;
	// begin inline asm
	{
    .reg .pred p;
    and.b32 %r1105, %r1127, %r1107;    setp.ne.u32 p, %r1105, 0;
    vote.ballot.sync.b32 %r1105, p, 0xffffffff;
    @!p not.b32 %r1105, %r1105;
}

	// end inline asm
	mov.b32 	%r1110, 2;
	// begin inline asm
	{
    .reg .pred p;
    and.b32 %r1108, %r1127, %r1110;    setp.ne.u32 p, %r1108, 0;
    vote.ballot.sync.b32 %r1108, p, 0xffffffff;
    @!p not.b32 %r1108, %r1108;
}

	// end inline asm
	and.b32  	%r1132, %r1108, %r1105;
	mov.b32 	%r1113, 4;
	// begin inline asm
	{
    .reg .pred p;
    and.b32 %r1111, %r1127, %r1113;    setp.ne.u32 p, %r1111, 0;
    vote.ballot.sync.b32 %r1111, p, 0xffffffff;
    @!p not.b32 %r1111, %r1111;
}

	// end inline asm
	and.b32  	%r1133, %r1111, %r1132;
	mov.b32 	%r1116, 8;
	// begin inline asm
	{
    .reg .pred p;
    and.b32 %r1114, %r1127, %r1116;    setp.ne.u32 p, %r1114, 0;
    vote.ballot.sync.b32 %r1114, p, 0xffffffff;
    @!p not.b32 %r1114, %r1114;
}

	// end inline asm
	and.b32  	%r1134, %r1114, %r1133;
	mov.b32 	%r1119, 16;
	// begin inline asm
	{
    .reg .pred p;
    and.b32 %r1117, %r1127, %r1119;    setp.ne.u32 p, %r1117, 0;
    vote.ballot.sync.b32 %r1117, p, 0xffffffff;
    @!p not.b32 %r1117, %r1117;
}

	// end inline asm
	and.b32  	%r1135, %r1117, %r1134;
	mov.b32 	%r1122, 32;
	// begin inline asm
	{
    .reg .pred p;
    and.b32 %r1120, %r1127, %r1122;    setp.ne.u32 p, %r1120, 0;
    vote.ballot.sync.b32 %r1120, p, 0xffffffff;
    @!p not.b32 %r1120, %r1120;
}

	// end inline asm
	and.b32  	%r1136, %r1120, %r1135;
	mov.b32 	%r1125, 64;
	// begin inline asm
	{
    .reg .pred p;
    and.b32 %r1123, %r1127, %r1125;    setp.ne.u32 p, %r1123, 0;
    vote.ballot.sync.b32 %r1123, p, 0xffffffff;
    @!p not.b32 %r1123, %r1123;
}

	// end inline asm
	and.b32  	%r1137, %r1123, %r1136;
	mov.b32 	%r1128, 128;
	// begin inline asm
	{
    .reg .pred p;
    and.b32 %r1126, %r1127, %r1128;    setp.ne.u32 p, %r1126, 0;
    vote.ballot.sync.b32 %r1126, p, 0xffffffff;
    @!p not.b32 %r1126, %r1126;
}

	// end inline asm
	and.b32  	%r1138, %r1126, %r1137;
	clz.b32 	%r1139, %r1138;
	sub.s32 	%r239, 31, %r1139;
	and.b32  	%r1140, %r646, %r1138;
	popc.b32 	%r240, %r1140;
	setp.ne.s32 	%p96, %r295, %r239;
	mov.b32 	%r1795, 0;
	@%p96 bra 	$L__BB7_141;
	shl.b32 	%r1141, %r1127, 2;
	add.s32 	%r1142, %r164, %r1141;
	atom.shared.add.u32 	%r1795, [%r1142], %r240;
$L__BB7_141:
	shfl.sync.idx.b32	%r1168|%p97, %r1795, %r239, 31, -1;
	add.s32 	%r243, %r240, %r1168;
	shr.u32 	%r1169, %r1777, %r293;
	and.b32  	%r1165, %r1169, %r82;
	mov.b32 	%r1145, 1;
	// begin inline asm
	{
    .reg .pred p;
    and.b32 %r1143, %r1165, %r1145;    setp.ne.u32 p, %r1143, 0;
    vote.ballot.sync.b32 %r1143, p, 0xffffffff;
    @!p not.b32 %r1143, %r1143;
}

	// end inline asm
	mov.b32 	%r1148, 2;
	// begin inline asm
	{
    .reg .pred p;
    and.b32 %r1146, %r1165, %r1148;    setp.ne.u32 p, %r1146, 0;
    vote.ballot.sync.b32 %r1146, p, 0xffffffff;
    @!p not.b32 %r1146, %r1146;
}

	// end inline asm
	and.b32  	%r1170, %r1146, %r1143;
	mov.b32 	%r1151, 4;
	// begin inline asm
	{
    .reg .pred p;
    and.b32 %r1149, %r1165, %r1151;    setp.ne.u32 p, %r1149, 0;
    vote.ballot.sync.b32 %r1149, p, 0xffffffff;
    @!p not.b32 %r1149, %r1149;
}

	// end inline asm
	and.b32  	%r1171, %r1149, %r1170;
	mov.b32 	%r1154, 8;
	// begin inline asm
	{
    .reg .pred p;
    and.b32 %r1152, %r1165, %r1154;    setp.ne.u32 p, %r1152, 0;
    vote.ballot.sync.b32 %r1152, p, 0xffffffff;
    @!p not.b32 %r1152, %r1152;
}

	// end inline asm
	and.b32  	%r1172, %r1152, %r1171;
	mov.b32 	%r1157, 16;
	// begin inline asm
	{
    .reg .pred p;
    and.b32 %r1155, %r1165, %r1157;    setp.ne.u32 p, %r1155, 0;
    vote.ballot.sync.b32 %r1155, p, 0xffffffff;
    @!p not.b32 %r1155, %r1155;
}

	// end inline asm
	and.b32  	%r1173, %r1155, %r1172;
	mov.b32 	%r1160, 32;
	// begin inline asm
	{
    .reg .pred p;
    and.b32 %r1158, %r1165, %r1160;    setp.ne.u32 p, %r1158, 0;
    vote.ballot.sync.b32 %r1158, p, 0xffffffff;
    @!p not.b32 %r1158, %r1158;
}

	// end inline asm
	and.b32  	%r1174, %r1158, %r1173;
	mov.b32 	%r1163, 64;
	// begin inline asm
	{
    .reg .pred p;
    and.b32 %r1161, %r1165, %r1163;    setp.ne.u32 p, %r1161, 0;
    vote.ballot.sync.b32 %r1161, p, 0xffffffff;
    @!p not.b32 %r1161, %r1161;
}

	// end inline asm
	and.b32  	%r1175, %r1161, %r1174;
	mov.b32 	%r1166, 128;
	// begin inline asm
	{
    .reg .pred p;
    and.b32 %r1164, %r1165, %r1166;    setp.ne.u32 p, %r1164, 0;
    vote.ballot.sync.b32 %r1164, p, 0xffffffff;
    @!p not.b32 %r1164, %r1164;
}

	// end inline asm
	and.b32  	%r1176, %r1164, %r1175;
	clz.b32 	%r1177, %r1176;
	sub.s32 	%r245, 31, %r1177;
	and.b32  	%r1178, %r646, %r1176;
	popc.b32 	%r246, %r1178;
	setp.ne.s32 	%p98, %r295, %r245;
	mov.b32 	%r1796, 0;
	@%p98 bra 	$L__BB7_143;
	shl.b32 	%r1179, %r1165, 2;
	add.s32 	%r1180, %r164, %r1179;
	atom.shared.add.u32 	%r1796, [%r1180], %r246;
$L__BB7_143:
	shfl.sync.idx.b32	%r1206|%p99, %r1796, %r245, 31, -1;
	add.s32 	%r249, %r246, %r1206;
	shr.u32 	%r1207, %r1778, %r293;
	and.b32  	%r1203, %r1207, %r82;
	mov.b32 	%r1183, 1;
	// begin inline asm
	{
    .reg .pred p;
    and.b32 %r1181, %r1203, %r1183;    setp.ne.u32 p, %r1181, 0;
    vote.ballot.sync.b32 %r1181, p, 0xffffffff;
    @!p not.b32 %r1181, %r1181;
}

	// end inline asm
	mov.b32 	%r1186, 2;
	// begin inline asm
	{
    .reg .pred p;
    and.b32 %r1184, %r1203, %r1186;    setp.ne.u32 p, %r1184, 0;
    vote.ballot.sync.b32 %r1184, p, 0xffffffff;
    @!p not.b32 %r1184, %r1184;
}

	// end inline asm
	and.b32  	%r1208, %r1184, %r1181;
	mov.b32 	%r1189, 4;
	// begin inline asm
	{
    .reg .pred p;
    and.b32 %r1187, %r1203, %r1189;    setp.ne.u32 p, %r1187, 0;
    vote.ballot.sync.b32 %r1187, p, 0xffffffff;
    @!p not.b32 %r1187, %r1187;
}

	// end inline asm
	and.b32  	%r1209, %r1187, %r1208;
	mov.b32 	%r1192, 8;
	// begin inline asm
	{
    .reg .pred p;
    and.b32 %r1190, %r1203, %r1192;    setp.ne.u32 p, %r1190, 0;
    vote.ballot.sync.b32 %r1190, p, 0xffffffff;
    @!p not.b32 %r1190, %r1190;
}

	// end inline asm
	and.b32  	%r1210, %r1190, %r1209;
	mov.b32 	%r1195, 16;
	// begin inline asm
	{
    .reg .pred p;
    and.b32 %r1193, %r1203, %r1195;    setp.ne.u32 p, %r1193, 0;
    vote.ballot.sync.b32 %r1193, p, 0xffffffff;
    @!p not.b32 %r1193, %r1193;
}

	// end inline asm
	and.b32  	%r1211, %r1193, %r1210;
	mov.b32 	%r1198, 32;
	// begin inline asm
	{
    .reg .pred p;
    and.b32 %r1196, %r1203, %r1198;    setp.ne.u32 p, %r1196, 0;
    vote.ballot.sync.b32 %r1196, p, 0xffffffff;
    @!p not.b32 %r1196, %r1196;
}

	// end inline asm
	and.b32  	%r1212, %r1196, %r1211;
	mov.b32 	%r1201, 64;
	// begin inline asm
	{
    .reg .pred p;
    and.b32 %r1199, %r1203, %r1201;    setp.ne.u32 p, %r1199, 0;
    vote.ballot.sync.b32 %r1199, p, 0xffffffff;
    @!p not.b32 %r1199, %r1199;
}

	// end inline asm
	and.b32  	%r1213, %r1199, %r1212;
	mov.b32 	%r1204, 128;
	// begin inline asm
	{
    .reg .pred p;
    and.b32 %r1202, %r1203, %r1204;    setp.ne.u32 p, %r1202, 0;
    vote.ballot.sync.b32 %r1202, p, 0xffffffff;
    @!p not.b32 %r1202, %r1202;
}

	// end inline asm
	and.b32  	%r1214, %r1202, %r1213;
	clz.b32 	%r1215, %r1214;
	sub.s32 	%r251, 31, %r1215;
	and.b32  	%r1216, %r646, %r1214;
	popc.b32 	%r252, %r1216;
	setp.ne.s32 	%p100, %r295, %r251;
	mov.b32 	%r1797, 0;
	@%p100 bra 	$L__BB7_145;
	shl.b32 	%r1217, %r1203, 2;
	add.s32 	%r1218, %r164, %r1217;
	atom.shared.add.u32 	%r1797, [%r1218], %r252;
$L__BB7_145:
	shfl.sync.idx.b32	%r1244|%p101, %r1797, %r251, 31, -1;
	add.s32 	%r255, %r252, %r1244;
	shr.u32 	%r1245, %r1779, %r293;
	and.b32  	%r1241, %r1245, %r82;
	mov.b32 	%r1221, 1;
	// begin inline asm
	{
    .reg .pred p;
    and.b32 %r1219, %r1241, %r1221;    setp.ne.u32 p, %r1219, 0;
    vote.ballot.sync.b32 %r1219, p, 0xffffffff;
    @!p not.b32 %r1219, %r1219;
}

	// end inline asm
	mov.b32 	%r1224, 2;
	// begin inline asm
	{
    .reg .pred p;
    and.b32 %r1222, %r1241, %r1224;    setp.ne.u32 p, %r1222, 0;
    vote.ballot.sync.b32 %r1222, p, 0xffffffff;
    @!p not.b32 %r1222, %r1222;
}

	// end inline asm
	and.b32  	%r1246, %r1222, %r1219;
	mov.b32 	%r1227, 4;
	// begin inline asm
	{
    .reg .pred p;
    and.b32 %r1225, %r1241, %r1227;    setp.ne.u32 p, %r1225, 0;
    vote.ballot.sync.b32 %r1225, p, 0xffffffff;
    @!p not.b32 %r1225, %r1225;
}

	// end inline asm
	and.b32  	%r1247, %r1225, %r1246;
	mov.b32 	%r1230, 8;
	// begin inline asm
	{
    .reg .pred p;
    and.b32 %r1228, %r1241, %r1230;    setp.ne.u32 p, %r1228, 0;
    vote.ballot.sync.b32 %r1228, p, 0xffffffff;
    @!p not.b32 %r1228, %r1228;
}

	// end inline asm
	and.b32  	%r1248, %r1228, %r1247;
	mov.b32 	%r1233, 16;
	// begin inline asm
	{
    .reg .pred p;
    and.b32 %r1231, %r1241, %r1233;    setp.ne.u32 p, %r1231, 0;
    vote.ballot.sync.b32 %r1231, p, 0xffffffff;
    @!p not.b32 %r1231, %r1231;
}

	// end inline asm
	and.b32  	%r1249, %r1231, %r1248;
	mov.b32 	%r1236, 32;
	// begin inline asm
	{
    .reg .pred p;
    and.b32 %r1234, %r1241, %r1236;    setp.ne.u32 p, %r1234, 0;
    vote.ballot.sync.b32 %r1234, p, 0xffffffff;
    @!p not.b32 %r1234, %r1234;
}

	// end inline asm
	and.b32  	%r1250, %r1234, %r1249;
	mov.b32 	%r1239, 64;
	// begin inline asm
	{
    .reg .pred p;
    and.b32 %r1237, %r1241, %r1239;    setp.ne.u32 p, %r1237, 0;
    vote.ballot.sync.b32 %r1237, p, 0xffffffff;
    @!p not.b32 %r1237, %r1237;
}

	// end inline asm
	and.b32  	%r1251, %r1237, %r1250;
	mov.b32 	%r1242, 128;
	// begin inline asm
	{
    .reg .pred p;
    and.b32 %r1240, %r1241, %r1242;    setp.ne.u32 p, %r1240, 0;
    vote.ballot.sync.b32 %r1240, p, 0xffffffff;
    @!p not.b32 %r1240, %r1240;
}

	// end inline asm
	and.b32  	%r1252, %r1240, %r1251;
	clz.b32 	%r1253, %r1252;
	sub.s32 	%r257, 31, %r1253;
	and.b32  	%r1254, %r646, %r1252;
	popc.b32 	%r258, %r1254;
	setp.ne.s32 	%p102, %r295, %r257;
	mov.b32 	%r1798, 0;
	@%p102 bra 	$L__BB7_147;
	shl.b32 	%r1259, %r1241, 2;
	add.s32 	%r1260, %r164, %r1259;
	atom.shared.add.u32 	%r1798, [%r1260], %r258;
$L__BB7_147:
	shfl.sync.idx.b32	%r1286|%p103, %r1798, %r257, 31, -1;
	add.s32 	%r261, %r258, %r1286;
	shr.u32 	%r1287, %r1780, %r293;
	and.b32  	%r1283, %r1287, %r82;
	mov.b32 	%r1263, 1;
	// begin inline asm
	{
    .reg .pred p;
    and.b32 %r1261, %r1283, %r1263;    setp.ne.u32 p, %r1261, 0;
    vote.ballot.sync.b32 %r1261, p, 0xffffffff;
    @!p not.b32 %r1261, %r1261;
}

	// end inline asm
	mov.b32 	%r1266, 2;
	// begin inline asm
	{
    .reg .pred p;
    and.b32 %r1264, %r1283, %r1266;    setp.ne.u32 p, %r1264, 0;
    vote.ballot.sync.b32 %r1264, p, 0xffffffff;
    @!p not.b32 %r1264, %r1264;
}

	// end inline asm
	and.b32  	%r1288, %r1264, %r1261;
	mov.b32 	%r1269, 4;
	// begin inline asm
	{
    .reg .pred p;
    and.b32 %r1267, %r1283, %r1269;    setp.ne.u32 p, %r1267, 0;
    vote.ballot.sync.b32 %r1267, p, 0xffffffff;
    @!p not.b32 %r1267, %r1267;
}

	// end inline asm
	and.b32  	%r1289, %r1267, %r1288;
	mov.b32 	%r1272, 8;
	// begin inline asm
	{
    .reg .pred p;
    and.b32 %r1270, %r1283, %r1272;    setp.ne.u32 p, %r1270, 0;
    vote.ballot.sync.b32 %r1270, p, 0xffffffff;
    @!p not.b32 %r1270, %r1270;
}

	// end inline asm
	and.b32  	%r1290, %r1270, %r1289;
	mov.b32 	%r1275, 16;
	// begin inline asm
	{
    .reg .pred p;
    and.b32 %r1273, %r1283, %r1275;    setp.ne.u32 p, %r1273, 0;
    vote.ballot.sync.b32 %r1273, p, 0xffffffff;
    @!p not.b32 %r1273, %r1273;
}

	// end inline asm
	and.b32  	%r1291, %r1273, %r1290;
	mov.b32 	%r1278, 32;
	// begin inline asm
	{
    .reg .pred p;
    and.b32 %r1276, %r1283, %r1278;    setp.ne.u32 p, %r1276, 0;
    vote.ballot.sync.b32 %r1276, p, 0xffffffff;
    @!p not.b32 %r1276, %r1276;
}

	// end inline asm
	and.b32  	%r1292, %r1276, %r1291;
	mov.b32 	%r1281, 64;
	// begin inline asm
	{
    .reg .pred p;
    and.b32 %r1279, %r1283, %r1281;    setp.ne.u32 p, %r1279, 0;
    vote.ballot.sync.b32 %r1279, p, 0xffffffff;
    @!p not.b32 %r1279, %r1279;
}

	// end inline asm
	and.b32  	%r1293, %r1279, %r1292;
	mov.b32 	%r1284, 128;
	// begin inline asm
	{
    .reg .pred p;
    and.b32 %r1282, %r1283, %r1284;    setp.ne.u32 p, %r1282, 0;
    vote.ballot.sync.b32 %r1282, p, 0xffffffff;
    @!p not.b32 %r1282, %r1282;
}

	// end inline asm
	and.b32  	%r1294, %r1282, %r1293;
	clz.b32 	%r1295, %r1294;
	sub.s32 	%r263, 31, %r1295;
	and.b32  	%r1296, %r646, %r1294;
	popc.b32 	%r264, %r1296;
	setp.ne.s32 	%p104, %r295, %r263;
	mov.b32 	%r1799, 0;
	@%p104 bra 	$L__BB7_149;
	shl.b32 	%r1301, %r1283, 2;
	add.s32 	%r1302, %r164, %r1301;
	atom.shared.add.u32 	%r1799, [%r1302], %r264;
$L__BB7_149:
	shfl.sync.idx.b32	%r1328|%p105, %r1799, %r263, 31, -1;
	add.s32 	%r267, %r264, %r1328;
	shr.u32 	%r1329, %r1781, %r293;
	and.b32  	%r1325, %r1329, %r82;
	mov.b32 	%r1305, 1;
	// begin inline asm
	{
    .reg .pred p;
    and.b32 %r1303, %r1325, %r1305;    setp.ne.u32 p, %r1303, 0;
    vote.ballot.sync.b32 %r1303, p, 0xffffffff;
    @!p not.b32 %r1303, %r1303;
}

	// end inline asm
	mov.b32 	%r1308, 2;
	// begin inline asm
	{
    .reg .pred p;
    and.b32 %r1306, %r1325, %r1308;    setp.ne.u32 p, %r1306, 0;
    vote.ballot.sync.b32 %r1306, p, 0xffffffff;
    @!p not.b32 %r1306, %r1306;
}

	// end inline asm
	and.b32  	%r1330, %r1306, %r1303;
	mov.b32 	%r1311, 4;
	// begin inline asm
	{
    .reg .pred p;
    and.b32 %r1309, %r1325, %r1311;    setp.ne.u32 p, %r1309, 0;
    vote.ballot.sync.b32 %r1309, p, 0xffffffff;
    @!p not.b32 %r1309, %r1309;
}

	// end inline asm
	and.b32  	%r1331, %r1309, %r1330;
	mov.b32 	%r1314, 8;
	// begin inline asm
	{
    .reg .pred p;
    and.b32 %r1312, %r1325, %r1314;    setp.ne.u32 p, %r1312, 0;
    vote.ballot.sync.b32 %r1312, p, 0xffffffff;
    @!p not.b32 %r1312, %r1312;
}

	// end inline asm
	and.b32  	%r1332, %r1312, %r1331;
	mov.b32 	%r1317, 16;
	// begin inline asm
	{
    .reg .pred p;
    and.b32 %r1315, %r1325, %r1317;    setp.ne.u32 p, %r1315, 0;
    vote.ballot.sync.b32 %r1315, p, 0xffffffff;
    @!p not.b32 %r1315, %r1315;
}

	// end inline asm
	and.b32  	%r1333, %r1315, %r1332;
	mov.b32 	%r1320, 32;
	// begin inline asm
	{
    .reg .pred p;
    and.b32 %r1318, %r1325, %r1320;    setp.ne.u32 p, %r1318, 0;
    vote.ballot.sync.b32 %r1318, p, 0xffffffff;
    @!p not.b32 %r1318, %r1318;
}

	// end inline asm
	and.b32  	%r1334, %r1318, %r1333;
	mov.b32 	%r1323, 64;
	// begin inline asm
	{
    .reg .pred p;
    and.b32 %r1321, %r1325, %r1323;    setp.ne.u32 p, %r1321, 0;
    vote.ballot.sync.b32 %r1321, p, 0xffffffff;
    @!p not.b32 %r1321, %r1321;
}

	// end inline asm
	and.b32  	%r1335, %r1321, %r1334;
	mov.b32 	%r1326, 128;
	// begin inline asm
	{
    .reg .pred p;
    and.b32 %r1324, %r1325, %r1326;    setp.ne.u32 p, %r1324, 0;
    vote.ballot.sync.b32 %r1324, p, 0xffffffff;
    @!p not.b32 %r1324, %r1324;
}

	// end inline asm
	and.b32  	%r1336, %r1324, %r1335;
	clz.b32 	%r1337, %r1336;
	sub.s32 	%r269, 31, %r1337;
	and.b32  	%r1338, %r646, %r1336;
	popc.b32 	%r270, %r1338;
	setp.ne.s32 	%p106, %r295, %r269;
	mov.b32 	%r1800, 0;
	@%p106 bra 	$L__BB7_151;
	shl.b32 	%r1339, %r1, 5;
	and.b32  	%r1340, %r1339, 31744;
	add.s32 	%r1342, %r551, %r1340;
	shl.b32 	%r1343, %r1325, 2;
	add.s32 	%r1344, %r1342, %r1343;
	atom.shared.add.u32 	%r1800, [%r1344], %r270;
$L__BB7_151:
	shfl.sync.idx.b32	%r1370|%p107, %r1800, %r269, 31, -1;
	add.s32 	%r273, %r270, %r1370;
	shr.u32 	%r1371, %r1782, %r293;
	and.b32  	%r1367, %r1371, %r82;
	mov.b32 	%r1347, 1;
	// begin inline asm
	{
    .reg .pred p;
    and.b32 %r1345, %r1367, %r1347;    setp.ne.u32 p, %r1345, 0;
    vote.ballot.sync.b32 %r1345, p, 0xffffffff;
    @!p not.b32 %r1345, %r1345;
}

	// end inline asm
	mov.b32 	%r1350, 2;
	// begin inline asm
	{
    .reg .pred p;
    and.b32 %r1348, %r1367, %r1350;    setp.ne.u32 p, %r1348, 0;
    vote.ballot.sync.b32 %r1348, p, 0xffffffff;
    @!p not.b32 %r1348, %r1348;
}

	// end inline asm
	and.b32  	%r1372, %r1348, %r1345;
	mov.b32 	%r1353, 4;
	// begin inline asm
	{
    .reg .pred p;
    and.b32 %r1351, %r1367, %r1353;    setp.ne.u32 p, %r1351, 0;
    vote.ballot.sync.b32 %r1351, p, 0xffffffff;
    @!p not.b32 %r1351, %r1351;
}

	// end inline asm
	and.b32  	%r1373, %r1351, %r1372;
	mov.b32 	%r1356, 8;
	// begin inline asm
	{
    .reg .pred p;
    and.b32 %r1354, %r1367, %r1356;    setp.ne.u32 p, %r1354, 0;
    vote.ballot.sync.b32 %r1354, p, 0xffffffff;
    @!p not.b32 %r1354, %r1354;
}

	// end inline asm
	and.b32  	%r1374, %r1354, %r1373;
	mov.b32 	%r1359, 16;
	// begin inline asm
	{
    .reg .pred p;
    and.b32 %r1357, %r1367, %r1359;    setp.ne.u32 p, %r1357, 0;
    vote.ballot.sync.b32 %r1357, p, 0xffffffff;
    @!p not.b32 %r1357, %r1357;
}

	// end inline asm
	and.b32  	%r1375, %r1357, %r1374;
	mov.b32 	%r1362, 32;
	// begin inline asm
	{
    .reg .pred p;
    and.b32 %r1360, %r1367, %r1362;    setp.ne.u32 p, %r1360, 0;
    vote.ballot.sync.b32 %r1360, p, 0xffffffff;
    @!p not.b32 %r1360, %r1360;
}

	// end inline asm
	and.b32  	%r1376, %r1360, %r1375;
	mov.b32 	%r1365, 64;
	// begin inline asm
	{
    .reg .pred p;
    and.b32 %r1363, %r1367, %r1365;    setp.ne.u32 p, %r1363, 0;
    vote.ballot.sync.b32 %r1363, p, 0xffffffff;
    @!p not.b32 %r1363, %r1363;
}

	// end inline asm
	and.b32  	%r1377, %r1363, %r1376;
	mov.b32 	%r1368, 128;
	// begin inline asm
	{
    .reg .pred p;
    and.b32 %r1366, %r1367, %r1368;    setp.ne.u32 p, %r1366, 0;
    vote.ballot.sync.b32 %r1366, p, 0xffffffff;
    @!p not.b32 %r1366, %r1366;
}

	// end inline asm
	and.b32  	%r1378, %r1366, %r1377;
	clz.b32 	%r1379, %r1378;
	sub.s32 	%r275, 31, %r1379;
	and.b32  	%r1380, %r646, %r1378;
	popc.b32 	%r276, %r1380;
	setp.ne.s32 	%p108, %r295, %r275;
	mov.b32 	%r1801, 0;
	@%p108 bra 	$L__BB7_153;
	shl.b32 	%r1385, %r1367, 2;
	add.s32 	%r1386, %r164, %r1385;
	atom.shared.add.u32 	%r1801, [%r1386], %r276;
$L__BB7_153:
	setp.gt.u32 	%p109, %r1, 255;
	shfl.sync.idx.b32	%r1387|%p110, %r1801, %r275, 31, -1;
	add.s32 	%r1388, %r276, %r1387;
	bar.sync 	0;
	shl.b32 	%r1389, %r171, 2;
	add.s32 	%r1391, %r551, %r1389;
	st.shared.u32 	[%r1391+-4], %r1764;
	shl.b32 	%r1392, %r177, 2;
	add.s32 	%r1393, %r551, %r1392;
	st.shared.u32 	[%r1393+-4], %r1765;
	shl.b32 	%r1394, %r183, 2;
	add.s32 	%r1395, %r551, %r1394;
	st.shared.u32 	[%r1395+-4], %r1766;
	shl.b32 	%r1396, %r189, 2;
	add.s32 	%r1397, %r551, %r1396;
	st.shared.u32 	[%r1397+-4], %r1767;
	shl.b32 	%r1398, %r195, 2;
	add.s32 	%r1399, %r551, %r1398;
	st.shared.u32 	[%r1399+-4], %r1768;
	shl.b32 	%r1400, %r201, 2;
	add.s32 	%r1401, %r551, %r1400;
	st.shared.u32 	[%r1401+-4], %r1769;
	shl.b32 	%r1402, %r207, 2;
	add.s32 	%r1403, %r551, %r1402;
	st.shared.u32 	[%r1403+-4], %r1770;
	shl.b32 	%r1404, %r213, 2;
	add.s32 	%r1405, %r551, %r1404;
	st.shared.u32 	[%r1405+-4], %r1771;
	shl.b32 	%r1406, %r219, 2;
	add.s32 	%r1407, %r551, %r1406;
	st.shared.u32 	[%r1407+-4], %r1772;
	shl.b32 	%r1408, %r225, 2;
	add.s32 	%r1409, %r551, %r1408;
	st.shared.u32 	[%r1409+-4], %r1773;
	shl.b32 	%r1410, %r231, 2;
	add.s32 	%r1411, %r551, %r1410;
	st.shared.u32 	[%r1411+-4], %r1774;
	shl.b32 	%r1412, %r237, 2;
	add.s32 	%r1413, %r551, %r1412;
	st.shared.u32 	[%r1413+-4], %r1775;
	shl.b32 	%r1414, %r243, 2;
	add.s32 	%r1415, %r551, %r1414;
	st.shared.u32 	[%r1415+-4], %r1776;
	shl.b32 	%r1416, %r249, 2;
	add.s32 	%r1417, %r551, %r1416;
	st.shared.u32 	[%r1417+-4], %r1777;
	shl.b32 	%r1418, %r255, 2;
	add.s32 	%r1419, %r551, %r1418;
	st.shared.u32 	[%r1419+-4], %r1778;
	shl.b32 	%r1420, %r261, 2;
	add.s32 	%r1421, %r551, %r1420;
	st.shared.u32 	[%r1421+-4], %r1779;
	shl.b32 	%r1422, %r267, 2;
	add.s32 	%r1423, %r551, %r1422;
	st.shared.u32 	[%r1423+-4], %r1780;
	shl.b32 	%r1424, %r273, 2;
	add.s32 	%r1425, %r551, %r1424;
	st.shared.u32 	[%r1425+-4], %r1781;
	shl.b32 	%r1426, %r1388, 2;
	add.s32 	%r1427, %r551, %r1426;
	st.shared.u32 	[%r1427+-4], %r1782;
	shl.b32 	%r1428, %r1, 3;
	add.s32 	%r1429, %r551, %r1428;
	add.s32 	%r279, %r1429, 29184;
	@%p109 bra 	$L__BB7_161;
	ld.param.u64 	%rd236, [_ZN3cub18CUB_300001_SM_10006detail10radix_sort29DeviceRadixSortOnesweepKernelINS1_5radix10policy_hubIiNS0_8NullTypeEyE10Policy1000ELNS0_9SortOrderE0EiS6_yiiNS1_21identity_decomposer_tEEEvPT5_SC_PT3_PKSD_PT1_PKSH_PT2_PKSL_T4_iiT6__param_3];
	cvta.to.global.u64 	%rd57, %rd236;
	shl.b64 	%rd58, %rd7, 3;
	add.s64 	%rd59, %rd57, %rd58;
	ld.global.u64 	%rd60, [%rd59];
	cvt.s64.s32 	%rd61, %r163;
	sub.s64 	%rd238, %rd60, %rd61;
	st.shared.u64 	[%r279], %rd238;
	setp.lt.s32 	%p111, %r3, 1;
	mov.u32 	%r1805, %r1759;
	@%p111 bra 	$L__BB7_160;
	mov.b32 	%r1803, -1;
	mov.u32 	%r1802, %r3;
	mov.u32 	%r1805, %r1759;
$L__BB7_156:
	ld.param.u64 	%rd229, [_ZN3cub18CUB_300001_SM_10006detail10radix_sort29DeviceRadixSortOnesweepKernelINS1_5radix10policy_hubIiNS0_8NullTypeEyE10Policy1000ELNS0_9SortOrderE0EiS6_yiiNS1_21identity_decomposer_tEEEvPT5_SC_PT3_PKSD_PT1_PKSH_PT2_PKSL_T4_iiT6__param_0];
	add.s32 	%r283, %r1802, -1;
	shl.b32 	%r1431, %r283, 8;
	add.s32 	%r1432, %r1431, %r1;
	cvta.to.global.u64 	%rd62, %rd229;
	mul.wide.s32 	%rd63, %r1432, 4;
	add.s64 	%rd16, %rd62, %rd63;
$L__BB7_157:
	membar.cta;
	ld.volatile.global.u32 	%r284, [%rd16];
	setp.eq.s32 	%p112, %r284, 0;
	@%p112 bra 	$L__BB7_157;
	and.b32  	%r1433, %r284, 1073741823;
	add.s32 	%r1805, %r1433, %r1805;
	setp.gt.s32 	%p113, %r284, -1;
	vote.sync.ballot.b32 	%r1803, %p113, %r1803;
	setp.gt.u32 	%p115, %r1802, 1;
	and.pred  	%p116, %p113, %p115;
	mov.u32 	%r1802, %r283;
	@%p116 bra 	$L__BB7_156;
	ld.shared.u64 	%rd238, [%r279];
$L__BB7_160:
	ld.param.u64 	%rd230, [_ZN3cub18CUB_300001_SM_10006detail10radix_sort29DeviceRadixSortOnesweepKernelINS1_5radix10policy_hubIiNS0_8NullTypeEyE10Policy1000ELNS0_9SortOrderE0EiS6_yiiNS1_21identity_decomposer_tEEEvPT5_SC_PT3_PKSD_PT1_PKSH_PT2_PKSL_T4_iiT6__param_0];
	or.b32  	%r1434, %r1805, -2147483648;
	cvta.to.global.u64 	%rd64, %rd230;
	shl.b32 	%r1435, %r3, 8;
	add.s32 	%r1436, %r1435, %r1;
	mul.wide.s32 	%rd65, %r1436, 4;
	add.s64 	%rd66, %rd64, %rd65;
	st.volatile.global.u32 	[%rd66], %r1434;
	sub.s32 	%r1437, %r1805, %r1759;
	cvt.s64.s32 	%rd67, %r1437;
	add.s64 	%rd68, %rd238, %rd67;
	st.shared.u64 	[%r279], %rd68;
$L__BB7_161:
	ld.param.u32 	%r1711, [_ZN3cub18CUB_300001_SM_10006detail10radix_sort29DeviceRadixSortOnesweepKernelINS1_5radix10policy_hubIiNS0_8NullTypeEyE10Policy1000ELNS0_9SortOrderE0EiS6_yiiNS1_21identity_decomposer_tEEEvPT5_SC_PT3_PKSD_PT1_PKSH_PT2_PKSL_T4_iiT6__param_8];
	ld.param.u64 	%rd233, [_ZN3cub18CUB_300001_SM_10006detail10radix_sort29DeviceRadixSortOnesweepKernelINS1_5radix10policy_hubIiNS0_8NullTypeEyE10Policy1000ELNS0_9SortOrderE0EiS6_yiiNS1_21identity_decomposer_tEEEvPT5_SC_PT3_PKSD_PT1_PKSH_PT2_PKSL_T4_iiT6__param_2];
	setp.gt.u32 	%p117, %r1, 255;
	mad.lo.s32 	%r288, %r3, 7296, 7296;
	setp.lt.s32 	%p118, %r288, %r1711;
	setp.eq.s64 	%p119, %rd233, 0;
	or.pred  	%p120, %p119, %p118;
	or.pred  	%p121, %p117, %p120;
	@%p121 bra 	$L__BB7_163;
	ld.param.u64 	%rd234, [_ZN3cub18CUB_300001_SM_10006detail10radix_sort29DeviceRadixSortOnesweepKernelINS1_5radix10policy_hubIiNS0_8NullTypeEyE10Policy1000ELNS0_9SortOrderE0EiS6_yiiNS1_21identity_decomposer_tEEEvPT5_SC_PT3_PKSD_PT1_PKSH_PT2_PKSL_T4_iiT6__param_2];
	ld.shared.u64 	%rd69, [%r279];
	cvt.s64.s32 	%rd70, %r1759;
	cvt.s64.s32 	%rd71, %r163;
	add.s64 	%rd72, %rd71, %rd70;
	add.s64 	%rd73, %rd72, %rd69;
	cvta.to.global.u64 	%rd74, %rd234;
	shl.b64 	%rd75, %rd7, 3;
	add.s64 	%rd76, %rd74, %rd75;
	st.global.u64 	[%rd76], %rd73;
$L__BB7_163:
	ld.param.u32 	%r1712, [_ZN3cub18CUB_300001_SM_10006detail10radix_sort29DeviceRadixSortOnesweepKernelINS1_5radix10policy_hubIiNS0_8NullTypeEyE10Policy1000ELNS0_9SortOrderE0EiS6_yiiNS1_21identity_decomposer_tEEEvPT5_SC_PT3_PKSD_PT1_PKSH_PT2_PKSL_T4_iiT6__param_8];
	shl.b32 	%r1438, %r1, 2;
	add.s32 	%r289, %r551, %r1438;
	setp.gt.s32 	%p122, %r288, %r1712;
	bar.sync 	0;
	@%p122 bra 	$L__BB7_165;
	ld.shared.u32 	%r1440, [%r289];
	shr.u32 	%r1441, %r1440, %r293;
	and.b32  	%r1442, %r1441, %r82;
	shl.b32 	%r1443, %r1442, 3;
	add.s32 	%r1445, %r551, 29184;
	add.s32 	%r1446, %r1445, %r1443;
	ld.shared.u64 	%rd77, [%r1446];
	add.s64 	%rd78, %rd77, %rd7;
	xor.b32  	%r1447, %r1440, -2147483648;
	shl.b64 	%rd79, %rd78, 2;
	add.s64 	%rd80, %rd1, %rd79;
	st.global.u32 	[%rd80], %r1447;
	bar.warp.sync 	-1;
	ld.shared.u32 	%r1448, [%r289+1536];
	shr.u32 	%r1449, %r1448, %r293;
	and.b32  	%r1450, %r1449, %r82;
	shl.b32 	%r1451, %r1450, 3;
	add.s32 	%r1452, %r1445, %r1451;
	ld.shared.u64 	%rd81, [%r1452];
	add.s64 	%rd82, %rd81, %rd7;
	xor.b32  	%r1453, %r1448, -2147483648;
	shl.b64 	%rd83, %rd82, 2;
	add.s64 	%rd84, %rd1, %rd83;
	st.global.u32 	[%rd84+1536], %r1453;
	bar.warp.sync 	-1;
	ld.shared.u32 	%r1454, [%r289+3072];
	shr.u32 	%r1455, %r1454, %r293;
	and.b32  	%r1456, %r1455, %r82;
	shl.b32 	%r1457, %r1456, 3;
	add.s32 	%r1458, %r1445, %r1457;
	ld.shared.u64 	%rd85, [%r1458];
	add.s64 	%rd86, %rd85, %rd7;
	xor.b32  	%r1459, %r1454, -2147483648;
	shl.b64 	%rd87, %rd86, 2;
	add.s64 	%rd88, %rd1, %rd87;
	st.global.u32 	[%rd88+3072], %r1459;
	bar.warp.sync 	-1;
	ld.shared.u32 	%r1460, [%r289+4608];
	shr.u32 	%r1461, %r1460, %r293;
	and.b32  	%r1462, %r1461, %r82;
	shl.b32 	%r1463, %r1462, 3;
	add.s32 	%r1464, %r1445, %r1463;
	ld.shared.u64 	%rd89, [%r1464];
	add.s64 	%rd90, %rd89, %rd7;
	xor.b32  	%r1465, %r1460, -2147483648;
	shl.b64 	%rd91, %rd90, 2;
	add.s64 	%rd92, %rd1, %rd91;
	st.global.u32 	[%rd92+4608], %r1465;
	bar.warp.sync 	-1;
	ld.shared.u32 	%r1466, [%r289+6144];
	shr.u32 	%r1467, %r1466, %r293;
	and.b32  	%r1468, %r1467, %r82;
	shl.b32 	%r1469, %r1468, 3;
	add.s32 	%r1470, %r1445, %r1469;
	ld.shared.u64 	%rd93, [%r1470];
	add.s64 	%rd94, %rd93, %rd7;
	xor.b32  	%r1471, %r1466, -2147483648;
	shl.b64 	%rd95, %rd94, 2;
	add.s64 	%rd96, %rd1, %rd95;
	st.global.u32 	[%rd96+6144], %r1471;
	bar.warp.sync 	-1;
	ld.shared.u32 	%r1472, [%r289+7680];
	shr.u32 	%r1473, %r1472, %r293;
	and.b32  	%r1474, %r1473, %r82;
	shl.b32 	%r1475, %r1474, 3;
	add.s32 	%r1476, %r1445, %r1475;
	ld.shared.u64 	%rd97, [%r1476];
	add.s64 	%rd98, %rd97, %rd7;
	xor.b32  	%r1477, %r1472, -2147483648;
	shl.b64 	%rd99, %rd98, 2;
	add.s64 	%rd100, %rd1, %rd99;
	st.global.u32 	[%rd100+7680], %r1477;
	bar.warp.sync 	-1;
	ld.shared.u32 	%r1478, [%r289+9216];
	shr.u32 	%r1479, %r1478, %r293;
	and.b32  	%r1480, %r1479, %r82;
	shl.b32 	%r1481, %r1480, 3;
	add.s32 	%r1482, %r1445, %r1481;
	ld.shared.u64 	%rd101, [%r1482];
	add.s64 	%rd102, %rd101, %rd7;
	xor.b32  	%r1483, %r1478, -2147483648;
	shl.b64 	%rd103, %rd102, 2;
	add.s64 	%rd104, %rd1, %rd103;
	st.global.u32 	[%rd104+9216], %r1483;
	bar.warp.sync 	-1;
	ld.shared.u32 	%r1484, [%r289+10752];
	shr.u32 	%r1485, %r1484, %r293;
	and.b32  	%r1486, %r1485, %r82;
	shl.b32 	%r1487, %r1486, 3;
	add.s32 	%r1488, %r1445, %r1487;
	ld.shared.u64 	%rd105, [%r1488];
	add.s64 	%rd106, %rd105, %rd7;
	xor.b32  	%r1489, %r1484, -2147483648;
	shl.b64 	%rd107, %rd106, 2;
	add.s64 	%rd108, %rd1, %rd107;
	st.global.u32 	[%rd108+10752], %r1489;
	bar.warp.sync 	-1;
	ld.shared.u32 	%r1490, [%r289+12288];
	shr.u32 	%r1491, %r1490, %r293;
	and.b32  	%r1492, %r1491, %r82;
	shl.b32 	%r1493, %r1492, 3;
	add.s32 	%r1494, %r1445, %r1493;
	ld.shared.u64 	%rd109, [%r1494];
	add.s64 	%rd110, %rd109, %rd7;
	xor.b32  	%r1495, %r1490, -2147483648;
	shl.b64 	%rd111, %rd110, 2;
	add.s64 	%rd112, %rd1, %rd111;
	st.global.u32 	[%rd112+12288], %r1495;
	bar.warp.sync 	-1;
	ld.shared.u32 	%r1496, [%r289+13824];
	shr.u32 	%r1497, %r1496, %r293;
	and.b32  	%r1498, %r1497, %r82;
	shl.b32 	%r1499, %r1498, 3;
	add.s32 	%r1500, %r1445, %r1499;
	ld.shared.u64 	%rd113, [%r1500];
	add.s64 	%rd114, %rd113, %rd7;
	xor.b32  	%r1501, %r1496, -2147483648;
	shl.b64 	%rd115, %rd114, 2;
	add.s64 	%rd116, %rd1, %rd115;
	st.global.u32 	[%rd116+13824], %r1501;
	bar.warp.sync 	-1;
	ld.shared.u32 	%r1502, [%r289+15360];
	shr.u32 	%r1503, %r1502, %r293;
	and.b32  	%r1504, %r1503, %r82;
	shl.b32 	%r1505, %r1504, 3;
	add.s32 	%r1506, %r1445, %r1505;
	ld.shared.u64 	%rd117, [%r1506];
	add.s64 	%rd118, %rd117, %rd7;
	xor.b32  	%r1507, %r1502, -2147483648;
	shl.b64 	%rd119, %rd118, 2;
	add.s64 	%rd120, %rd1, %rd119;
	st.global.u32 	[%rd120+15360], %r1507;
	bar.warp.sync 	-1;
	ld.shared.u32 	%r1508, [%r289+16896];
	shr.u32 	%r1509, %r1508, %r293;
	and.b32  	%r1510, %r1509, %r82;
	shl.b32 	%r1511, %r1510, 3;
	add.s32 	%r1512, %r1445, %r1511;
	ld.shared.u64 	%rd121, [%r1512];
	add.s64 	%rd122, %rd121, %rd7;
	xor.b32  	%r1513, %r1508, -2147483648;
	shl.b64 	%rd123, %rd122, 2;
	add.s64 	%rd124, %rd1, %rd123;
	st.global.u32 	[%rd124+16896], %r1513;
	bar.warp.sync 	-1;
	ld.shared.u32 	%r1514, [%r289+18432];
	shr.u32 	%r1515, %r1514, %r293;
	and.b32  	%r1516, %r1515, %r82;
	shl.b32 	%r1517, %r1516, 3;
	add.s32 	%r1518, %r1445, %r1517;
	ld.shared.u64 	%rd125, [%r1518];
	add.s64 	%rd126, %rd125, %rd7;
	xor.b32  	%r1519, %r1514, -2147483648;
	shl.b64 	%rd127, %rd126, 2;
	add.s64 	%rd128, %rd1, %rd127;
	st.global.u32 	[%rd128+18432], %r1519;
	bar.warp.sync 	-1;
	ld.shared.u32 	%r1520, [%r289+19968];
	shr.u32 	%r1521, %r1520, %r293;
	and.b32  	%r1522, %r1521, %r82;
	shl.b32 	%r1523, %r1522, 3;
	add.s32 	%r1524, %r1445, %r1523;
	ld.shared.u64 	%rd129, [%r1524];
	add.s64 	%rd130, %rd129, %rd7;
	xor.b32  	%r1525, %r1520, -2147483648;
	shl.b64 	%rd131, %rd130, 2;
	add.s64 	%rd132, %rd1, %rd131;
	st.global.u32 	[%rd132+19968], %r1525;
	bar.warp.sync 	-1;
	ld.shared.u32 	%r1526, [%r289+21504];
	shr.u32 	%r1527, %r1526, %r293;
	and.b32  	%r1528, %r1527, %r82;
	shl.b32 	%r1529, %r1528, 3;
	add.s32 	%r1530, %r1445, %r1529;
	ld.shared.u64 	%rd133, [%r1530];
	add.s64 	%rd134, %rd133, %rd7;
	xor.b32  	%r1531, %r1526, -2147483648;
	shl.b64 	%rd135, %rd134, 2;
	add.s64 	%rd136, %rd1, %rd135;
	st.global.u32 	[%rd136+21504], %r1531;
	bar.warp.sync 	-1;
	ld.shared.u32 	%r1532, [%r289+23040];
	shr.u32 	%r1533, %r1532, %r293;
	and.b32  	%r1534, %r1533, %r82;
	shl.b32 	%r1535, %r1534, 3;
	add.s32 	%r1536, %r1445, %r1535;
	ld.shared.u64 	%rd137, [%r1536];
	add.s64 	%rd138, %rd137, %rd7;
	xor.b32  	%r1537, %r1532, -2147483648;
	shl.b64 	%rd139, %rd138, 2;
	add.s64 	%rd140, %rd1, %rd139;
	st.global.u32 	[%rd140+23040], %r1537;
	bar.warp.sync 	-1;
	ld.shared.u32 	%r1538, [%r289+24576];
	shr.u32 	%r1539, %r1538, %r293;
	and.b32  	%r1540, %r1539, %r82;
	shl.b32 	%r1541, %r1540, 3;
	add.s32 	%r1542, %r1445, %r1541;
	ld.shared.u64 	%rd141, [%r1542];
	add.s64 	%rd142, %rd141, %rd7;
	xor.b32  	%r1543, %r1538, -2147483648;
	shl.b64 	%rd143, %rd142, 2;
	add.s64 	%rd144, %rd1, %rd143;
	st.global.u32 	[%rd144+24576], %r1543;
	bar.warp.sync 	-1;
	ld.shared.u32 	%r1544, [%r289+26112];
	shr.u32 	%r1545, %r1544, %r293;
	and.b32  	%r1546, %r1545, %r82;
	shl.b32 	%r1547, %r1546, 3;
	add.s32 	%r1548, %r1445, %r1547;
	ld.shared.u64 	%rd145, [%r1548];
	add.s64 	%rd146, %rd145, %rd7;
	xor.b32  	%r1549, %r1544, -2147483648;
	shl.b64 	%rd147, %rd146, 2;
	add.s64 	%rd148, %rd1, %rd147;
	st.global.u32 	[%rd148+26112], %r1549;
	bar.warp.sync 	-1;
	ld.shared.u32 	%r1550, [%r289+27648];
	shr.u32 	%r1551, %r1550, %r293;
	and.b32  	%r1552, %r1551, %r82;
	shl.b32 	%r1553, %r1552, 3;
	add.s32 	%r1554, %r1445, %r1553;
	ld.shared.u64 	%rd149, [%r1554];
	add.s64 	%rd150, %rd149, %rd7;
	xor.b32  	%r1555, %r1550, -2147483648;
	shl.b64 	%rd151, %rd150, 2;
	add.s64 	%rd152, %rd1, %rd151;
	st.global.u32 	[%rd152+27648], %r1555;
	bar.warp.sync 	-1;
	bra.uni 	$L__BB7_204;
$L__BB7_165:
	ld.param.u32 	%r1713, [_ZN3cub18CUB_300001_SM_10006detail10radix_sort29DeviceRadixSortOnesweepKernelINS1_5radix10policy_hubIiNS0_8NullTypeEyE10Policy1000ELNS0_9SortOrderE0EiS6_yiiNS1_21identity_decomposer_tEEEvPT5_SC_PT3_PKSD_PT1_PKSH_PT2_PKSL_T4_iiT6__param_8];
	mad.lo.s32 	%r290, %r3, -7296, %r1713;
	setp.ge.s32 	%p123, %r1, %r290;
	@%p123 bra 	$L__BB7_167;
	ld.shared.u32 	%r1556, [%r289];
	shr.u32 	%r1557, %r1556, %r293;
	and.b32  	%r1558, %r1557, %r82;
	shl.b32 	%r1559, %r1558, 3;
	add.s32 	%r1561, %r551, %r1559;
	ld.shared.u64 	%rd153, [%r1561+29184];
	xor.b32  	%r1562, %r1556, -2147483648;
	add.s64 	%rd154, %rd153, %rd7;
	shl.b64 	%rd155, %rd154, 2;
	add.s64 	%rd156, %rd1, %rd155;
	st.global.u32 	[%rd156], %r1562;
$L__BB7_167:
	bar.warp.sync 	-1;
	add.s32 	%r1563, %r1, 384;
	setp.ge.s32 	%p124, %r1563, %r290;
	@%p124 bra 	$L__BB7_169;
	ld.shared.u32 	%r1564, [%r289+1536];
	shr.u32 	%r1565, %r1564, %r293;
	and.b32  	%r1566, %r1565, %r82;
	shl.b32 	%r1567, %r1566, 3;
	add.s32 	%r1569, %r551, %r1567;
	ld.shared.u64 	%rd157, [%r1569+29184];
	xor.b32  	%r1570, %r1564, -2147483648;
	add.s64 	%rd158, %rd157, %rd7;
	shl.b64 	%rd159, %rd158, 2;
	add.s64 	%rd160, %rd1, %rd159;
	st.global.u32 	[%rd160+1536], %r1570;
$L__BB7_169:
	bar.warp.sync 	-1;
	add.s32 	%r1571, %r1, 768;
	setp.ge.s32 	%p125, %r1571, %r290;
	@%p125 bra 	$L__BB7_171;
	ld.shared.u32 	%r1572, [%r289+3072];
	shr.u32 	%r1573, %r1572, %r293;
	and.b32  	%r1574, %r1573, %r82;
	shl.b32 	%r1575, %r1574, 3;
	add.s32 	%r1577, %r551, %r1575;
	ld.shared.u64 	%rd161, [%r1577+29184];
	xor.b32  	%r1578, %r1572, -2147483648;
	add.s64 	%rd162, %rd161, %rd7;
	shl.b64 	%rd163, %rd162, 2;
	add.s64 	%rd164, %rd1, %rd163;
	st.global.u32 	[%rd164+3072], %r1578;
$L__BB7_171:
	bar.warp.sync 	-1;
	add.s32 	%r1579, %r1, 1152;
	setp.ge.s32 	%p126, %r1579, %r290;
	@%p126 bra 	$L__BB7_173;
	ld.shared.u32 	%r1580, [%r289+4608];
	shr.u32 	%r1581, %r1580, %r293;
	and.b32  	%r1582, %r1581, %r82;
	shl.b32 	%r1583, %r1582, 3;
	add.s32 	%r1585, %r551, %r1583;
	ld.shared.u64 	%rd165, [%r1585+29184];
	xor.b32  	%r1586, %r1580, -2147483648;
	add.s64 	%rd166, %rd165, %rd7;
	shl.b64 	%rd167, %rd166, 2;
	add.s64 	%rd168, %rd1, %rd167;
	st.global.u32 	[%rd168+4608], %r1586;
$L__BB7_173:
	bar.warp.sync 	-1;
	add.s32 	%r1587, %r1, 1536;
	setp.ge.s32 	%p127, %r1587, %r290;
	@%p127 bra 	$L__BB7_175;
	ld.shared.u32 	%r1588, [%r289+6144];
	shr.u32 	%r1589, %r1588, %r293;
	and.b32  	%r1590, %r1589, %r82;
	shl.b32 	%r1591, %r1590, 3;
	add.s32 	%r1593, %r551, %r1591;
	ld.shared.u64 	%rd169, [%r1593+29184];
	xor.b32  	%r1594, %r1588, -2147483648;
	add.s64 	%rd170, %rd169, %rd7;
	shl.b64 	%rd171, %rd170, 2;
	add.s64 	%rd172, %rd1, %rd171;
	st.global.u32 	[%rd172+6144], %r1594;
$L__BB7_175:
	bar.warp.sync 	-1;
	add.s32 	%r1595, %r1, 1920;
	setp.ge.s32 	%p128, %r1595, %r290;
	@%p128 bra 	$L__BB7_177;
	ld.shared.u32 	%r1596, [%r289+7680];
	shr.u32 	%r1597, %r1596, %r293;
	and.b32  	%r1598, %r1597, %r82;
	shl.b32 	%r1599, %r1598, 3;
	add.s32 	%r1601, %r551, %r1599;
	ld.shared.u64 	%rd173, [%r1601+29184];
	xor.b32  	%r1602, %r1596, -2147483648;
	add.s64 	%rd174, %rd173, %rd7;
	shl.b64 	%rd175, %rd174, 2;
	add.s64 	%rd176, %rd1, %rd175;
	st.global.u32 	[%rd176+7680], %r1602;
$L__BB7_177:
	bar.warp.sync 	-1;
	add.s32 	%r1603, %r1, 2304;
	setp.ge.s32 	%p129, %r1603, %r290;
	@%p129 bra 	$L__BB7_179;
	ld.shared.u32 	%r1604, [%r289+9216];
	shr.u32 	%r1605, %r1604, %r293;
	and.b32  	%r1606, %r1605, %r82;
	shl.b32 	%r1607, %r1606, 3;
	add.s32 	%r1609, %r551, %r1607;
	ld.shared.u64 	%rd177, [%r1609+29184];
	xor.b32  	%r1610, %r1604, -2147483648;
	add.s64 	%rd178, %rd177, %rd7;
	shl.b64 	%rd179, %rd178, 2;
	add.s64 	%rd180, %rd1, %rd179;
	st.global.u32 	[%rd180+9216], %r1610;
$L__BB7_179:
	bar.warp.sync 	-1;
	add.s32 	%r1611, %r1, 2688;
	setp.ge.s32 	%p130, %r1611, %r290;
	@%p130 bra 	$L__BB7_181;
	ld.shared.u32 	%r1612, [%r289+10752];
	shr.u32 	%r1613, %r1612, %r293;
	and.b32  	%r1614, %r1613, %r82;
	shl.b32 	%r1615, %r1614, 3;
	add.s32 	%r1617, %r551, %r1615;
	ld.shared.u64 	%rd181, [%r1617+29184];
	xor.b32  	%r1618, %r1612, -2147483648;
	add.s64 	%rd182, %rd181, %rd7;
	shl.b64 	%rd183, %rd182, 2;
	add.s64 	%rd184, %rd1, %rd183;
	st.global.u32 	[%rd184+10752], %r1618;
$L__BB7_181:
	bar.warp.sync 	-1;
	or.b32  	%r1619, %r1, 3072;
	setp.ge.s32 	%p131, %r1619, %r290;
	@%p131 bra 	$L__BB7_183;
	ld.shared.u32 	%r1620, [%r289+12288];
	shr.u32 	%r1621, %r1620, %r293;
	and.b32  	%r1622, %r1621, %r82;
	shl.b32 	%r1623, %r1622, 3;
	add.s32 	%r1625, %r551, %r1623;
	ld.shared.u64 	%rd185, [%r1625+29184];
	xor.b32  	%r1626, %r1620, -2147483648;
	add.s64 	%rd186, %rd185, %rd7;
	shl.b64 	%rd187, %rd186, 2;
	add.s64 	%rd188, %rd1, %rd187;
	st.global.u32 	[%rd188+12288], %r1626;
$L__BB7_183:
	bar.warp.sync 	-1;
	add.s32 	%r1627, %r1, 3456;
	setp.ge.s32 	%p132, %r1627, %r290;
	@%p132 bra 	$L__BB7_185;
	ld.shared.u32 	%r1628, [%r289+13824];
	shr.u32 	%r1629, %r1628, %r293;
	and.b32  	%r1630, %r1629, %r82;
	shl.b32 	%r1631, %r1630, 3;
	add.s32 	%r1633, %r551, %r1631;
	ld.shared.u64 	%rd189, [%r1633+29184];
	xor.b32  	%r1634, %r1628, -2147483648;
	add.s64 	%rd190, %rd189, %rd7;
	shl.b64 	%rd191, %rd190, 2;
	add.s64 	%rd192, %rd1, %rd191;
	st.global.u32 	[%rd192+13824], %r1634;
$L__BB7_185:
	bar.warp.sync 	-1;
	add.s32 	%r1635, %r1, 3840;
	setp.ge.s32 	%p133, %r1635, %r290;
	@%p133 bra 	$L__BB7_187;
	ld.shared.u32 	%r1636, [%r289+15360];
	shr.u32 	%r1637, %r1636, %r293;
	and.b32  	%r1638, %r1637, %r82;
	shl.b32 	%r1639, %r1638, 3;
	add.s32 	%r1641, %r551, %r1639;
	ld.shared.u64 	%rd193, [%r1641+29184];
	xor.b32  	%r1642, %r1636, -2147483648;
	add.s64 	%rd194, %rd193, %rd7;
	shl.b64 	%rd195, %rd194, 2;
	add.s64 	%rd196, %rd1, %rd195;
	st.global.u32 	[%rd196+15360], %r1642;
$L__BB7_187:
	bar.warp.sync 	-1;
	add.s32 	%r1643, %r1, 4224;
	setp.ge.s32 	%p134, %r1643, %r290;
	@%p134 bra 	$L__BB7_189;
	ld.shared.u32 	%r1644, [%r289+16896];
	shr.u32 	%r1645, %r1644, %r293;
	and.b32  	%r1646, %r1645, %r82;
	shl.b32 	%r1647, %r1646, 3;
	add.s32 	%r1649, %r551, %r1647;
	ld.shared.u64 	%rd197, [%r1649+29184];
	xor.b32  	%r1650, %r1644, -2147483648;
	add.s64 	%rd198, %rd197, %rd7;
	shl.b64 	%rd199, %rd198, 2;
	add.s64 	%rd200, %rd1, %rd199;
	st.global.u32 	[%rd200+16896], %r1650;
$L__BB7_189:
	bar.warp.sync 	-1;
	add.s32 	%r1651, %r1, 4608;
	setp.ge.s32 	%p135, %r1651, %r290;
	@%p135 bra 	$L__BB7_191;
	ld.shared.u32 	%r1652, [%r289+18432];
	shr.u32 	%r1653, %r1652, %r293;
	and.b32  	%r1654, %r1653, %r82;
	shl.b32 	%r1655, %r1654, 3;
	add.s32 	%r1657, %r551, %r1655;
	ld.shared.u64 	%rd201, [%r1657+29184];
	xor.b32  	%r1658, %r1652, -2147483648;
	add.s64 	%rd202, %rd201, %rd7;
	shl.b64 	%rd203, %rd202, 2;
	add.s64 	%rd204, %rd1, %rd203;
	st.global.u32 	[%rd204+18432], %r1658;
$L__BB7_191:
	bar.warp.sync 	-1;
	add.s32 	%r1659, %r1, 4992;
	setp.ge.s32 	%p136, %r1659, %r290;
	@%p136 bra 	$L__BB7_193;
	ld.shared.u32 	%r1660, [%r289+19968];
	shr.u32 	%r1661, %r1660, %r293;
	and.b32  	%r1662, %r1661, %r82;
	shl.b32 	%r1663, %r1662, 3;
	add.s32 	%r1665, %r551, %r1663;
	ld.shared.u64 	%rd205, [%r1665+29184];
	xor.b32  	%r1666, %r1660, -2147483648;
	add.s64 	%rd206, %rd205, %rd7;
	shl.b64 	%rd207, %rd206, 2;
	add.s64 	%rd208, %rd1, %rd207;
	st.global.u32 	[%rd208+19968], %r1666;
$L__BB7_193:
	bar.warp.sync 	-1;
	add.s32 	%r1667, %r1, 5376;
	setp.ge.s32 	%p137, %r1667, %r290;
	@%p137 bra 	$L__BB7_195;
	ld.shared.u32 	%r1668, [%r289+21504];
	shr.u32 	%r1669, %r1668, %r293;
	and.b32  	%r1670, %r1669, %r82;
	shl.b32 	%r1671, %r1670, 3;
	add.s32 	%r1673, %r551, %r1671;
	ld.shared.u64 	%rd209, [%r1673+29184];
	xor.b32  	%r1674, %r1668, -2147483648;
	add.s64 	%rd210, %rd209, %rd7;
	shl.b64 	%rd211, %rd210, 2;
	add.s64 	%rd212, %rd1, %rd211;
	st.global.u32 	[%rd212+21504], %r1674;
$L__BB7_195:
	bar.warp.sync 	-1;
	add.s32 	%r1675, %r1, 5760;
	setp.ge.s32 	%p138, %r1675, %r290;
	@%p138 bra 	$L__BB7_197;
	ld.shared.u32 	%r1676, [%r289+23040];
	shr.u32 	%r1677, %r1676, %r293;
	and.b32  	%r1678, %r1677, %r82;
	shl.b32 	%r1679, %r1678, 3;
	add.s32 	%r1681, %r551, %r1679;
	ld.shared.u64 	%rd213, [%r1681+29184];
	xor.b32  	%r1682, %r1676, -2147483648;
	add.s64 	%rd214, %rd213, %rd7;
	shl.b64 	%rd215, %rd214, 2;
	add.s64 	%rd216, %rd1, %rd215;
	st.global.u32 	[%rd216+23040], %r1682;
$L__BB7_197:
	bar.warp.sync 	-1;
	or.b32  	%r1683, %r1, 6144;
	setp.ge.s32 	%p139, %r1683, %r290;
	@%p139 bra 	$L__BB7_199;
	ld.shared.u32 	%r1684, [%r289+24576];
	shr.u32 	%r1685, %r1684, %r293;
	and.b32  	%r1686, %r1685, %r82;
	shl.b32 	%r1687, %r1686, 3;
	add.s32 	%r1689, %r551, %r1687;
	ld.shared.u64 	%rd217, [%r1689+29184];
	xor.b32  	%r1690, %r1684, -2147483648;
	add.s64 	%rd218, %rd217, %rd7;
	shl.b64 	%rd219, %rd218, 2;
	add.s64 	%rd220, %rd1, %rd219;
	st.global.u32 	[%rd220+24576], %r1690;
$L__BB7_199:
	bar.warp.sync 	-1;
	add.s32 	%r1691, %r1, 6528;
	setp.ge.s32 	%p140, %r1691, %r290;
	@%p140 bra 	$L__BB7_201;
	ld.shared.u32 	%r1692, [%r289+26112];
	shr.u32 	%r1693, %r1692, %r293;
	and.b32  	%r1694, %r1693, %r82;
	shl.b32 	%r1695, %r1694, 3;
	add.s32 	%r1697, %r551, %r1695;
	ld.shared.u64 	%rd221, [%r1697+29184];
	xor.b32  	%r1698, %r1692, -2147483648;
	add.s64 	%rd222, %rd221, %rd7;
	shl.b64 	%rd223, %rd222, 2;
	add.s64 	%rd224, %rd1, %rd223;
	st.global.u32 	[%rd224+26112], %r1698;
$L__BB7_201:
	bar.warp.sync 	-1;
	add.s32 	%r1699, %r1, 6912;
	ld.shared.u32 	%r291, [%r289+27648];
	shr.u32 	%r1700, %r291, %r293;
	and.b32  	%r1701, %r1700, %r82;
	shl.b32 	%r1702, %r1701, 3;
	add.s32 	%r1704, %r551, %r1702;
	ld.shared.u64 	%rd225, [%r1704+29184];
	add.s64 	%rd19, %rd225, %rd7;
	setp.ge.s32 	%p141, %r1699, %r290;
	@%p141 bra 	$L__BB7_203;
	xor.b32  	%r1705, %r291, -2147483648;
	shl.b64 	%rd226, %rd19, 2;
	add.s64 	%rd227, %rd1, %rd226;
	st.global.u32 	[%rd227+27648], %r1705;
$L__BB7_203:
	bar.warp.sync 	-1;
$L__BB7_204:
	ret;

}


// ===== COMPILED SASS (sm_100) =====

	.target	sm_100

	.elftype	@"ET_EXEC"


//--------------------- .note.nv.tkinfo           --------------------------
	.section	.note.nv.tkinfo,"",@"SHT_NOTE"
	.sectionflags	@"SHF_NOTE_NV_TKINFO"
	.tkinfo
        /*0018*/ 	.word	0x00000002
        /*0030*/ 	.string	""
        /*0030*/ 	.string	"ptxas"
        /*0030*/ 	.string	"Cuda compilation tools, release 13.0, V13.0.88"
        /*0030*/ 	.string	"Build cuda_13.0.r13.0/compiler.36424714_0"
        /*0030*/ 	.string	"-arch sm_100 -m 64 "



//--------------------- .note.nv.cuinfo           --------------------------
	.section	.note.nv.cuinfo,"",@"SHT_NOTE"
	.sectionflags	@"SHF_NOTE_NV_CUINFO"
        /*0018*/ 	.short	0x0002
        /*001a*/ 	.short	0x0064
        /*001c*/ 	.short	0x0082
	.zero		2


//--------------------- .nv.info                  --------------------------
	.section	.nv.info,"",@"SHT_CUDA_INFO"
	.align	4


	//----- nvinfo : EIATTR_REGCOUNT
	.align		4
        /*0000*/ 	.byte	0x04, 0x2f
        /*0002*/ 	.short	(.L_46 - .L_45)
	.align		4
.L_45:
        /*0004*/ 	.word	index@(_Z17sum_global_atomicPKfPfi)
        /*0008*/ 	.word	0x00000008


	//----- nvinfo : EIATTR_FRAME_SIZE
	.align		4
.L_46:
        /*000c*/ 	.byte	0x04, 0x11
        /*000e*/ 	.short	(.L_48 - .L_47)
	.align		4
.L_47:
        /*0010*/ 	.word	index@(_Z17sum_global_atomicPKfPfi)
        /*0014*/ 	.word	0x00000000


	//----- nvinfo : EIATTR_REGCOUNT
	.align		4
.L_48:
        /*0018*/ 	.byte	0x04, 0x2f
        /*001a*/ 	.short	(.L_50 - .L_49)
	.align		4
.L_49:
        /*001c*/ 	.word	index@(_Z16block_reduce_sumPKfPfi)
        /*0020*/ 	.word	0x0000000b


	//----- nvinfo : EIATTR_FRAME_SIZE
	.align		4
.L_50:
        /*0024*/ 	.byte	0x04, 0x11
        /*0026*/ 	.short	(.L_52 - .L_51)
	.align		4
.L_51:
        /*0028*/ 	.word	index@(_Z16block_reduce_sumPKfPfi)
        /*002c*/ 	.word	0x00000000


	//----- nvinfo : EIATTR_REGCOUNT
	.align		4
.L_52:
        /*0030*/ 	.byte	0x04, 0x2f
        /*0032*/ 	.short	(.L_54 - .L_53)
	.align		4
.L_53:
        /*0034*/ 	.word	index@(_Z16final_reduce_sumPKfPfi)
        /*0038*/ 	.word	0x0000000b


	//----- nvinfo : EIATTR_FRAME_SIZE
	.align		4
.L_54:
        /*003c*/ 	.byte	0x04, 0x11
        /*003e*/ 	.short	(.L_56 - .L_55)
	.align		4
.L_55:
        /*0040*/ 	.word	index@(_Z16final_reduce_sumPKfPfi)
        /*0044*/ 	.word	0x00000000


	//----- nvinfo : EIATTR_REGCOUNT
	.align		4
.L_56:
        /*0048*/ 	.byte	0x04, 0x2f
        /*004a*/ 	.short	(.L_58 - .L_57)
	.align		4
.L_57:
        /*004c*/ 	.word	index@(_ZN3cub18CUB_300001_SM_10006detail11EmptyKernelIvEEvv)
        /*0050*/ 	.word	0x00000004


	//----- nvinfo : EIATTR_FRAME_SIZE
	.align		4
.L_58:
        /*0054*/ 	.byte	0x04, 0x11
        /*0056*/ 	.short	(.L_60 - .L_59)
	.align		4
.L_59:
        /*0058*/ 	.word	index@(_ZN3cub18CUB_300001_SM_10006detail11EmptyKernelIvEEvv)
        /*005c*/ 	.word	0x00000000


	//----- nvinfo : EIATTR_REGCOUNT
	.align		4
.L_60:
        /*0060*/ 	.byte	0x04, 0x2f
        /*0062*/ 	.short	(.L_62 - .L_61)
	.align		4
.L_61:
        /*0064*/ 	.word	index@(_ZN3cub18CUB_300001_SM_10006detail10radix_sort31DeviceRadixSortSingleTileKernelINS1_5radix10policy_hubIiNS0_8NullTypeEyE10Policy1000ELNS0_9SortOrderE0EiS6_yNS1_21identity_decomposer_tEEEvPKT1_PSB_PKT2_PSF_T3_iiT4_)
        /*0068*/ 	.word	0x0000007f


	//----- nvinfo : EIATTR_FRAME_SIZE
	.align		4
.L_62:
        /*006c*/ 	.byte	0x04, 0x11
        /*006e*/ 	.short	(.L_64 - .L_63)
	.align		4
.L_63:
        /*0070*/ 	.word	index@(_ZN3cub18CUB_300001_SM_10006detail10radix_sort31DeviceRadixSortSingleTileKernelINS1_5radix10policy_hubIiNS0_8NullTypeEyE10Policy1000ELNS0_9SortOrderE0EiS6_yNS1_21identity_decomposer_tEEEvPKT1_PSB_PKT2_PSF_T3_iiT4_)
        /*0074*/ 	.word	0x00000000


	//----- nvinfo : EIATTR_REGCOUNT
	.align		4
.L_64:
        /*0078*/ 	.byte	0x04, 0x2f
        /*007a*/ 	.short	(.L_66 - .L_65)
	.align		4
.L_65:
        /*007c*/ 	.word	index@(_ZN3cub18CUB_300001_SM_10006detail10radix_sort30DeviceRadixSortHistogramKernelINS1_5radix10policy_hubIiNS0_8NullTypeEyE10Policy1000ELNS0_9SortOrderE0EiyNS1_21identity_decomposer_tEEEvPT2_PKT1_SB_iiT3_)
        /*0080*/ 	.word	0x00000020


	//----- nvinfo : EIATTR_FRAME_SIZE
	.align		4
.L_66:
        /*0084*/ 	.byte	0x04, 0x11
        /*0086*/ 	.short	(.L_68 - .L_67)
	.align		4
.L_67:
        /*0088*/ 	.word	index@(_ZN3cub18CUB_300001_SM_10006detail10radix_sort30DeviceRadixSortHistogramKernelINS1_5radix10policy_hubIiNS0_8NullTypeEyE10Policy1000ELNS0_9SortOrderE0EiyNS1_21identity_decomposer_tEEEvPT2_PKT1_SB_iiT3_)
        /*008c*/ 	.word	0x00000000


	//----- nvinfo : EIATTR_REGCOUNT
	.align		4
.L_68:
        /*0090*/ 	.byte	0x04, 0x2f
        /*0092*/ 	.short	(.L_70 - .L_69)
	.align		4
.L_69:
        /*0094*/ 	.word	index@(_ZN3cub18CUB_300001_SM_10006detail10radix_sort33DeviceRadixSortExclusiveSumKernelINS1_5radix10policy_hubIiNS0_8NullTypeEyE10Policy1000EyEEvPT0_)
        /*0098*/ 	.word	0x00000020


	//----- nvinfo : EIATTR_FRAME_SIZE
	.align		4
.L_70:
        /*009c*/ 	.byte	0x04, 0x11
        /*009e*/ 	.short	(.L_72 - .L_71)
	.align		4
.L_71:
        /*00a0*/ 	.word	index@(_ZN3cub18CUB_300001_SM_10006detail10radix_sort33DeviceRadixSortExclusiveSumKernelINS1_5radix10policy_hubIiNS0_8NullTypeEyE10Policy1000EyEEvPT0_)
        /*00a4*/ 	.word	0x00000000


	//----- nvinfo : EIATTR_REGCOUNT
	.align		4
.L_72:
        /*00a8*/ 	.byte	0x04, 0x2f
        /*00aa*/ 	.short	(.L_74 - .L_73)
	.align		4
.L_73:
        /*00ac*/ 	.word	index@(_ZN3cub18CUB_300001_SM_10006detail10radix_sort29DeviceRadixSortOnesweepKernelINS1_5radix10policy_hubIiNS0_8NullTypeEyE10Policy1000ELNS0_9SortOrderE0EiS6_yiiNS1_21identity_decomposer_tEEEvPT5_SC_PT3_PKSD_PT1_PKSH_PT2_PKSL_T4_iiT6_)
        /*00b0*/ 	.word	0x00000038


	//----- nvinfo : EIATTR_FRAME_SIZE
	.align		4
.L_74:
        /*00b4*/ 	.byte	0x04, 0x11
        /*00b6*/ 	.short	(.L_76 - .L_75)
	.align		4
.L_75:
        /*00b8*/ 	.word	index@(_ZN3cub18CUB_300001_SM_10006detail10radix_sort29DeviceRadixSortOnesweepKernelINS1_5radix10policy_hubIiNS0_8NullTypeEyE10Policy1000ELNS0_9SortOrderE0EiS6_yiiNS1_21identity_decomposer_tEEEvPT5_SC_PT3_PKSD_PT1_PKSH_PT2_PKSL_T4_iiT6_)
        /*00bc*/ 	.word	0x00000000


	//----- nvinfo : EIATTR_MIN_STACK_SIZE
	.align		4
.L_76:
        /*00c0*/ 	.byte	0x04, 0x12
        /*00c2*/ 	.short	(.L_78 - .L_77)
	.align		4
.L_77:
        /*00c4*/ 	.word	index@(_ZN3cub18CUB_300001_SM_10006detail10radix_sort29DeviceRadixSortOnesweepKernelINS1_5radix10policy_hubIiNS0_8NullTypeEyE10Policy1000ELNS0_9SortOrderE0EiS6_yiiNS1_21identity_decomposer_tEEEvPT5_SC_PT3_PKSD_PT1_PKSH_PT2_PKSL_T4_iiT6_)
        /*00c8*/ 	.word	0x00000000


	//----- nvinfo : EIATTR_MIN_STACK_SIZE
	.align		4
.L_78:
        /*00cc*/ 	.byte	0x04, 0x12
        /*00ce*/ 	.short	(.L_80 - .L_79)
	.align		4
.L_79:
        /*00d0*/ 	.word	index@(_ZN3cub18CUB_300001_SM_10006detail10radix_sort33DeviceRadixSortExclusiveSumKernelINS1_5radix10policy_hubIiNS0_8NullTypeEyE10Policy1000EyEEvPT0_)
        /*00d4*/ 	.word	0x00000000


	//----- nvinfo : EIATTR_MIN_STACK_SIZE
	.align		4
.L_80:
        /*00d8*/ 	.byte	0x04, 0x12
        /*00da*/ 	.short	(.L_82 - .L_81)
	.align		4
.L_81:
        /*00dc*/ 	.word	index@(_ZN3cub18CUB_300001_SM_10006detail10radix_sort30DeviceRadixSortHistogramKernelINS1_5radix10policy_hubIiNS0_8NullTypeEyE10Policy1000ELNS0_9SortOrderE0EiyNS1_21identity_decomposer_tEEEvPT2_PKT1_SB_iiT3_)
        /*00e0*/ 	.word	0x00000000


	//----- nvinfo : EIATTR_MIN_STACK_SIZE
	.align		4
.L_82:
        /*00e4*/ 	.byte	0x04, 0x12
        /*00e6*/ 	.short	(.L_84 - .L_83)
	.align		4
.L_83:
        /*00e8*/ 	.word	index@(_ZN3cub18CUB_300001_SM_10006detail10radix_sort31DeviceRadixSortSingleTileKernelINS1_5radix10policy_hubIiNS0_8NullTypeEyE10Policy1000ELNS0_9SortOrderE0EiS6_yNS1_21identity_decomposer_tEEEvPKT1_PSB_PKT2_PSF_T3_iiT4_)
        /*00ec*/ 	.word	0x00000000


	//----- nvinfo : EIATTR_MIN_STACK_SIZE
	.align		4
.L_84:
        /*00f0*/ 	.byte	0x04, 0x12
        /*00f2*/ 	.short	(.L_86 - .L_85)
	.align		4
.L_85:
        /*00f4*/ 	.word	index@(_ZN3cub18CUB_300001_SM_10006detail11EmptyKernelIvEEvv)
        /*00f8*/ 	.word	0x00000000


	//----- nvinfo : EIATTR_MIN_STACK_SIZE
	.align		4
.L_86:
        /*00fc*/ 	.byte	0x04, 0x12
        /*00fe*/ 	.short	(.L_88 - .L_87)
	.align		4
.L_87:
        /*0100*/ 	.word	index@(_Z16final_reduce_sumPKfPfi)
        /*0104*/ 	.word	0x00000000


	//----- nvinfo : EIATTR_MIN_STACK_SIZE
	.align		4
.L_88:
        /*0108*/ 	.byte	0x04, 0x12
        /*010a*/ 	.short	(.L_90 - .L_89)
	.align		4
.L_89:
        /*010c*/ 	.word	index@(_Z16block_reduce_sumPKfPfi)
        /*0110*/ 	.word	0x00000000


	//----- nvinfo : EIATTR_MIN_STACK_SIZE
	.align		4
.L_90:
        /*0114*/ 	.byte	0x04, 0x12
        /*0116*/ 	.short	(.L_92 - .L_91)
	.align		4
.L_91:
        /*0118*/ 	.word	index@(_Z17sum_global_atomicPKfPfi)
        /*011c*/ 	.word	0x00000000
.L_92:


//--------------------- .nv.compat                --------------------------
	.section	.nv.compat,"",@"SHT_CUDA_COMPAT_INFO"
	.align	4
        /*0000*/ 	.byte	0x02, 0x09, 0x00, 0x00, 0x02, 0x02, 0x01, 0x00, 0x02, 0x05, 0x05, 0x00, 0x03, 0x07, 0x01, 0x01
        /*0010*/ 	.byte	0x02, 0x03, 0x00, 0x00, 0x02, 0x06, 0x01, 0x00, 0x04, 0x0b, 0x08, 0x00, 0x09, 0x00, 0x00, 0x00
        /*0020*/ 	.byte	0x00, 0x00, 0x00, 0x00


//--------------------- .nv.info._ZN3cub18CUB_300001_SM_10006detail10radix_sort29DeviceRadixSortOnesweepKernelINS1_5radix10policy_hubIiNS0_8NullTypeEyE10Policy1000ELNS0_9SortOrderE0EiS6_yiiNS1_21identity_decomposer_tEEEvPT5_SC_PT3_PKSD_PT1_PKSH_PT2_PKSL_T4_iiT6_ --------------------------
	.section	.nv.info._ZN3cub18CUB_300001_SM_10006detail10radix_sort29DeviceRadixSortOnesweepKernelINS1_5radix10policy_hubIiNS0_8NullTypeEyE10Policy1000ELNS0_9SortOrderE0EiS6_yiiNS1_21identity_decomposer_tEEEvPT5_SC_PT3_PKSD_PT1_PKSH_PT2_PKSL_T4_iiT6_,"",@"SHT_CUDA_INFO"
	.sectionflags	@""
	.align	4


	//----- nvinfo : EIATTR_CUDA_API_VERSION
	.align		4
        /*0000*/ 	.byte	0x04, 0x37
        /*0002*/ 	.short	(.L_94 - .L_93)
.L_93:
        /*0004*/ 	.word	0x00000082


	//----- nvinfo : EIATTR_KPARAM_INFO
	.align		4
.L_94:
        /*0008*/ 	.byte	0x04, 0x17
        /*000a*/ 	.short	(.L_96 - .L_95)
.L_95:
        /*000c*/ 	.word	0x00000000
        /*0010*/ 	.short	0x000b
        /*0012*/ 	.short	0x004c
        /*0014*/ 	.byte	0x00, 0xf0, 0x05, 0x00


	//----- nvinfo : EIATTR_KPARAM_INFO
	.align		4
.L_96:
        /*0018*/ 	.byte	0x04, 0x17
        /*001a*/ 	.short	(.L_98 - .L_97)
.L_97:
        /*001c*/ 	.word	0x00000000
        /*0020*/ 	.short	0x000a
        /*0022*/ 	.short	0x0048
        /*0024*/ 	.byte	0x00, 0xf0, 0x11, 0x00


	//----- nvinfo : EIATTR_KPARAM_INFO
	.align		4
.L_98:
        /*0028*/ 	.byte	0x04, 0x17
        /*002a*/ 	.short	(.L_100 - .L_99)
.L_99:
        /*002c*/ 	.word	0x00000000
        /*0030*/ 	.short	0x0009
        /*0032*/ 	.short	0x0044
        /*0034*/ 	.byte	0x00, 0xf0, 0x11, 0x00


	//----- nvinfo : EIATTR_KPARAM_INFO
	.align		4
.L_100:
        /*0038*/ 	.byte	0x04, 0x17
        /*003a*/ 	.short	(.L_102 - .L_101)
.L_101:
        /*003c*/ 	.word	0x00000000
        /*0040*/ 	.short	0x0008
        /*0042*/ 	.short	0x0040
        /*0044*/ 	.byte	0x00, 0xf0, 0x11, 0x00


	//----- nvinfo : EIATTR_KPARAM_INFO
	.align		4
.L_102:
        /*0048*/ 	.byte	0x04, 0x17
        /*004a*/ 	.short	(.L_104 - .L_103)
.L_103:
        /*004c*/ 	.word	0x00000000
        /*0050*/ 	.short	0x0007
        /*0052*/ 	.short	0x0038
        /*0054*/ 	.byte	0x00, 0xf5, 0x21, 0x00


	//----- nvinfo : EIATTR_KPARAM_INFO
	.align		4
.L_104:
        /*0058*/ 	.byte	0x04, 0x17
        /*005a*/ 	.short	(.L_106 - .L_105)
.L_105:
        /*005c*/ 	.word	0x00000000
        /*0060*/ 	.short	0x0006
        /*0062*/ 	.short	0x0030
        /*0064*/ 	.byte	0x00, 0xf5, 0x21, 0x00


	//----- nvinfo : EIATTR_KPARAM_INFO
	.align		4
.L_106:
        /*0068*/ 	.byte	0x04, 0x17
        /*006a*/ 	.short	(.L_108 - .L_107)
.L_107:
        /*006c*/ 	.word	0x00000000
        /*0070*/ 	.short	0x0005
        /*0072*/ 	.short	0x0028
        /*0074*/ 	.byte	0x00, 0xf5, 0x21, 0x00


	//----- nvinfo : EIATTR_KPARAM_INFO
	.align		4
.L_108:
        /*0078*/ 	.byte	0x04, 0x17
        /*007a*/ 	.short	(.L_110 - .L_109)
.L_109:
        /*007c*/ 	.word	0x00000000
        /*0080*/ 	.short	0x0004
        /*0082*/ 	.short	0x0020
        /*0084*/ 	.byte	0x00, 0xf5, 0x21, 0x00


	//----- nvinfo : EIATTR_KPARAM_INFO
	.align		4
.L_110:
        /*0088*/ 	.byte	0x04, 0x17
        /*008a*/ 	.short	(.L_112 - .L_111)
.L_111:
        /*008c*/ 	.word	0x00000000
        /*0090*/ 	.short	0x0003
        /*0092*/ 	.short	0x0018
        /*0094*/ 	.byte	0x00, 0xf5, 0x21, 0x00


	//----- nvinfo : EIATTR_KPARAM_INFO
	.align		4
.L_112:
        /*0098*/ 	.byte	0x04, 0x17
        /*009a*/ 	.short	(.L_114 - .L_113)
.L_113:
        /*009c*/ 	.word	0x00000000
        /*00a0*/ 	.short	0x0002
        /*00a2*/ 	.short	0x0010
        /*00a4*/ 	.byte	0x00, 0xf5, 0x21, 0x00


	//----- nvinfo : EIATTR_KPARAM_INFO
	.align		4
.L_114:
        /*00a8*/ 	.byte	0x04, 0x17
        /*00aa*/ 	.short	(.L_116 - .L_115)
.L_115:
        /*00ac*/ 	.word	0x00000000
        /*00b0*/ 	.short	0x0001
        /*00b2*/ 	.short	0x0008
        /*00b4*/ 	.byte	0x00, 0xf5, 0x21, 0x00


	//----- nvinfo : EIATTR_KPARAM_INFO
	.align		4
.L_116:
        /*00b8*/ 	.byte	0x04, 0x17
        /*00ba*/ 	.short	(.L_118 - .L_117)
.L_117:
        /*00bc*/ 	.word	0x00000000
        /*00c0*/ 	.short	0x0000
        /*00c2*/ 	.short	0x0000
        /*00c4*/ 	.byte	0x00, 0xf5, 0x21, 0x00


	//----- nvinfo : EIATTR_SPARSE_MMA_MASK
	.align		4
.L_118:
        /*00c8*/ 	.byte	0x03, 0x50
        /*00ca*/ 	.short	0x0000


	//----- nvinfo : EIATTR_MAXREG_COUNT
	.align		4
        /*00cc*/ 	.byte	0x03, 0x1b
        /*00ce*/ 	.short	0x00a8


	//----- nvinfo : EIATTR_NUM_BARRIERS
	.align		4
        /*00d0*/ 	.byte	0x02, 0x4c
        /*00d2*/ 	.byte	0x01
	.zero		1


	//----- nvinfo : EIATTR_MERCURY_ISA_VERSION
	.align		4
        /*00d4*/ 	.byte	0x03, 0x5f
        /*00d6*/ 	.short	0x0101


	//----- nvinfo : EIATTR_COOP_GROUP_MASK_REGIDS
	.align		4
        /*00d8*/ 	.byte	0x04, 0x29
        /*00da*/ 	.short	(.L_120 - .L_119)


	//   ....[0]....
.L_119:
        /*00dc*/ 	.word	0xffffffff


	//   ....[1]....
        /*00e0*/ 	.word	0x05000019


	//   ....[2]....
        /*00e4*/ 	.word	0xffffffff


	//   ....[3]....
        /*00e8*/ 	.word	0xffffffff


	//   ....[4]....
        /*00ec*/ 	.word	0xffffffff


	//   ....[5]....
        /*00f0*/ 	.word	0xffffffff


	//   ....[6]....
        /*00f4*/ 	.word	0xffffffff


	//   ....[7]....
        /*00f8*/ 	.word	0xffffffff


	//   ....[8]....
        /*00fc*/ 	.word	0xffffffff


	//   ....[9]....
        /*0100*/ 	.word	0xffffffff


	//   ....[10]....
        /*0104*/ 	.word	0xffffffff


	//   ....[11]....
        /*0108*/ 	.word	0xffffffff


	//   ....[12]....
        /*010c*/ 	.word	0xffffffff


	//   ....[13]....
        /*0110*/ 	.word	0xffffffff


	//   ....[14]....
        /*0114*/ 	.word	0xffffffff


	//   ....[15]....
        /*0118*/ 	.word	0xffffffff


	//   ....[16]....
        /*011c*/ 	.word	0xffffffff


	//   ....[17]....
        /*0120*/ 	.word	0xffffffff


	//   ....[18]....
        /*0124*/ 	.word	0xffffffff


	//   ....[19]....
        /*0128*/ 	.word	0xffffffff


	//   ....[20]....
        /*012c*/ 	.word	0xffffffff


	//   ....[21]....
        /*0130*/ 	.word	0xffffffff


	//   ....[22]....
        /*0134*/ 	.word	0xffffffff


	//   ....[23]....
        /*0138*/ 	.word	0xffffffff


	//   ....[24]....
        /*013c*/ 	.word	0xffffffff


	//   ....[25]....
        /*0140*/ 	.word	0xffffffff


	//   ....[26]....
        /*0144*/ 	.word	0xffffffff


	//   ....[27]....
        /*0148*/ 	.word	0xffffffff


	//   ....[28]....
        /*014c*/ 	.word	0xffffffff


	//   ....[29]....
        /*0150*/ 	.word	0xffffffff


	//   ....[30]....
        /*0154*/ 	.word	0xffffffff


	//   ....[31]....
        /*0158*/ 	.word	0xffffffff


	//   ....[32]....
        /*015c*/ 	.word	0xffffffff


	//   ....[33]....
        /*0160*/ 	.word	0xffffffff


	//   ....[34]....
        /*0164*/ 	.word	0xffffffff


	//   ....[35]....
        /*0168*/ 	.word	0xffffffff


	//   ....[36]....
        /*016c*/ 	.word	0xffffffff


	//   ....[37]....
        /*0170*/ 	.word	0xffffffff


	//   ....[38]....
        /*0174*/ 	.word	0xffffffff


	//   ....[39]....
        /*0178*/ 	.word	0xffffffff


	//   ....[40]....
        /*017c*/ 	.word	0xffffffff


	//   ....[41]....
        /*0180*/ 	.word	0xffffffff


	//   ....[42]....
        /*0184*/ 	.word	0xffffffff


	//   ....[43]....
        /*0188*/ 	.word	0xffffffff


	//   ....[44]....
        /*018c*/ 	.word	0xffffffff


	//   ....[45]....
        /*0190*/ 	.word	0xffffffff


	//   ....[46]....
        /*0194*/ 	.word	0xffffffff


	//   ....[47]....
        /*0198*/ 	.word	0xffffffff


	//   ....[48]....
        /*019c*/ 	.word	0xffffffff


	//   ....[49]....
        /*01a0*/ 	.word	0xffffffff


	//   ....[50]....
        /*01a4*/ 	.word	0xffffffff


	//   ....[51]....
        /*01a8*/ 	.word	0xffffffff


	//   ....[52]....
        /*01ac*/ 	.word	0xffffffff


	//   ....[53]....
        /*01b0*/ 	.word	0xffffffff


	//   ....[54]....
        /*01b4*/ 	.word	0xffffffff


	//   ....[55]....
        /*01b8*/ 	.word	0xffffffff


	//   ....[56]....
        /*01bc*/ 	.word	0xffffffff


	//   ....[57]....
        /*01c0*/ 	.word	0xffffffff


	//   ....[58]....
        /*01c4*/ 	.word	0xffffffff


	//   ....[59]....
        /*01c8*/ 	.word	0xffffffff


	//   ....[60]....
        /*01cc*/ 	.word	0xffffffff


	//   ....[61]....
        /*01d0*/ 	.word	0xffffffff


	//   ....[62]....
        /*01d4*/ 	.word	0xffffffff


	//   ....[63]....
        /*01d8*/ 	.word	0xffffffff


	//   ....[64]....
        /*01dc*/ 	.word	0xffffffff


	//   ....[65]....
        /*01e0*/ 	.word	0xffffffff


	//   ....[66]....
        /*01e4*/ 	.word	0xffffffff


	//   ....[67]....
        /*01e8*/ 	.word	0xffffffff


	//   ....[68]....
        /*01ec*/ 	.word	0xffffffff


	//   ....[69]....
        /*01f0*/ 	.word	0xffffffff


	//   ....[70]....
        /*01f4*/ 	.word	0xffffffff


	//   ....[71]....
        /*01f8*/ 	.word	0xffffffff


	//   ....[72]....
        /*01fc*/ 	.word	0xffffffff


	//   ....[73]....
        /*0200*/ 	.word	0xffffffff


	//   ....[74]....
        /*0204*/ 	.word	0xffffffff


	//   ....[75]....
        /*0208*/ 	.word	0xffffffff


	//   ....[76]....
        /*020c*/ 	.word	0xffffffff


	//   ....[77]....
        /*0210*/ 	.word	0xffffffff


	//   ....[78]....
        /*0214*/ 	.word	0xffffffff


	//   ....[79]....
        /*0218*/ 	.word	0xffffffff


	//   ....[80]....
        /*021c*/ 	.word	0xffffffff


	//   ....[81]....
        /*0220*/ 	.word	0xffffffff


	//   ....[82]....
        /*0224*/ 	.word	0xffffffff


	//   ....[83]....
        /*0228*/ 	.word	0xffffffff


	//   ....[84]....
        /*022c*/ 	.word	0xffffffff


	//   ....[85]....
        /*0230*/ 	.word	0xffffffff


	//   ....[86]....
        /*0234*/ 	.word	0xffffffff


	//   ....[87]....
        /*0238*/ 	.word	0xffffffff


	//   ....[88]....
        /*023c*/ 	.word	0xffffffff


	//   ....[89]....
        /*0240*/ 	.word	0xffffffff


	//   ....[90]....
        /*0244*/ 	.word	0xffffffff


	//   ....[91]....
        /*0248*/ 	.word	0xffffffff


	//   ....[92]....
        /*024c*/ 	.word	0xffffffff


	//   ....[93]....
        /*0250*/ 	.word	0xffffffff


	//   ....[94]....
        /*0254*/ 	.word	0xffffffff


	//   ....[95]....
        /*0258*/ 	.word	0xffffffff


	//   ....[96]....
        /*025c*/ 	.word	0xffffffff


	//   ....[97]....
        /*0260*/ 	.word	0xffffffff


	//   ....[98]....
        /*0264*/ 	.word	0xffffffff


	//   ....[99]....
        /*0268*/ 	.word	0xffffffff


	//   ....[100]....
        /*026c*/ 	.word	0xffffffff


	//   ....[101]....
        /*0270*/ 	.word	0xffffffff


	//   ....[102]....
        /*0274*/ 	.word	0xffffffff


	//   ....[103]....
        /*0278*/ 	.word	0xffffffff


	//   ....[104]....
        /*027c*/ 	.word	0xffffffff


	//   ....[105]....
        /*0280*/ 	.word	0xffffffff


	//   ....[106]....
        /*0284*/ 	.word	0xffffffff


	//   ....[107]....
        /*0288*/ 	.word	0xffffffff


	//   ....[108]....
        /*028c*/ 	.word	0xffffffff


	//   ....[109]....
        /*0290*/ 	.word	0xffffffff


	//   ....[110]....
        /*0294*/ 	.word	0xffffffff


	//   ....[111]....
        /*0298*/ 	.word	0xffffffff


	//   ....[112]....
        /*029c*/ 	.word	0xffffffff


	//   ....[113]....
        /*02a0*/ 	.word	0xffffffff


	//   ....[114]....
        /*02a4*/ 	.word	0xffffffff


	//   ....[115]....
        /*02a8*/ 	.word	0xffffffff


	//   ....[116]....
        /*02ac*/ 	.word	0xffffffff


	//   ....[117]....
        /*02b0*/ 	.word	0xffffffff


	//   ....[118]....
        /*02b4*/ 	.word	0xffffffff


	//   ....[119]....
        /*02b8*/ 	.word	0xffffffff


	//   ....[120]....
        /*02bc*/ 	.word	0xffffffff


	//   ....[121]....
        /*02c0*/ 	.word	0xffffffff


	//   ....[122]....
        /*02c4*/ 	.word	0xffffffff


	//   ....[123]....
        /*02c8*/ 	.word	0xffffffff


	//   ....[124]....
        /*02cc*/ 	.word	0xffffffff


	//   ....[125]....
        /*02d0*/ 	.word	0xffffffff


	//   ....[126]....
        /*02d4*/ 	.word	0xffffffff


	//   ....[127]....
        /*02d8*/ 	.word	0xffffffff


	//   ....[128]....
        /*02dc*/ 	.word	0xffffffff


	//   ....[129]....
        /*02e0*/ 	.word	0xffffffff


	//   ....[130]....
        /*02e4*/ 	.word	0xffffffff


	//   ....[131]....
        /*02e8*/ 	.word	0xffffffff


	//   ....[132]....
        /*02ec*/ 	.word	0xffffffff


	//   ....[133]....
        /*02f0*/ 	.word	0xffffffff


	//   ....[134]....
        /*02f4*/ 	.word	0xffffffff


	//   ....[135]....
        /*02f8*/ 	.word	0xffffffff


	//   ....[136]....
        /*02fc*/ 	.word	0xffffffff


	//   ....[137]....
        /*0300*/ 	.word	0xffffffff


	//   ....[138]....
        /*0304*/ 	.word	0xffffffff


	//   ....[139]....
        /*0308*/ 	.word	0xffffffff


	//   ....[140]....
        /*030c*/ 	.word	0xffffffff


	//   ....[141]....
        /*0310*/ 	.word	0xffffffff


	//   ....[142]....
        /*0314*/ 	.word	0xffffffff


	//   ....[143]....
        /*0318*/ 	.word	0xffffffff


	//   ....[144]....
        /*031c*/ 	.word	0xffffffff


	//   ....[145]....
        /*0320*/ 	.word	0xffffffff


	//   ....[146]....
        /*0324*/ 	.word	0xffffffff


	//   ....[147]....
        /*0328*/ 	.word	0xffffffff


	//   ....[148]....
        /*032c*/ 	.word	0xffffffff


	//   ....[149]....
        /*0330*/ 	.word	0xffffffff


	//   ....[150]....
        /*0334*/ 	.word	0xffffffff


	//   ....[151]....
        /*0338*/ 	.word	0xffffffff


	//   ....[152]....
        /*033c*/ 	.word	0xffffffff


	//   ....[153]....
        /*0340*/ 	.word	0xffffffff


	//   ....[154]....
        /*0344*/ 	.word	0xffffffff


	//   ....[155]....
        /*0348*/ 	.word	0xffffffff


	//   ....[156]....
        /*034c*/ 	.word	0xffffffff


	//   ....[157]....
        /*0350*/ 	.word	0xffffffff


	//   ....[158]....
        /*0354*/ 	.word	0xffffffff


	//   ....[159]....
        /*0358*/ 	.word	0xffffffff


	//   ....[160]....
        /*035c*/ 	.word	0xffffffff


	//   ....[161]....
        /*0360*/ 	.word	0xffffffff


	//   ....[162]....
        /*0364*/ 	.word	0xffffffff


	//   ....[163]....
        /*0368*/ 	.word	0xffffffff


	//   ....[164]....
        /*036c*/ 	.word	0xffffffff


	//   ....[165]....
        /*0370*/ 	.word	0xffffffff


	//   ....[166]....
        /*0374*/ 	.word	0xffffffff


	//   ....[167]....
        /*0378*/ 	.word	0xffffffff


	//   ....[168]....
        /*037c*/ 	.word	0xffffffff


	//   ....[169]....
        /*0380*/ 	.word	0xffffffff


	//   ....[170]....
        /*0384*/ 	.word	0xffffffff


	//   ....[171]....
        /*0388*/ 	.word	0xffffffff


	//   ....[172]....
        /*038c*/ 	.word	0xffffffff


	//   ....[173]....
        /*0390*/ 	.word	0xffffffff


	//   ....[174]....
        /*0394*/ 	.word	0xffffffff


	//   ....[175]....
        /*0398*/ 	.word	0xffffffff


	//   ....[176]....
        /*039c*/ 	.word	0xffffffff


	//   ....[177]....
        /*03a0*/ 	.word	0xffffffff


	//   ....[178]....
        /*03a4*/ 	.word	0x05000006


	//   ....[179]....
        /*03a8*/ 	.word	0xffffffff


	//   ....[180]....
        /*03ac*/ 	.word	0xffffffff


	//   ....[181]....
        /*03b0*/ 	.word	0xffffffff


	//   ....[182]....
        /*03b4*/ 	.word	0xffffffff


	//   ....[183]....
        /*03b8*/ 	.word	0xffffffff


	//   ....[184]....
        /*03bc*/ 	.word	0xffffffff


	//   ....[185]....
        /*03c0*/ 	.word	0xffffffff


	//   ....[186]....
        /*03c4*/ 	.word	0xffffffff


	//   ....[187]....
        /*03c8*/ 	.word	0xffffffff


	//   ....[188]....
        /*03cc*/ 	.word	0xffffffff


	//   ....[189]....
        /*03d0*/ 	.word	0xffffffff


	//   ....[190]....
        /*03d4*/ 	.word	0xffffffff


	//   ....[191]....
        /*03d8*/ 	.word	0xffffffff


	//   ....[192]....
        /*03dc*/ 	.word	0xffffffff


	//   ....[193]....
        /*03e0*/ 	.word	0xffffffff


	//   ....[194]....
        /*03e4*/ 	.word	0xffffffff


	//   ....[195]....
        /*03e8*/ 	.word	0xffffffff


	//   ....[196]....
        /*03ec*/ 	.word	0xffffffff


	//   ....[197]....
        /*03f0*/ 	.word	0xffffffff


	//   ....[198]....
        /*03f4*/ 	.word	0xffffffff


	//   ....[199]....
        /*03f8*/ 	.word	0xffffffff


	//   ....[200]....
        /*03fc*/ 	.word	0xffffffff


	//   ....[201]....
        /*0400*/ 	.word	0xffffffff


	//   ....[202]....
        /*0404*/ 	.word	0xffffffff


	//   ....[203]....
        /*0408*/ 	.word	0xffffffff


	//   ....[204]....
        /*040c*/ 	.word	0xffffffff


	//   ....[205]....
        /*0410*/ 	.word	0xffffffff


	//   ....[206]....
        /*0414*/ 	.word	0xffffffff


	//   ....[207]....
        /*0418*/ 	.word	0xffffffff


	//   ....[208]....
        /*041c*/ 	.word	0xffffffff


	//   ....[209]....
        /*0420*/ 	.word	0xffffffff


	//   ....[210]....
        /*0424*/ 	.word	0xffffffff


	//   ....[211]....
        /*0428*/ 	.word	0xffffffff


	//   ....[212]....
        /*042c*/ 	.word	0xffffffff


	//   ....[213]....
        /*0430*/ 	.word	0xffffffff


	//   ....[214]....
        /*0434*/ 	.word	0xffffffff


	//   ....[215]....
        /*0438*/ 	.word	0xffffffff


	//   ....[216]....
        /*043c*/ 	.word	0xffffffff


	//   ....[217]....
        /*0440*/ 	.word	0x0500002f


	//   ....[218]....
        /*0444*/ 	.word	0x0500002f


	//   ....[219]....
        /*0448*/ 	.word	0x0500002f


	//   ....[220]....
        /*044c*/ 	.word	0x0500002f


	//   ....[221]....
        /*0450*/ 	.word	0x0500002f


	//----- nvinfo : EIATTR_COOP_GROUP_INSTR_OFFSETS
	.align		4
.L_120:
        /*0454*/ 	.byte	0x04, 0x28
        /*0456*/ 	.short	(.L_122 - .L_121)


	//   ....[0]....
.L_121:
        /*0458*/ 	.word	0x00000ee0


	//   ....[1]....
        /*045c*/ 	.word	0x00001970


	//   ....[2]....
        /*0460*/ 	.word	0x00002370


	//   ....[3]....
        /*0464*/ 	.word	0x00002390


	//   ....[4]....
        /*0468*/ 	.word	0x000023b0


	//   ....[5]....
        /*046c*/ 	.word	0x000023d0


	//   ....[6]....
        /*0470*/ 	.word	0x000023f0


	//   ....[7]....
        /*0474*/ 	.word	0x000028c0


	//   ....[8]....
        /*0478*/ 	.word	0x000028d0


	//   ....[9]....
        /*047c*/ 	.word	0x000028f0


	//   ....[10]....
        /*0480*/ 	.word	0x00002910


	//   ....[11]....
        /*0484*/ 	.word	0x00002960


	//   ....[12]....
        /*0488*/ 	.word	0x00002990


	//   ....[13]....
        /*048c*/ 	.word	0x000029d0


	//   ....[14]....
        /*0490*/ 	.word	0x000029f0


	//   ....[15]....
        /*0494*/ 	.word	0x00002b20


	//   ....[16]....
        /*0498*/ 	.word	0x00002b50


	//   ....[17]....
        /*049c*/ 	.word	0x00002b60


	//   ....[18]....
        /*04a0*/ 	.word	0x00002b80


	//   ....[19]....
        /*04a4*/ 	.word	0x00002bc0


	//   ....[20]....
        /*04a8*/ 	.word	0x00002bf0


	//   ....[21]....
        /*04ac*/ 	.word	0x00002c30


	//   ....[22]....
        /*04b0*/ 	.word	0x00002c50


	//   ....[23]....
        /*04b4*/ 	.word	0x00002c70


	//   ....[24]....
        /*04b8*/ 	.word	0x00002d80


	//   ....[25]....
        /*04bc*/ 	.word	0x00002da0


	//   ....[26]....
        /*04c0*/ 	.word	0x00002db0


	//   ....[27]....
        /*04c4*/ 	.word	0x00002dd0


	//   ....[28]....
        /*04c8*/ 	.word	0x00002e10


	//   ....[29]....
        /*04cc*/ 	.word	0x00002e40


	//   ....[30]....
        /*04d0*/ 	.word	0x00002e80


	//   ....[31]....
        /*04d4*/ 	.word	0x00002ea0


	//   ....[32]....
        /*04d8*/ 	.word	0x00002ec0


	//   ....[33]....
        /*04dc*/ 	.word	0x00002fe0


	//   ....[34]....
        /*04e0*/ 	.word	0x00003000


	//   ....[35]....
        /*04e4*/ 	.word	0x00003010


	//   ....[36]....
        /*04e8*/ 	.word	0x00003030


	//   ....[37]....
        /*04ec*/ 	.word	0x00003070


	//   ....[38]....
        /*04f0*/ 	.word	0x000030a0


	//   ....[39]....
        /*04f4*/ 	.word	0x000030e0


	//   ....[40]....
        /*04f8*/ 	.word	0x00003100


	//   ....[41]....
        /*04fc*/ 	.word	0x00003120


	//   ....[42]....
        /*0500*/ 	.word	0x00003240


	//   ....[43]....
        /*0504*/ 	.word	0x00003270


	//   ....[44]....
        /*0508*/ 	.word	0x00003280


	//   ....[45]....
        /*050c*/ 	.word	0x000032a0


	//   ....[46]....
        /*0510*/ 	.word	0x000032e0


	//   ....[47]....
        /*0514*/ 	.word	0x00003310


	//   ....[48]....
        /*0518*/ 	.word	0x00003350


	//   ....[49]....
        /*051c*/ 	.word	0x00003370


	//   ....[50]....
        /*0520*/ 	.word	0x00003390


	//   ....[51]....
        /*0524*/ 	.word	0x000034a0


	//   ....[52]....
        /*0528*/ 	.word	0x000034c0


	//   ....[53]....
        /*052c*/ 	.word	0x000034d0


	//   ....[54]....
        /*0530*/ 	.word	0x000034f0


	//   ....[55]....
        /*0534*/ 	.word	0x00003530


	//   ....[56]....
        /*0538*/ 	.word	0x00003560


	//   ....[57]....
        /*053c*/ 	.word	0x000035a0


	//   ....[58]....
        /*0540*/ 	.word	0x000035c0


	//   ....[59]....
        /*0544*/ 	.word	0x000035e0


	//   ....[60]....
        /*0548*/ 	.word	0x00003700


	//   ....[61]....
        /*054c*/ 	.word	0x00003720


	//   ....[62]....
        /*0550*/ 	.word	0x00003730


	//   ....[63]....
        /*0554*/ 	.word	0x00003750


	//   ....[64]....
        /*0558*/ 	.word	0x00003790


	//   ....[65]....
        /*055c*/ 	.word	0x000037c0


	//   ....[66]....
        /*0560*/ 	.word	0x00003800


	//   ....[67]....
        /*0564*/ 	.word	0x00003820


	//   ....[68]....
        /*0568*/ 	.word	0x00003840


	//   ....[69]....
        /*056c*/ 	.word	0x00003940


	//   ....[70]....
        /*0570*/ 	.word	0x00003970


	//   ....[71]....
        /*0574*/ 	.word	0x00003980


	//   ....[72]....
        /*0578*/ 	.word	0x000039a0


	//   ....[73]....
        /*057c*/ 	.word	0x000039e0


	//   ....[74]....
        /*0580*/ 	.word	0x00003a10


	//   ....[75]....
        /*0584*/ 	.word	0x00003a50


	//   ....[76]....
        /*0588*/ 	.word	0x00003a70


	//   ....[77]....
        /*058c*/ 	.word	0x00003a90


	//   ....[78]....
        /*0590*/ 	.word	0x00003b80


	//   ....[79]....
        /*0594*/ 	.word	0x00003bb0


	//   ....[80]....
        /*0598*/ 	.word	0x00003bc0


	//   ....[81]....
        /*059c*/ 	.word	0x00003bf0


	//   ....[82]....
        /*05a0*/ 	.word	0x00003c10


	//   ....[83]....
        /*05a4*/ 	.word	0x00003c60


	//   ....[84]....
        /*05a8*/ 	.word	0x00003c80


	//   ....[85]....
        /*05ac*/ 	.word	0x00003cc0


	//   ....[86]....
        /*05b0*/ 	.word	0x00003ce0


	//   ....[87]....
        /*05b4*/ 	.word	0x00003de0


	//   ....[88]....
        /*05b8*/ 	.word	0x00003e30


	//   ....[89]....
        /*05bc*/ 	.word	0x00003e40


	//   ....[90]....
        /*05c0*/ 	.word	0x00003e90


	//   ....[91]....
        /*05c4*/ 	.word	0x00003ec0


	//   ....[92]....
        /*05c8*/ 	.word	0x00003ef0


	//   ....[93]....
        /*05cc*/ 	.word	0x00003f20


	//   ....[94]....
        /*05d0*/ 	.word	0x00003f50


	//   ....[95]....
        /*05d4*/ 	.word	0x00003f80


	//   ....[96]....
        /*05d8*/ 	.word	0x00004040


	//   ....[97]....
        /*05dc*/ 	.word	0x00004060


	//   ....[98]....
        /*05e0*/ 	.word	0x00004070


	//   ....[99]....
        /*05e4*/ 	.word	0x000040c0


	//   ....[100]....
        /*05e8*/ 	.word	0x000040f0


	//   ....[101]....
        /*05ec*/ 	.word	0x00004120


	//   ....[102]....
        /*05f0*/ 	.word	0x00004150


	//   ....[103]....
        /*05f4*/ 	.word	0x00004180


	//   ....[104]....
        /*05f8*/ 	.word	0x000041b0


	//   ....[105]....
        /*05fc*/ 	.word	0x000042d0


	//   ....[106]....
        /*0600*/ 	.word	0x000042e0


	//   ....[107]....
        /*0604*/ 	.word	0x000042f0


	//   ....[108]....
        /*0608*/ 	.word	0x00004350


	//   ....[109]....
        /*060c*/ 	.word	0x00004380


	//   ....[110]....
        /*0610*/ 	.word	0x000043b0


	//   ....[111]....
        /*0614*/ 	.word	0x000043e0


	//   ....[112]....
        /*0618*/ 	.word	0x00004410


	//   ....[113]....
        /*061c*/ 	.word	0x00004440


	//   ....[114]....
        /*0620*/ 	.word	0x00004530


	//   ....[115]....
        /*0624*/ 	.word	0x00004570


	//   ....[116]....
        /*0628*/ 	.word	0x00004580


	//   ....[117]....
        /*062c*/ 	.word	0x000045d0


	//   ....[118]....
        /*0630*/ 	.word	0x00004600


	//   ....[119]....
        /*0634*/ 	.word	0x00004630


	//   ....[120]....
        /*0638*/ 	.word	0x00004660


	//   ....[121]....
        /*063c*/ 	.word	0x00004690


	//   ....[122]....
        /*0640*/ 	.word	0x000046c0


	//   ....[123]....
        /*0644*/ 	.word	0x000047b0


	//   ....[124]....
        /*0648*/ 	.word	0x00004800


	//   ....[125]....
        /*064c*/ 	.word	0x00004810


	//   ....[126]....
        /*0650*/ 	.word	0x00004860


	//   ....[127]....
        /*0654*/ 	.word	0x00004890


	//   ....[128]....
        /*0658*/ 	.word	0x000048a0


	//   ....[129]....
        /*065c*/ 	.word	0x000048e0


	//   ....[130]....
        /*0660*/ 	.word	0x00004910


	//   ....[131]....
        /*0664*/ 	.word	0x00004940


	//   ....[132]....
        /*0668*/ 	.word	0x00004a30


	//   ....[133]....
        /*066c*/ 	.word	0x00004a90


	//   ....[134]....
        /*0670*/ 	.word	0x00004aa0


	//   ....[135]....
        /*0674*/ 	.word	0x00004af0


	//   ....[136]....
        /*0678*/ 	.word	0x00004b20


	//   ....[137]....
        /*067c*/ 	.word	0x00004b30


	//   ....[138]....
        /*0680*/ 	.word	0x00004b70


	//   ....[139]....
        /*0684*/ 	.word	0x00004ba0


	//   ....[140]....
        /*0688*/ 	.word	0x00004bd0


	//   ....[141]....
        /*068c*/ 	.word	0x00004cb0


	//   ....[142]....
        /*0690*/ 	.word	0x00004d10


	//   ....[143]....
        /*0694*/ 	.word	0x00004d20


	//   ....[144]....
        /*0698*/ 	.word	0x00004d70


	//   ....[145]....
        /*069c*/ 	.word	0x00004da0


	//   ....[146]....
        /*06a0*/ 	.word	0x00004db0


	//   ....[147]....
        /*06a4*/ 	.word	0x00004df0


	//   ....[148]....
        /*06a8*/ 	.word	0x00004e20


	//   ....[149]....
        /*06ac*/ 	.word	0x00004e50


	//   ....[150]....
        /*06b0*/ 	.word	0x00004f30


	//   ....[151]....
        /*06b4*/ 	.word	0x00004f90


	//   ....[152]....
        /*06b8*/ 	.word	0x00004fa0


	//   ....[153]....
        /*06bc*/ 	.word	0x00004ff0


	//   ....[154]....
        /*06c0*/ 	.word	0x00005020


	//   ....[155]....
        /*06c4*/ 	.word	0x00005050


	//   ....[156]....
        /*06c8*/ 	.word	0x00005080


	//   ....[157]....
        /*06cc*/ 	.word	0x000050b0


	//   ....[158]....
        /*06d0*/ 	.word	0x000050e0


	//   ....[159]....
        /*06d4*/ 	.word	0x000051b0


	//   ....[160]....
        /*06d8*/ 	.word	0x00005200


	//   ....[161]....
        /*06dc*/ 	.word	0x00005210


	//   ....[162]....
        /*06e0*/ 	.word	0x00005260


	//   ....[163]....
        /*06e4*/ 	.word	0x00005290


	//   ....[164]....
        /*06e8*/ 	.word	0x000052a0


	//   ....[165]....
        /*06ec*/ 	.word	0x000052e0


	//   ....[166]....
        /*06f0*/ 	.word	0x00005310


	//   ....[167]....
        /*06f4*/ 	.word	0x00005340


	//   ....[168]....
        /*06f8*/ 	.word	0x00005420


	//   ....[169]....
        /*06fc*/ 	.word	0x00005440


	//   ....[170]....
        /*0700*/ 	.word	0x00005450


	//   ....[171]....
        /*0704*/ 	.word	0x00005480


	//   ....[172]....
        /*0708*/ 	.word	0x000054a0


	//   ....[173]....
        /*070c*/ 	.word	0x000054f0


	//   ....[174]....
        /*0710*/ 	.word	0x00005520


	//   ....[175]....
        /*0714*/ 	.word	0x00005560


	//   ....[176]....
        /*0718*/ 	.word	0x00005590


	//   ....[177]....
        /*071c*/ 	.word	0x00005650


	//   ....[178]....
        /*0720*/ 	.word	0x00005b80


	//   ....[179]....
        /*0724*/ 	.word	0x00005ee0


	//   ....[180]....
        /*0728*/ 	.word	0x00005fa0


	//   ....[181]....
        /*072c*/ 	.word	0x00006060


	//   ....[182]....
        /*0730*/ 	.word	0x00006120


	//   ....[183]....
        /*0734*/ 	.word	0x000061e0


	//   ....[184]....
        /*0738*/ 	.word	0x000062a0


	//   ....[185]....
        /*073c*/ 	.word	0x00006360


	//   ....[186]....
        /*0740*/ 	.word	0x00006420


	//   ....[187]....
        /*0744*/ 	.word	0x000064e0


	//   ....[188]....
        /*0748*/ 	.word	0x000065a0


	//   ....[189]....
        /*074c*/ 	.word	0x00006660


	//   ....[190]....
        /*0750*/ 	.word	0x00006720


	//   ....[191]....
        /*0754*/ 	.word	0x000067e0


	//   ....[192]....
        /*0758*/ 	.word	0x000068a0


	//   ....[193]....
        /*075c*/ 	.word	0x00006960


	//   ....[194]....
        /*0760*/ 	.word	0x00006a20


	//   ....[195]....
        /*0764*/ 	.word	0x00006ae0


	//   ....[196]....
        /*0768*/ 	.word	0x00006ba0


	//   ....[197]....
        /*076c*/ 	.word	0x00006c60


	//   ....[198]....
        /*0770*/ 	.word	0x00006e80


	//   ....[199]....
        /*0774*/ 	.word	0x00006fb0


	//   ....[200]....
        /*0778*/ 	.word	0x000070e0


	//   ....[201]....
        /*077c*/ 	.word	0x00007210


	//   ....[202]....
        /*0780*/ 	.word	0x00007340


	//   ....[203]....
        /*0784*/ 	.word	0x00007470


	//   ....[204]....
        /*0788*/ 	.word	0x000075a0


	//   ....[205]....
        /*078c*/ 	.word	0x000076d0


	//   ....[206]....
        /*0790*/ 	.word	0x00007800


	//   ....[207]....
        /*0794*/ 	.word	0x00007930


	//   ....[208]....
        /*0798*/ 	.word	0x00007a60


	//   ....[209]....
        /*079c*/ 	.word	0x00007b80


	//   ....[210]....
        /*07a0*/ 	.word	0x00007c90


	//   ....[211]....
        /*07a4*/ 	.word	0x00007da0


	//   ....[212]....
        /*07a8*/ 	.word	0x00007eb0


	//   ....[213]....
        /*07ac*/ 	.word	0x00007fc0


	//   ....[214]....
        /*07b0*/ 	.word	0x000080d0


	//   ....[215]....
        /*07b4*/ 	.word	0x000081e0


	//   ....[216]....
        /*07b8*/ 	.word	0x000082e0


	//   ....[217]....
        /*07bc*/ 	.word	0x00008350


	//   ....[218]....
        /*07c0*/ 	.word	0x000083c0


	//   ....[219]....
        /*07c4*/ 	.word	0x00008430


	//   ....[220]....
        /*07c8*/ 	.word	0x000084a0


	//   ....[221]....
        /*07cc*/ 	.word	0x00008510


	//----- nvinfo : EIATTR_VRC_CTA_INIT_COUNT
	.align		4
.L_122:
        /*07d0*/ 	.byte	0x02, 0x4a
	.zero		1
	.zero		1


	//----- nvinfo : EIATTR_EXIT_INSTR_OFFSETS
	.align		4
        /*07d4*/ 	.byte	0x04, 0x1c
        /*07d6*/ 	.short	(.L_124 - .L_123)


	//   ....[0]....
.L_123:
        /*07d8*/ 	.word	0x00001d40


	//   ....[1]....
        /*07dc*/ 	.word	0x00002160


	//   ....[2]....
        /*07e0*/ 	.word	0x00002180


	//   ....[3]....
        /*07e4*/ 	.word	0x00006c70


	//   ....[4]....
        /*07e8*/ 	.word	0x000082f0


	//----- nvinfo : EIATTR_MAX_THREADS
	.align		4
.L_124:
        /*07ec*/ 	.byte	0x04, 0x05
        /*07ee*/ 	.short	(.L_126 - .L_125)
.L_125:
        /*07f0*/ 	.word	0x00000180
        /*07f4*/ 	.word	0x00000001
        /*07f8*/ 	.word	0x00000001


	//----- nvinfo : EIATTR_CRS_STACK_SIZE
	.align		4
.L_126:
        /*07fc*/ 	.byte	0x04, 0x1e
        /*07fe*/ 	.short	(.L_128 - .L_127)
.L_127:
        /*0800*/ 	.word	0x00000000


	//----- nvinfo : EIATTR_CBANK_PARAM_SIZE
	.align		4
.L_128:
        /*0804*/ 	.byte	0x03, 0x19
        /*0806*/ 	.short	0x004d


	//----- nvinfo : EIATTR_PARAM_CBANK
	.align		4
        /*0808*/ 	.byte	0x04, 0x0a
        /*080a*/ 	.short	(.L_130 - .L_129)
	.align		4
.L_129:
        /*080c*/ 	.word	index@(.nv.constant0._ZN3cub18CUB_300001_SM_10006detail10radix_sort29DeviceRadixSortOnesweepKernelINS1_5radix10policy_hubIiNS0_8NullTypeEyE10Policy1000ELNS0_9SortOrderE0EiS6_yiiNS1_21identity_decomposer_tEEEvPT5_SC_PT3_PKSD_PT1_PKSH_PT2_PKSL_T4_iiT6_)
        /*0810*/ 	.short	0x0380
        /*0812*/ 	.short	0x004d


	//----- nvinfo : EIATTR_SW_WAR
	.align		4
.L_130:
        /*0814*/ 	.byte	0x04, 0x36
        /*0816*/ 	.short	(.L_132 - .L_131)
.L_131:
        /*0818*/ 	.word	0x00000008
.L_132:


//--------------------- .nv.info._ZN3cub18CUB_300001_SM_10006detail10radix_sort33DeviceRadixSortExclusiveSumKernelINS1_5radix10policy_hubIiNS0_8NullTypeEyE10Policy1000EyEEvPT0_ --------------------------
	.section	.nv.info._ZN3cub18CUB_300001_SM_10006detail10radix_sort33DeviceRadixSortExclusiveSumKernelINS1_5radix10policy_hubIiNS0_8NullTypeEyE10Policy1000EyEEvPT0_,"",@"SHT_CUDA_INFO"
	.sectionflags	@""
	.align	4


	//----- nvinfo : EIATTR_CUDA_API_VERSION
	.align		4
        /*0000*/ 	.byte	0x04, 0x37
        /*0002*/ 	.short	(.L_134 - .L_133)
.L_133:
        /*0004*/ 	.word	0x00000082


	//----- nvinfo : EIATTR_KPARAM_INFO
	.align		4
.L_134:
        /*0008*/ 	.byte	0x04, 0x17
        /*000a*/ 	.short	(.L_136 - .L_135)
.L_135:
        /*000c*/ 	.word	0x00000000
        /*0010*/ 	.short	0x0000
        /*0012*/ 	.short	0x0000
        /*0014*/ 	.byte	0x00, 0xf5, 0x21, 0x00


	//----- nvinfo : EIATTR_SPARSE_MMA_MASK
	.align		4
.L_136:
        /*0018*/ 	.byte	0x03, 0x50
        /*001a*/ 	.short	0x0000


	//----- nvinfo : EIATTR_MAXREG_COUNT
	.align		4
        /*001c*/ 	.byte	0x03, 0x1b
        /*001e*/ 	.short	0x00ff


	//----- nvinfo : EIATTR_NUM_BARRIERS
	.align		4
        /*0020*/ 	.byte	0x02, 0x4c
        /*0022*/ 	.byte	0x01
	.zero		1


	//----- nvinfo : EIATTR_MERCURY_ISA_VERSION
	.align		4
        /*0024*/ 	.byte	0x03, 0x5f
        /*0026*/ 	.short	0x0101


	//----- nvinfo : EIATTR_COOP_GROUP_MASK_REGIDS
	.align		4
        /*0028*/ 	.byte	0x04, 0x29
        /*002a*/ 	.short	(.L_138 - .L_137)


	//   ....[0]....
.L_137:
        /*002c*/ 	.word	0xffffffff


	//   ....[1]....
        /*0030*/ 	.word	0xffffffff


	//   ....[2]....
        /*0034*/ 	.word	0xffffffff


	//   ....[3]....
        /*0038*/ 	.word	0xffffffff


	//   ....[4]....
        /*003c*/ 	.word	0xffffffff


	//   ....[5]....
        /*0040*/ 	.word	0xffffffff


	//   ....[6]....
        /*0044*/ 	.word	0xffffffff


	//   ....[7]....
        /*0048*/ 	.word	0xffffffff


	//   ....[8]....
        /*004c*/ 	.word	0xffffffff


	//   ....[9]....
        /*0050*/ 	.word	0xffffffff


	//   ....[10]....
        /*0054*/ 	.word	0x05000015


	//   ....[11]....
        /*0058*/ 	.word	0x05000015


	//   ....[12]....
        /*005c*/ 	.word	0x05000015


	//   ....[13]....
        /*0060*/ 	.word	0x05000015


	//   ....[14]....
        /*0064*/ 	.word	0x05000015


	//   ....[15]....
        /*0068*/ 	.word	0x05000015


	//   ....[16]....
        /*006c*/ 	.word	0x05000015


	//   ....[17]....
        /*0070*/ 	.word	0x05000015


	//   ....[18]....
        /*0074*/ 	.word	0x05000015


	//   ....[19]....
        /*0078*/ 	.word	0x05000015


	//----- nvinfo : EIATTR_COOP_GROUP_INSTR_OFFSETS
	.align		4
.L_138:
        /*007c*/ 	.byte	0x04, 0x28
        /*007e*/ 	.short	(.L_140 - .L_139)


	//   ....[0]....
.L_139:
        /*0080*/ 	.word	0x00000250


	//   ....[1]....
        /*0084*/ 	.word	0x00000260


	//   ....[2]....
        /*0088*/ 	.word	0x000002a0


	//   ....[3]....
        /*008c*/ 	.word	0x000002c0


	//   ....[4]....
        /*0090*/ 	.word	0x00000310


	//   ....[5]....
        /*0094*/ 	.word	0x00000320


	//   ....[6]....
        /*0098*/ 	.word	0x00000360


	//   ....[7]....
        /*009c*/ 	.word	0x00000380


	//   ....[8]....
        /*00a0*/ 	.word	0x000003d0


	//   ....[9]....
        /*00a4*/ 	.word	0x000003e0


	//   ....[10]....
        /*00a8*/ 	.word	0x00000660


	//   ....[11]....
        /*00ac*/ 	.word	0x000006b0


	//   ....[12]....
        /*00b0*/ 	.word	0x00000740


	//   ....[13]....
        /*00b4*/ 	.word	0x00000790


	//   ....[14]....
        /*00b8*/ 	.word	0x00000820


	//   ....[15]....
        /*00bc*/ 	.word	0x00000870


	//   ....[16]....
        /*00c0*/ 	.word	0x00000900


	//   ....[17]....
        /*00c4*/ 	.word	0x00000950


	//   ....[18]....
        /*00c8*/ 	.word	0x000009e0


	//   ....[19]....
        /*00cc*/ 	.word	0x00000a30


	//----- nvinfo : EIATTR_VRC_CTA_INIT_COUNT
	.align		4
.L_140:
        /*00d0*/ 	.byte	0x02, 0x4a
	.zero		1
	.zero		1


	//----- nvinfo : EIATTR_EXIT_INSTR_OFFSETS
	.align		4
        /*00d4*/ 	.byte	0x04, 0x1c
        /*00d6*/ 	.short	(.L_142 - .L_141)


	//   ....[0]....
.L_141:
        /*00d8*/ 	.word	0x000005d0


	//   ....[1]....
        /*00dc*/ 	.word	0x00000600


	//----- nvinfo : EIATTR_CRS_STACK_SIZE
	.align		4
.L_142:
        /*00e0*/ 	.byte	0x04, 0x1e
        /*00e2*/ 	.short	(.L_144 - .L_143)
.L_143:
        /*00e4*/ 	.word	0x00000000


	//----- nvinfo : EIATTR_CBANK_PARAM_SIZE
	.align		4
.L_144:
        /*00e8*/ 	.byte	0x03, 0x19
        /*00ea*/ 	.short	0x0008


	//----- nvinfo : EIATTR_PARAM_CBANK
	.align		4
        /*00ec*/ 	.byte	0x04, 0x0a
        /*00ee*/ 	.short	(.L_146 - .L_145)
	.align		4
.L_145:
        /*00f0*/ 	.word	index@(.nv.constant0._ZN3cub18CUB_300001_SM_10006detail10radix_sort33DeviceRadixSortExclusiveSumKernelINS1_5radix10policy_hubIiNS0_8NullTypeEyE10Policy1000EyEEvPT0_)
        /*00f4*/ 	.short	0x0380
        /*00f6*/ 	.short	0x0008


	//----- nvinfo : EIATTR_SW_WAR
	.align		4
.L_146:
        /*00f8*/ 	.byte	0x04, 0x36
        /*00fa*/ 	.short	(.L_148 - .L_147)
.L_147:
        /*00fc*/ 	.word	0x00000008
.L_148:


//--------------------- .nv.info._ZN3cub18CUB_300001_SM_10006detail10radix_sort30DeviceRadixSortHistogramKernelINS1_5radix10policy_hubIiNS0_8NullTypeEyE10Policy1000ELNS0_9SortOrderE0EiyNS1_21identity_decomposer_tEEEvPT2_PKT1_SB_iiT3_ --------------------------
	.section	.nv.info._ZN3cub18CUB_300001_SM_10006detail10radix_sort30DeviceRadixSortHistogramKernelINS1_5radix10policy_hubIiNS0_8NullTypeEyE10Policy1000ELNS0_9SortOrderE0EiyNS1_21identity_decomposer_tEEEvPT2_PKT1_SB_iiT3_,"",@"SHT_CUDA_INFO"
	.sectionflags	@""
	.align	4


	//----- nvinfo : EIATTR_CUDA_API_VERSION
	.align		4
        /*0000*/ 	.byte	0x04, 0x37
        /*0002*/ 	.short	(.L_150 - .L_149)
.L_149:
        /*0004*/ 	.word	0x00000082


	//----- nvinfo : EIATTR_KPARAM_INFO
	.align		4
.L_150:
        /*0008*/ 	.byte	0x04, 0x17
        /*000a*/ 	.short	(.L_152 - .L_151)
.L_151:
        /*000c*/ 	.word	0x00000000
        /*0010*/ 	.short	0x0005
        /*0012*/ 	.short	0x0020
        /*0014*/ 	.byte	0x00, 0xf0, 0x05, 0x00


	//----- nvinfo : EIATTR_KPARAM_INFO
	.align		4
.L_152:
        /*0018*/ 	.byte	0x04, 0x17
        /*001a*/ 	.short	(.L_154 - .L_153)
.L_153:
        /*001c*/ 	.word	0x00000000
        /*0020*/ 	.short	0x0004
        /*0022*/ 	.short	0x001c
        /*0024*/ 	.byte	0x00, 0xf0, 0x11, 0x00


	//----- nvinfo : EIATTR_KPARAM_INFO
	.align		4
.L_154:
        /*0028*/ 	.byte	0x04, 0x17
        /*002a*/ 	.short	(.L_156 - .L_155)
.L_155:
        /*002c*/ 	.word	0x00000000
        /*0030*/ 	.short	0x0003
        /*0032*/ 	.short	0x0018
        /*0034*/ 	.byte	0x00, 0xf0, 0x11, 0x00


	//----- nvinfo : EIATTR_KPARAM_INFO
	.align		4
.L_156:
        /*0038*/ 	.byte	0x04, 0x17
        /*003a*/ 	.short	(.L_158 - .L_157)
.L_157:
        /*003c*/ 	.word	0x00000000
        /*0040*/ 	.short	0x0002
        /*0042*/ 	.short	0x0010
        /*0044*/ 	.byte	0x00, 0xf0, 0x21, 0x00


	//----- nvinfo : EIATTR_KPARAM_INFO
	.align		4
.L_158:
        /*0048*/ 	.byte	0x04, 0x17
        /*004a*/ 	.short	(.L_160 - .L_159)
.L_159:
        /*004c*/ 	.word	0x00000000
        /*0050*/ 	.short	0x0001
        /*0052*/ 	.short	0x0008
        /*0054*/ 	.byte	0x00, 0xf5, 0x21, 0x00


	//----- nvinfo : EIATTR_KPARAM_INFO
	.align		4
.L_160:
        /*0058*/ 	.byte	0x04, 0x17
        /*005a*/ 	.short	(.L_162 - .L_161)
.L_161:
        /*005c*/ 	.word	0x00000000
        /*0060*/ 	.short	0x0000
        /*0062*/ 	.short	0x0000
        /*0064*/ 	.byte	0x00, 0xf5, 0x21, 0x00


	//----- nvinfo : EIATTR_SPARSE_MMA_MASK
	.align		4
.L_162:
        /*0068*/ 	.byte	0x03, 0x50
        /*006a*/ 	.short	0x0000


	//----- nvinfo : EIATTR_MAXREG_COUNT
	.align		4
        /*006c*/ 	.byte	0x03, 0x1b
        /*006e*/ 	.short	0x00ff


	//----- nvinfo : EIATTR_NUM_BARRIERS
	.align		4
        /*0070*/ 	.byte	0x02, 0x4c
        /*0072*/ 	.byte	0x01
	.zero		1


	//----- nvinfo : EIATTR_MERCURY_ISA_VERSION
	.align		4
        /*0074*/ 	.byte	0x03, 0x5f
        /*0076*/ 	.short	0x0101


	//----- nvinfo : EIATTR_VRC_CTA_INIT_COUNT
	.align		4
        /*0078*/ 	.byte	0x02, 0x4a
	.zero		1
	.zero		1


	//----- nvinfo : EIATTR_EXIT_INSTR_OFFSETS
	.align		4
        /*007c*/ 	.byte	0x04, 0x1c
        /*007e*/ 	.short	(.L_164 - .L_163)


	//   ....[0]....
.L_163:
        /*0080*/ 	.word	0x00000040


	//   ....[1]....
        /*0084*/ 	.word	0x00002ee0


	//----- nvinfo : EIATTR_MAX_THREADS
	.align		4
.L_164:
        /*0088*/ 	.byte	0x04, 0x05
        /*008a*/ 	.short	(.L_166 - .L_165)
.L_165:
        /*008c*/ 	.word	0x00000080
        /*0090*/ 	.word	0x00000001
        /*0094*/ 	.word	0x00000001


	//----- nvinfo : EIATTR_CRS_STACK_SIZE
	.align		4
.L_166:
        /*0098*/ 	.byte	0x04, 0x1e
        /*009a*/ 	.short	(.L_168 - .L_167)
.L_167:
        /*009c*/ 	.word	0x00000000


	//----- nvinfo : EIATTR_CBANK_PARAM_SIZE
	.align		4
.L_168:
        /*00a0*/ 	.byte	0x03, 0x19
        /*00a2*/ 	.short	0x0021


	//----- nvinfo : EIATTR_PARAM_CBANK
	.align		4
        /*00a4*/ 	.byte	0x04, 0x0a
        /*00a6*/ 	.short	(.L_170 - .L_169)
	.align		4
.L_169:
        /*00a8*/ 	.word	index@(.nv.constant0._ZN3cub18CUB_300001_SM_10006detail10radix_sort30DeviceRadixSortHistogramKernelINS1_5radix10policy_hubIiNS0_8NullTypeEyE10Policy1000ELNS0_9SortOrderE0EiyNS1_21identity_decomposer_tEEEvPT2_PKT1_SB_iiT3_)
        /*00ac*/ 	.short	0x0380
        /*00ae*/ 	.short	0x0021


	//----- nvinfo : EIATTR_SW_WAR
	.align		4
.L_170:
        /*00b0*/ 	.byte	0x04, 0x36
        /*00b2*/ 	.short	(.L_172 - .L_171)
.L_171:
        /*00b4*/ 	.word	0x00000008
.L_172:


//--------------------- .nv.info._ZN3cub18CUB_300001_SM_10006detail10radix_sort31DeviceRadixSortSingleTileKernelINS1_5radix10policy_hubIiNS0_8NullTypeEyE10Policy1000ELNS0_9SortOrderE0EiS6_yNS1_21identity_decomposer_tEEEvPKT1_PSB_PKT2_PSF_T3_iiT4_ --------------------------
	.section	.nv.info._ZN3cub18CUB_300001_SM_10006detail10radix_sort31DeviceRadixSortSingleTileKernelINS1_5radix10policy_hubIiNS0_8NullTypeEyE10Policy1000ELNS0_9SortOrderE0EiS6_yNS1_21identity_decomposer_tEEEvPKT1_PSB_PKT2_PSF_T3_iiT4_,"",@"SHT_CUDA_INFO"
	.sectionflags	@""
	.align	4


	//----- nvinfo : EIATTR_CUDA_API_VERSION
	.align		4
        /*0000*/ 	.byte	0x04, 0x37
        /*0002*/ 	.short	(.L_174 - .L_173)
.L_173:
        /*0004*/ 	.word	0x00000082


	//----- nvinfo : EIATTR_KPARAM_INFO
	.align		4
.L_174:
        /*0008*/ 	.byte	0x04, 0x17
        /*000a*/ 	.short	(.L_176 - .L_175)
.L_175:
        /*000c*/ 	.word	0x00000000
        /*0010*/ 	.short	0x0007
        /*0012*/ 	.short	0x0030
        /*0014*/ 	.byte	0x00, 0xf0, 0x05, 0x00


	//----- nvinfo : EIATTR_KPARAM_INFO
	.align		4
.L_176:
        /*0018*/ 	.byte	0x04, 0x17
        /*001a*/ 	.short	(.L_178 - .L_177)
.L_177:
        /*001c*/ 	.word	0x00000000
        /*0020*/ 	.short	0x0006
        /*0022*/ 	.short	0x002c
        /*0024*/ 	.byte	0x00, 0xf0, 0x11, 0x00


	//----- nvinfo : EIATTR_KPARAM_INFO
	.align		4
.L_178:
        /*0028*/ 	.byte	0x04, 0x17
        /*002a*/ 	.short	(.L_180 - .L_179)
.L_179:
        /*002c*/ 	.word	0x00000000
        /*0030*/ 	.short	0x0005
        /*0032*/ 	.short	0x0028
        /*0034*/ 	.byte	0x00, 0xf0, 0x11, 0x00


	//----- nvinfo : EIATTR_KPARAM_INFO
	.align		4
.L_180:
        /*0038*/ 	.byte	0x04, 0x17
        /*003a*/ 	.short	(.L_182 - .L_181)
.L_181:
        /*003c*/ 	.word	0x00000000
        /*0040*/ 	.short	0x0004
        /*0042*/ 	.short	0x0020
        /*0044*/ 	.byte	0x00, 0xf0, 0x21, 0x00


	//----- nvinfo : EIATTR_KPARAM_INFO
	.align		4
.L_182:
        /*0048*/ 	.byte	0x04, 0x17
        /*004a*/ 	.short	(.L_184 - .L_183)
.L_183:
        /*004c*/ 	.word	0x00000000
        /*0050*/ 	.short	0x0003
        /*0052*/ 	.short	0x0018
        /*0054*/ 	.byte	0x00, 0xf5, 0x21, 0x00


	//----- nvinfo : EIATTR_KPARAM_INFO
	.align		4
.L_184:
        /*0058*/ 	.byte	0x04, 0x17
        /*005a*/ 	.short	(.L_186 - .L_185)
.L_185:
        /*005c*/ 	.word	0x00000000
        /*0060*/ 	.short	0x0002
        /*0062*/ 	.short	0x0010
        /*0064*/ 	.byte	0x00, 0xf5, 0x21, 0x00


	//----- nvinfo : EIATTR_KPARAM_INFO
	.align		4
.L_186:
        /*0068*/ 	.byte	0x04, 0x17
        /*006a*/ 	.short	(.L_188 - .L_187)
.L_187:
        /*006c*/ 	.word	0x00000000
        /*0070*/ 	.short	0x0001
        /*0072*/ 	.short	0x0008
        /*0074*/ 	.byte	0x00, 0xf5, 0x21, 0x00


	//----- nvinfo : EIATTR_KPARAM_INFO
	.align		4
.L_188:
        /*0078*/ 	.byte	0x04, 0x17
        /*007a*/ 	.short	(.L_190 - .L_189)
.L_189:
        /*007c*/ 	.word	0x00000000
        /*0080*/ 	.short	0x0000
        /*0082*/ 	.short	0x0000
        /*0084*/ 	.byte	0x00, 0xf5, 0x21, 0x00


	//----- nvinfo : EIATTR_SPARSE_MMA_MASK
	.align		4
.L_190:
        /*0088*/ 	.byte	0x03, 0x50
        /*008a*/ 	.short	0x0000


	//----- nvinfo : EIATTR_MAXREG_COUNT
	.align		4
        /*008c*/ 	.byte	0x03, 0x1b
        /*008e*/ 	.short	0x00ff


	//----- nvinfo : EIATTR_NUM_BARRIERS
	.align		4
        /*0090*/ 	.byte	0x02, 0x4c
        /*0092*/ 	.byte	0x01
	.zero		1


	//----- nvinfo : EIATTR_MERCURY_ISA_VERSION
	.align		4
        /*0094*/ 	.byte	0x03, 0x5f
        /*0096*/ 	.short	0x0101


	//----- nvinfo : EIATTR_COOP_GROUP_MASK_REGIDS
	.align		4
        /*0098*/ 	.byte	0x04, 0x29
        /*009a*/ 	.short	(.L_192 - .L_191)


	//   ....[0]....
.L_191:
        /*009c*/ 	.word	0xffffffff


	//   ....[1]....
        /*00a0*/ 	.word	0xffffffff


	//   ....[2]....
        /*00a4*/ 	.word	0xffffffff


	//   ....[3]....
        /*00a8*/ 	.word	0xffffffff


	//   ....[4]....
        /*00ac*/ 	.word	0xffffffff


	//----- nvinfo : EIATTR_COOP_GROUP_INSTR_OFFSETS
	.align		4
.L_192:
        /*00b0*/ 	.byte	0x04, 0x28
        /*00b2*/ 	.short	(.L_194 - .L_193)


	//   ....[0]....
.L_193:
        /*00b4*/ 	.word	0x000019f0


	//   ....[1]....
        /*00b8*/ 	.word	0x00001a10


	//   ....[2]....
        /*00bc*/ 	.word	0x00001a30


	//   ....[3]....
        /*00c0*/ 	.word	0x00001a50


	//   ....[4]....
        /*00c4*/ 	.word	0x00001a70


	//----- nvinfo : EIATTR_VRC_CTA_INIT_COUNT
	.align		4
.L_194:
        /*00c8*/ 	.byte	0x02, 0x4a
	.zero		1
	.zero		1


	//----- nvinfo : EIATTR_EXIT_INSTR_OFFSETS
	.align		4
        /*00cc*/ 	.byte	0x04, 0x1c
        /*00ce*/ 	.short	(.L_196 - .L_195)


	//   ....[0]....
.L_195:
        /*00d0*/ 	.word	0x000030e0


	//   ....[1]....
        /*00d4*/ 	.word	0x00003120


	//----- nvinfo : EIATTR_MAX_THREADS
	.align		4
.L_196:
        /*00d8*/ 	.byte	0x04, 0x05
        /*00da*/ 	.short	(.L_198 - .L_197)
.L_197:
        /*00dc*/ 	.word	0x00000100
        /*00e0*/ 	.word	0x00000001
        /*00e4*/ 	.word	0x00000001


	//----- nvinfo : EIATTR_CBANK_PARAM_SIZE
	.align		4
.L_198:
        /*00e8*/ 	.byte	0x03, 0x19
        /*00ea*/ 	.short	0x0031


	//----- nvinfo : EIATTR_PARAM_CBANK
	.align		4
        /*00ec*/ 	.byte	0x04, 0x0a
        /*00ee*/ 	.short	(.L_200 - .L_199)
	.align		4
.L_199:
        /*00f0*/ 	.word	index@(.nv.constant0._ZN3cub18CUB_300001_SM_10006detail10radix_sort31DeviceRadixSortSingleTileKernelINS1_5radix10policy_hubIiNS0_8NullTypeEyE10Policy1000ELNS0_9SortOrderE0EiS6_yNS1_21identity_decomposer_tEEEvPKT1_PSB_PKT2_PSF_T3_iiT4_)
        /*00f4*/ 	.short	0x0380
        /*00f6*/ 	.short	0x0031


	//----- nvinfo : EIATTR_SW_WAR
	.align		4
.L_200:
        /*00f8*/ 	.byte	0x04, 0x36
        /*00fa*/ 	.short	(.L_202 - .L_201)
.L_201:
        /*00fc*/ 	.word	0x00000008
.L_202:


//--------------------- .nv.info._ZN3cub18CUB_300001_SM_10006detail11EmptyKernelIvEEvv --------------------------
	.section	.nv.info._ZN3cub18CUB_300001_SM_10006detail11EmptyKernelIvEEvv,"",@"SHT_CUDA_INFO"
	.sectionflags	@""
	.align	4


	//----- nvinfo : EIATTR_CUDA_API_VERSION
	.align		4
        /*0000*/ 	.byte	0x04, 0x37
        /*0002*/ 	.short	(.L_204 - .L_203)
.L_203:
        /*0004*/ 	.word	0x00000082


	//----- nvinfo : EIATTR_SPARSE_MMA_MASK
	.align		4
.L_204:
        /*0008*/ 	.byte	0x03, 0x50
        /*000a*/ 	.short	0x0000


	//----- nvinfo : EIATTR_MAXREG_COUNT
	.align		4
        /*000c*/ 	.byte	0x03, 0x1b
        /*000e*/ 	.short	0x00ff


	//----- nvinfo : EIATTR_MERCURY_ISA_VERSION
	.align		4
        /*0010*/ 	.byte	0x03, 0x5f
        /*0012*/ 	.short	0x0101


	//----- nvinfo : EIATTR_VRC_CTA_INIT_COUNT
	.align		4
        /*0014*/ 	.byte	0x02, 0x4a
	.zero		1
	.zero		1


	//----- nvinfo : EIATTR_EXIT_INSTR_OFFSETS
	.align		4
        /*0018*/ 	.byte	0x04, 0x1c
        /*001a*/ 	.short	(.L_206 - .L_205)


	//   ....[0]....
.L_205:
        /*001c*/ 	.word	0x00000010


	//----- nvinfo : EIATTR_SW_WAR
	.align		4
.L_206:
        /*0020*/ 	.byte	0x04, 0x36
        /*0022*/ 	.short	(.L_208 - .L_207)
.L_207:
        /*0024*/ 	.word	0x00000008
.L_208:


//--------------------- .nv.info._Z16final_reduce_sumPKfPfi --------------------------
	.section	.nv.info._Z16final_reduce_sumPKfPfi,"",@"SHT_CUDA_INFO"
	.sectionflags	@""
	.align	4


	//----- nvinfo : EIATTR_CUDA_API_VERSION
	.align		4
        /*0000*/ 	.byte	0x04, 0x37
        /*0002*/ 	.short	(.L_210 - .L_209)
.L_209:
        /*0004*/ 	.word	0x00000082


	//----- nvinfo : EIATTR_KPARAM_INFO
	.align		4
.L_210:
        /*0008*/ 	.byte	0x04, 0x17
        /*000a*/ 	.short	(.L_212 - .L_211)
.L_211:
        /*000c*/ 	.word	0x00000000
        /*0010*/ 	.short	0x0002
        /*0012*/ 	.short	0x0010
        /*0014*/ 	.byte	0x00, 0xf0, 0x11, 0x00


	//----- nvinfo : EIATTR_KPARAM_INFO
	.align		4
.L_212:
        /*0018*/ 	.byte	0x04, 0x17
        /*001a*/ 	.short	(.L_214 - .L_213)
.L_213:
        /*001c*/ 	.word	0x00000000
        /*0020*/ 	.short	0x0001
        /*0022*/ 	.short	0x0008
        /*0024*/ 	.byte	0x00, 0xf5, 0x21, 0x00


	//----- nvinfo : EIATTR_KPARAM_INFO
	.align		4
.L_214:
        /*0028*/ 	.byte	0x04, 0x17
        /*002a*/ 	.short	(.L_216 - .L_215)
.L_215:
        /*002c*/ 	.word	0x00000000
        /*0030*/ 	.short	0x0000
        /*0032*/ 	.short	0x0000
        /*0034*/ 	.byte	0x00, 0xf5, 0x21, 0x00


	//----- nvinfo : EIATTR_SPARSE_MMA_MASK
	.align		4
.L_216:
        /*0038*/ 	.byte	0x03, 0x50
        /*003a*/ 	.short	0x0000


	//----- nvinfo : EIATTR_MAXREG_COUNT
	.align		4
        /*003c*/ 	.byte	0x03, 0x1b
        /*003e*/ 	.short	0x00ff


	//----- nvinfo : EIATTR_NUM_BARRIERS
	.align		4
        /*0040*/ 	.byte	0x02, 0x4c
        /*0042*/ 	.byte	0x01
	.zero		1


	//----- nvinfo : EIATTR_MERCURY_ISA_VERSION
	.align		4
        /*0044*/ 	.byte	0x03, 0x5f
        /*0046*/ 	.short	0x0101


	//----- nvinfo : EIATTR_VRC_CTA_INIT_COUNT
	.align		4
        /*0048*/ 	.byte	0x02, 0x4a
	.zero		1
	.zero		1


	//----- nvinfo : EIATTR_EXIT_INSTR_OFFSETS
	.align		4
        /*004c*/ 	.byte	0x04, 0x1c
        /*004e*/ 	.short	(.L_218 - .L_217)


	//   ....[0]....
.L_217:
        /*0050*/ 	.word	0x00000210


	//   ....[1]....
        /*0054*/ 	.word	0x00000290


	//----- nvinfo : EIATTR_CBANK_PARAM_SIZE
	.align		4
.L_218:
        /*0058*/ 	.byte	0x03, 0x19
        /*005a*/ 	.short	0x0014


	//----- nvinfo : EIATTR_PARAM_CBANK
	.align		4
        /*005c*/ 	.byte	0x04, 0x0a
        /*005e*/ 	.short	(.L_220 - .L_219)
	.align		4
.L_219:
        /*0060*/ 	.word	index@(.nv.constant0._Z16final_reduce_sumPKfPfi)
        /*0064*/ 	.short	0x0380
        /*0066*/ 	.short	0x0014


	//----- nvinfo : EIATTR_SW_WAR
	.align		4
.L_220:
        /*0068*/ 	.byte	0x04, 0x36
        /*006a*/ 	.short	(.L_222 - .L_221)
.L_221:
        /*006c*/ 	.word	0x00000008
.L_222:


//--------------------- .nv.info._Z16block_reduce_sumPKfPfi --------------------------
	.section	.nv.info._Z16block_reduce_sumPKfPfi,"",@"SHT_CUDA_INFO"
	.sectionflags	@""
	.align	4


	//----- nvinfo : EIATTR_CUDA_API_VERSION
	.align		4
        /*0000*/ 	.byte	0x04, 0x37
        /*0002*/ 	.short	(.L_224 - .L_223)
.L_223:
        /*0004*/ 	.word	0x00000082


	//----- nvinfo : EIATTR_KPARAM_INFO
	.align		4
.L_224:
        /*0008*/ 	.byte	0x04, 0x17
        /*000a*/ 	.short	(.L_226 - .L_225)
.L_225:
        /*000c*/ 	.word	0x00000000
        /*0010*/ 	.short	0x0002
        /*0012*/ 	.short	0x0010
        /*0014*/ 	.byte	0x00, 0xf0, 0x11, 0x00


	//----- nvinfo : EIATTR_KPARAM_INFO
	.align		4
.L_226:
        /*0018*/ 	.byte	0x04, 0x17
        /*001a*/ 	.short	(.L_228 - .L_227)
.L_227:
        /*001c*/ 	.word	0x00000000
        /*0020*/ 	.short	0x0001
        /*0022*/ 	.short	0x0008
        /*0024*/ 	.byte	0x00, 0xf5, 0x21, 0x00


	//----- nvinfo : EIATTR_KPARAM_INFO
	.align		4
.L_228:
        /*0028*/ 	.byte	0x04, 0x17
        /*002a*/ 	.short	(.L_230 - .L_229)
.L_229:
        /*002c*/ 	.word	0x00000000
        /*0030*/ 	.short	0x0000
        /*0032*/ 	.short	0x0000
        /*0034*/ 	.byte	0x00, 0xf5, 0x21, 0x00


	//----- nvinfo : EIATTR_SPARSE_MMA_MASK
	.align		4
.L_230:
        /*0038*/ 	.byte	0x03, 0x50
        /*003a*/ 	.short	0x0000


	//----- nvinfo : EIATTR_MAXREG_COUNT
	.align		4
        /*003c*/ 	.byte	0x03, 0x1b
        /*003e*/ 	.short	0x00ff


	//----- nvinfo : EIATTR_NUM_BARRIERS
	.align		4
        /*0040*/ 	.byte	0x02, 0x4c
        /*0042*/ 	.byte	0x01
	.zero		1


	//----- nvinfo : EIATTR_MERCURY_ISA_VERSION
	.align		4
        /*0044*/ 	.byte	0x03, 0x5f
        /*0046*/ 	.short	0x0101


	//----- nvinfo : EIATTR_VRC_CTA_INIT_COUNT
	.align		4
        /*0048*/ 	.byte	0x02, 0x4a
	.zero		1
	.zero		1


	//----- nvinfo : EIATTR_EXIT_INSTR_OFFSETS
	.align		4
        /*004c*/ 	.byte	0x04, 0x1c
        /*004e*/ 	.short	(.L_232 - .L_231)


	//   ....[0]....
.L_231:
        /*0050*/ 	.word	0x00000210


	//   ....[1]....
        /*0054*/ 	.word	0x00000290


	//----- nvinfo : EIATTR_CBANK_PARAM_SIZE
	.align		4
.L_232:
        /*0058*/ 	.byte	0x03, 0x19
        /*005a*/ 	.short	0x0014


	//----- nvinfo : EIATTR_PARAM_CBANK
	.align		4
        /*005c*/ 	.byte	0x04, 0x0a
        /*005e*/ 	.short	(.L_234 - .L_233)
	.align		4
.L_233:
        /*0060*/ 	.word	index@(.nv.constant0._Z16block_reduce_sumPKfPfi)
        /*0064*/ 	.short	0x0380
        /*0066*/ 	.short	0x0014


	//----- nvinfo : EIATTR_SW_WAR
	.align		4
.L_234:
        /*0068*/ 	.byte	0x04, 0x36
        /*006a*/ 	.short	(.L_236 - .L_235)
.L_235:
        /*006c*/ 	.word	0x00000008
.L_236:


//--------------------- .nv.info._Z17sum_global_atomicPKfPfi --------------------------
	.section	.nv.info._Z17sum_global_atomicPKfPfi,"",@"SHT_CUDA_INFO"
	.sectionflags	@""
	.align	4


	//----- nvinfo : EIATTR_CUDA_API_VERSION
	.align		4
        /*0000*/ 	.byte	0x04, 0x37
        /*0002*/ 	.short	(.L_238 - .L_237)
.L_237:
        /*0004*/ 	.word	0x00000082


	//----- nvinfo : EIATTR_KPARAM_INFO
	.align		4
.L_238:
        /*0008*/ 	.byte	0x04, 0x17
        /*000a*/ 	.short	(.L_240 - .L_239)
.L_239:
        /*000c*/ 	.word	0x00000000
        /*0010*/ 	.short	0x0002
        /*0012*/ 	.short	0x0010
        /*0014*/ 	.byte	0x00, 0xf0, 0x11, 0x00


	//----- nvinfo : EIATTR_KPARAM_INFO
	.align		4
.L_240:
        /*0018*/ 	.byte	0x04, 0x17
        /*001a*/ 	.short	(.L_242 - .L_241)
.L_241:
        /*001c*/ 	.word	0x00000000
        /*0020*/ 	.short	0x0001
        /*0022*/ 	.short	0x0008
        /*0024*/ 	.byte	0x00, 0xf5, 0x21, 0x00


	//----- nvinfo : EIATTR_KPARAM_INFO
	.align		4
.L_242:
        /*0028*/ 	.byte	0x04, 0x17
        /*002a*/ 	.short	(.L_244 - .L_243)
.L_243:
        /*002c*/ 	.word	0x00000000
        /*0030*/ 	.short	0x0000
        /*0032*/ 	.short	0x0000
        /*0034*/ 	.byte	0x00, 0xf5, 0x21, 0x00


	//----- nvinfo : EIATTR_SPARSE_MMA_MASK
	.align		4
.L_244:
        /*0038*/ 	.byte	0x03, 0x50
        /*003a*/ 	.short	0x0000


	//----- nvinfo : EIATTR_MAXREG_COUNT
	.align		4
        /*003c*/ 	.byte	0x03, 0x1b
        /*003e*/ 	.short	0x00ff


	//----- nvinfo : EIATTR_MERCURY_ISA_VERSION
	.align		4
        /*0040*/ 	.byte	0x03, 0x5f
        /*0042*/ 	.short	0x0101


	//----- nvinfo : EIATTR_VRC_CTA_INIT_COUNT
	.align		4
        /*0044*/ 	.byte	0x02, 0x4a
	.zero		1
	.zero		1


	//----- nvinfo : EIATTR_EXIT_INSTR_OFFSETS
	.align		4
        /*0048*/ 	.byte	0x04, 0x1c
        /*004a*/ 	.short	(.L_246 - .L_245)


	//   ....[0]....
.L_245:
        /*004c*/ 	.word	0x00000070


	//   ....[1]....
        /*0050*/ 	.word	0x000000e0


	//----- nvinfo : EIATTR_CBANK_PARAM_SIZE
	.align		4
.L_246:
        /*0054*/ 	.byte	0x03, 0x19
        /*0056*/ 	.short	0x0014


	//----- nvinfo : EIATTR_PARAM_CBANK
	.align		4
        /*0058*/ 	.byte	0x04, 0x0a
        /*005a*/ 	.short	(.L_248 - .L_247)
	.align		4
.L_247:
        /*005c*/ 	.word	index@(.nv.constant0._Z17sum_global_atomicPKfPfi)
        /*0060*/ 	.short	0x0380
        /*0062*/ 	.short	0x0014


	//----- nvinfo : EIATTR_SW_WAR
	.align		4
.L_248:
        /*0064*/ 	.byte	0x04, 0x36
        /*0066*/ 	.short	(.L_250 - .L_249)
.L_249:
        /*0068*/ 	.word	0x00000008
.L_250:


//--------------------- .nv.callgraph             --------------------------
	.section	.nv.callgraph,"",@"SHT_CUDA_CALLGRAPH"
	.align	4
	.sectionentsize	8
	.align		4
        /*0000*/ 	.word	0x00000000
	.align		4
        /*0004*/ 	.word	0xffffffff
	.align		4
        /*0008*/ 	.word	0x00000000
	.align		4
        /*000c*/ 	.word	0xfffffffe
	.align		4
        /*0010*/ 	.word	0x00000000
	.align		4
        /*0014*/ 	.word	0xfffffffd
	.align		4
        /*0018*/ 	.word	0x00000000
	.align		4
        /*001c*/ 	.word	0xfffffffc


//--------------------- .nv.constant4             --------------------------
	.section	.nv.constant4,"a",@progbits
	.align	8
	.align		8
.nv.constant4:
        /*0000*/ 	.dword	_ZN34_INTERNAL_95c59306_4_k_cu_66fac57b4cuda3std3__45__cpo5beginE
	.align		8
        /*0008*/ 	.dword	_ZN34_INTERNAL_95c59306_4_k_cu_66fac57b4cuda3std3__45__cpo3endE
	.align		8
        /*0010*/ 	.dword	_ZN34_INTERNAL_95c59306_4_k_cu_66fac57b4cuda3std3__45__cpo6cbeginE
	.align		8
        /*0018*/ 	.dword	_ZN34_INTERNAL_95c59306_4_k_cu_66fac57b4cuda3std3__45__cpo4cendE
	.align		8
        /*0020*/ 	.dword	_ZN34_INTERNAL_95c59306_4_k_cu_66fac57b4cuda3std3__45__cpo6rbeginE
	.align		8
        /*0028*/ 	.dword	_ZN34_INTERNAL_95c59306_4_k_cu_66fac57b4cuda3std3__45__cpo4rendE
	.align		8
        /*0030*/ 	.dword	_ZN34_INTERNAL_95c59306_4_k_cu_66fac57b4cuda3std3__45__cpo7crbeginE
	.align		8
        /*0038*/ 	.dword	_ZN34_INTERNAL_95c59306_4_k_cu_66fac57b4cuda3std3__45__cpo5crendE
	.align		8
        /*0040*/ 	.dword	_ZN34_INTERNAL_95c59306_4_k_cu_66fac57b4cuda3std3__436_GLOBAL__N__95c59306_4_k_cu_66fac57b6ignoreE
	.align		8
        /*0048*/ 	.dword	_ZN34_INTERNAL_95c59306_4_k_cu_66fac57b4cuda3std3__419piecewise_constructE
	.align		8
        /*0050*/ 	.dword	_ZN34_INTERNAL_95c59306_4_k_cu_66fac57b4cuda3std3__48in_placeE
	.align		8
        /*0058*/ 	.dword	_ZN34_INTERNAL_95c59306_4_k_cu_66fac57b4cuda3std3__420unreachable_sentinelE
	.align		8
        /*0060*/ 	.dword	_ZN34_INTERNAL_95c59306_4_k_cu_66fac57b4cuda3std3__47nulloptE
	.align		8
        /*0068*/ 	.dword	_ZN34_INTERNAL_95c59306_4_k_cu_66fac57b4cuda3std3__48unexpectE
	.align		8
        /*0070*/ 	.dword	_ZN34_INTERNAL_95c59306_4_k_cu_66fac57b4cuda3std6ranges3__45__cpo4swapE
	.align		8
        /*0078*/ 	.dword	_ZN34_INTERNAL_95c59306_4_k_cu_66fac57b4cuda3std6ranges3__45__cpo9iter_moveE
	.align		8
        /*0080*/ 	.dword	_ZN34_INTERNAL_95c59306_4_k_cu_66fac57b4cuda3std6ranges3__45__cpo5beginE
	.align		8
        /*0088*/ 	.dword	_ZN34_INTERNAL_95c59306_4_k_cu_66fac57b4cuda3std6ranges3__45__cpo3endE
	.align		8
        /*0090*/ 	.dword	_ZN34_INTERNAL_95c59306_4_k_cu_66fac57b4cuda3std6ranges3__45__cpo6cbeginE
	.align		8
        /*0098*/ 	.dword	_ZN34_INTERNAL_95c59306_4_k_cu_66fac57b4cuda3std6ranges3__45__cpo4cendE
	.align		8
        /*00a0*/ 	.dword	_ZN34_INTERNAL_95c59306_4_k_cu_66fac57b4cuda3std6ranges3__45__cpo7advanceE
	.align		8
        /*00a8*/ 	.dword	_ZN34_INTERNAL_95c59306_4_k_cu_66fac57b4cuda3std6ranges3__45__cpo9iter_swapE
	.align		8
        /*00b0*/ 	.dword	_ZN34_INTERNAL_95c59306_4_k_cu_66fac57b4cuda3std6ranges3__45__cpo4nextE
	.align		8
        /*00b8*/ 	.dword	_ZN34_INTERNAL_95c59306_4_k_cu_66fac57b4cuda3std6ranges3__45__cpo4prevE
	.align		8
        /*00c0*/ 	.dword	_ZN34_INTERNAL_95c59306_4_k_cu_66fac57b4cuda3std6ranges3__45__cpo4dataE
	.align		8
        /*00c8*/ 	.dword	_ZN34_INTERNAL_95c59306_4_k_cu_66fac57b4cuda3std6ranges3__45__cpo5cdataE
	.align		8
        /*00d0*/ 	.dword	_ZN34_INTERNAL_95c59306_4_k_cu_66fac57b4cuda3std6ranges3__45__cpo4sizeE
	.align		8
        /*00d8*/ 	.dword	_ZN34_INTERNAL_95c59306_4_k_cu_66fac57b4cuda3std6ranges3__45__cpo5ssizeE
	.align		8
        /*00e0*/ 	.dword	_ZN34_INTERNAL_95c59306_4_k_cu_66fac57b4cuda3std6ranges3__45__cpo8distanceE
	.align		8
        /*00e8*/ 	.dword	_ZN34_INTERNAL_95c59306_4_k_cu_66fac57b6thrust24THRUST_300001_SM_1000_NS8cuda_cub3parE
	.align		8
        /*00f0*/ 	.dword	_ZN34_INTERNAL_95c59306_4_k_cu_66fac57b6thrust24THRUST_300001_SM_1000_NS8cuda_cub10par_nosyncE
	.align		8
        /*00f8*/ 	.dword	_ZN34_INTERNAL_95c59306_4_k_cu_66fac57b6thrust24THRUST_300001_SM_1000_NS6system6detail10sequential3seqE
	.align		8
        /*0100*/ 	.dword	_ZN34_INTERNAL_95c59306_4_k_cu_66fac57b6thrust24THRUST_300001_SM_1000_NS6system3cpp3parE
	.align		8
        /*0108*/ 	.dword	_ZN34_INTERNAL_95c59306_4_k_cu_66fac57b6thrust24THRUST_300001_SM_1000_NS12placeholders2_1E
	.align		8
        /*0110*/ 	.dword	_ZN34_INTERNAL_95c59306_4_k_cu_66fac57b6thrust24THRUST_300001_SM_1000_NS12placeholders2_2E
	.align		8
        /*0118*/ 	.dword	_ZN34_INTERNAL_95c59306_4_k_cu_66fac57b6thrust24THRUST_300001_SM_1000_NS12placeholders2_3E
	.align		8
        /*0120*/ 	.dword	_ZN34_INTERNAL_95c59306_4_k_cu_66fac57b6thrust24THRUST_300001_SM_1000_NS12placeholders2_4E
	.align		8
        /*0128*/ 	.dword	_ZN34_INTERNAL_95c59306_4_k_cu_66fac57b6thrust24THRUST_300001_SM_1000_NS12placeholders2_5E
	.align		8
        /*0130*/ 	.dword	_ZN34_INTERNAL_95c59306_4_k_cu_66fac57b6thrust24THRUST_300001_SM_1000_NS12placeholders2_6E
	.align		8
        /*0138*/ 	.dword	_ZN34_INTERNAL_95c59306_4_k_cu_66fac57b6thrust24THRUST_300001_SM_1000_NS12placeholders2_7E
	.align		8
        /*0140*/ 	.dword	_ZN34_INTERNAL_95c59306_4_k_cu_66fac57b6thrust24THRUST_300001_SM_1000_NS12placeholders2_8E
	.align		8
        /*0148*/ 	.dword	_ZN34_INTERNAL_95c59306_4_k_cu_66fac57b6thrust24THRUST_300001_SM_1000_NS12placeholders2_9E
	.align		8
        /*0150*/ 	.dword	_ZN34_INTERNAL_95c59306_4_k_cu_66fac57b6thrust24THRUST_300001_SM_1000_NS12placeholders3_10E
	.align		8
        /*0158*/ 	.dword	_ZN34_INTERNAL_95c59306_4_k_cu_66fac57b6thrust24THRUST_300001_SM_1000_NS3seqE
	.align		8
        /*0160*/ 	.dword	_ZN34_INTERNAL_95c59306_4_k_cu_66fac57b6thrust24THRUST_300001_SM_1000_NS6deviceE


//--------------------- .text._ZN3cub18CUB_300001_SM_10006detail10radix_sort29DeviceRadixSortOnesweepKernelINS1_5radix10policy_hubIiNS0_8NullTypeEyE10Policy1000ELNS0_9SortOrderE0EiS6_yiiNS1_21identity_decomposer_tEEEvPT5_SC_PT3_PKSD_PT1_PKSH_PT2_PKSL_T4_iiT6_ --------------------------
	.section	.text._ZN3cub18CUB_300001_SM_10006detail10radix_sort29DeviceRadixSortOnesweepKernelINS1_5radix10policy_hubIiNS0_8NullTypeEyE10Policy1000ELNS0_9SortOrderE0EiS6_yiiNS1_21identity_decomposer_tEEEvPT5_SC_PT3_PKSD_PT1_PKSH_PT2_PKSL_T4_iiT6_,"ax",@progbits
	.align	128
        .global         _ZN3cub18CUB_300001_SM_10006detail10radix_sort29DeviceRadixSortOnesweepKernelINS1_5radix10policy_hubIiNS0_8NullTypeEyE10Policy1000ELNS0_9SortOrderE0EiS6_yiiNS1_21identity_decomposer_tEEEvPT5_SC_PT3_PKSD_PT1_PKSH_PT2_PKSL_T4_iiT6_
        .type           _ZN3cub18CUB_300001_SM_10006detail10radix_sort29DeviceRadixSortOnesweepKernelINS1_5radix10policy_hubIiNS0_8NullTypeEyE10Policy1000ELNS0_9SortOrderE0EiS6_yiiNS1_21identity_decomposer_tEEEvPT5_SC_PT3_PKSD_PT1_PKSH_PT2_PKSL_T4_iiT6_,@function
        .size           _ZN3cub18CUB_300001_SM_10006detail10radix_sort29DeviceRadixSortOnesweepKernelINS1_5radix10policy_hubIiNS0_8NullTypeEyE10Policy1000ELNS0_9SortOrderE0EiS6_yiiNS1_21identity_decomposer_tEEEvPT5_SC_PT3_PKSD_PT1_PKSH_PT2_PKSL_T4_iiT6_,(.L_x_230 - _ZN3cub18CUB_300001_SM_10006detail10radix_sort29DeviceRadixSortOnesweepKernelINS1_5radix10policy_hubIiNS0_8NullTypeEyE10Policy1000ELNS0_9SortOrderE0EiS6_yiiNS1_21identity_decomposer_tEEEvPT5_SC_PT3_PKSD_PT1_PKSH_PT2_PKSL_T4_iiT6_)
        .other          _ZN3cub18CUB_300001_SM_10006detail10radix_sort29DeviceRadixSortOnesweepKernelINS1_5radix10policy_hubIiNS0_8NullTypeEyE10Policy1000ELNS0_9SortOrderE0EiS6_yiiNS1_21identity_decomposer_tEEEvPT5_SC_PT3_PKSD_PT1_PKSH_PT2_PKSL_T4_iiT6_,@"STO_CUDA_ENTRY STV_DEFAULT"
_ZN3cub18CUB_300001_SM_10006detail10radix_sort29DeviceRadixSortOnesweepKernelINS1_5radix10policy_hubIiNS0_8NullTypeEyE10Policy1000ELNS0_9SortOrderE0EiS6_yiiNS1_21identity_decomposer_tEEEvPT5_SC_PT3_PKSD_PT1_PKSH_PT2_PKSL_T4_iiT6_:
.text._ZN3cub18CUB_300001_SM_10006detail10radix_sort29DeviceRadixSortOnesweepKernelINS1_5radix10policy_hubIiNS0_8NullTypeEyE10Policy1000ELNS0_9SortOrderE0EiS6_yiiNS1_21identity_decomposer_tEEEvPT5_SC_PT3_PKSD_PT1_PKSH_PT2_PKSL_T4_iiT6_:
[----:B------:R-:W-:Y:S01]  /*0000*/  LDC R1, c[0x0][0x37c] ;  /* 0x0000df00ff017b82 */ /* 0x000fe20000000800 */
[----:B------:R-:W0:Y:S01]  /*0010*/  S2R R3, SR_TID.X ;  /* 0x0000000000037919 */ /* 0x000e220000002100 */
[----:B------:R-:W1:Y:S01]  /*0020*/  LDCU.64 UR8, c[0x0][0x358] ;  /* 0x00006b00ff0877ac */ /* 0x000e620008000a00 */
[----:B------:R-:W-:Y:S01]  /*0030*/  BSSY.RECONVERGENT B0, `(.L_x_0) ;  /* 0x000000a000007945 */ /* 0x000fe20003800200 */
[----:B0-----:R-:W-:-:S13]  /*0040*/  ISETP.NE.AND P0, PT, R3, RZ, PT ;  /* 0x000000ff0300720c */ /* 0x001fda0003f05270 */
[----:B-1----:R-:W-:Y:S05]  /*0050*/  @P0 BRA `(.L_x_1) ;  /* 0x00000000001c0947 */ /* 0x002fea0003800000 */
[----:B------:R-:W0:Y:S01]  /*0060*/  LDC.64 R4, c[0x0][0x388] ;  /* 0x0000e200ff047b82 */ /* 0x000e220000000a00 */
[----:B------:R-:W-:-:S05]  /*0070*/  IMAD.MOV.U32 R7, RZ, RZ, 0x1 ;  /* 0x00000001ff077424 */ /* 0x000fca00078e00ff */
[----:B0-----:R-:W2:Y:S02]  /*0080*/  ATOMG.E.ADD.STRONG.GPU PT, R4, desc[UR8][R4.64], R7 ;  /* 0x80000007040479a8 */ /* 0x001ea400081ef108 */
[----:B------:R-:W0:Y:S01]  /*0090*/  S2UR UR5, SR_CgaCtaId ;  /* 0x00000000000579c3 */ /* 0x000e220000008800 */
[----:B------:R-:W-:Y:S02]  /*00a0*/  UMOV UR4, 0x400 ;  /* 0x0000040000047882 */ /* 0x000fe40000000000 */
[----:B0-----:R-:W-:-:S09]  /*00b0*/  ULEA UR4, UR5, UR4, 0x18 ;  /* 0x0000000405047291 */ /* 0x001fd2000f8ec0ff */
[----:B--2---:R0:W-:Y:S03]  /*00c0*/  STS [UR4+0x7200], R4 ;  /* 0x00720004ff007988 */ /* 0x0041e60008000804 */
.L_x_1:
[----:B------:R-:W-:Y:S05]  /*00d0*/  BSYNC.RECONVERGENT B0 ;  /* 0x0000000000007941 */ /* 0x000fea0003800200 */
.L_x_0:
[----:B------:R-:W1:Y:S08]  /*00e0*/  S2UR UR5, SR_CgaCtaId ;  /* 0x00000000000579c3 */ /* 0x000e700000008800 */
[----:B------:R-:W-:Y:S06]  /*00f0*/  BAR.SYNC.DEFER_BLOCKING 0x0 ;  /* 0x0000000000007b1d */ /* 0x000fec0000010000 */
[----:B------:R-:W-:Y:S01]  /*0100*/  UMOV UR4, 0x400 ;  /* 0x0000040000047882 */ /* 0x000fe20000000000 */
[----:B------:R-:W2:Y:S01]  /*0110*/  S2R R46, SR_LANEID ;  /* 0x00000000002e7919 */ /* 0x000ea20000000000 */
[----:B-1----:R-:W-:Y:S01]  /*0120*/  ULEA UR4, UR5, UR4, 0x18 ;  /* 0x0000000405047291 */ /* 0x002fe2000f8ec0ff */
[----:B------:R-:W1:Y:S08]  /*0130*/  LDCU UR5, c[0x0][0x3c0] ;  /* 0x00007800ff0577ac */ /* 0x000e700008000800 */
[----:B------:R-:W3:Y:S02]  /*0140*/  LDS R0, [UR4+0x7200] ;  /* 0x00720004ff007984 */ /* 0x000ee40008000800 */
[----:B---3--:R-:W-:-:S13]  /*0150*/  R2UR UR7, R0 ;  /* 0x00000000000772ca */ /* 0x008fda00000e0000 */
[----:B------:R-:W-:-:S04]  /*0160*/  UIMAD UR6, UR7, 0x1c80, URZ ;  /* 0x00001c80070678a4 */ /* 0x000fc8000f8e02ff */
[----:B------:R-:W-:Y:S02]  /*0170*/  UIADD3 UR10, UPT, UPT, UR6, 0x1c80, URZ ;  /* 0x00001c80060a7890 */ /* 0x000fe4000fffe0ff */
[----:B------:R-:W-:Y:S02]  /*0180*/  USHF.R.S32.HI UR11, URZ, 0x1f, UR6 ;  /* 0x0000001fff0b7899 */ /* 0x000fe40008011406 */
[----:B-1----:R-:W-:-:S09]  /*0190*/  UISETP.GT.AND UP0, UPT, UR10, UR5, UPT ;  /* 0x000000050a00728c */ /* 0x002fd2000bf04270 */
[----:B--2---:R-:W-:Y:S05]  /*01a0*/  BRA.U UP0, `(.L_x_2) ;  /* 0x0000000100707547 */ /* 0x004fea000b800000 */
[----:B------:R-:W0:Y:S01]  /*01b0*/  LDCU.64 UR12, c[0x0][0x3a8] ;  /* 0x00007500ff0c77ac */ /* 0x000e220008000a00 */
[C---:B------:R-:W-:Y:S02]  /*01c0*/  LOP3.LUT R0, R3.reuse, 0x1f, RZ, 0xc0, !PT ;  /* 0x0000001f03007812 */ /* 0x040fe400078ec0ff */
[----:B------:R-:W-:-:S05]  /*01d0*/  LOP3.LUT R5, R3, 0x3e0, RZ, 0xc0, !PT ;  /* 0x000003e003057812 */ /* 0x000fca00078ec0ff */
[----:B------:R-:W-:-:S05]  /*01e0*/  IMAD R0, R5, 0x13, R0 ;  /* 0x0000001305007824 */ /* 0x000fca00078e0200 */
[----:B------:R-:W-:-:S05]  /*01f0*/  IADD3 R0, P0, PT, R0, UR6, RZ ;  /* 0x0000000600007c10 */ /* 0x000fca000ff1e0ff */
[----:B------:R-:W-:Y:S01]  /*0200*/  IMAD.X R5, RZ, RZ, UR11, P0 ;  /* 0x0000000bff057e24 */ /* 0x000fe200080e06ff */
[----:B0-----:R-:W-:-:S04]  /*0210*/  LEA R4, P0, R0, UR12, 0x2 ;  /* 0x0000000c00047c11 */ /* 0x001fc8000f8010ff */
[----:B------:R-:W-:-:S05]  /*0220*/  LEA.HI.X R5, R0, UR13, R5, 0x2, P0 ;  /* 0x0000000d00057c11 */ /* 0x000fca00080f1405 */
[----:B------:R0:W5:Y:S04]  /*0230*/  LDG.E R44, desc[UR8][R4.64] ;  /* 0x00000008042c7981 */ /* 0x000168000c1e1900 */
        /* <DEDUP_REMOVED lines=17> */
[----:B------:R0:W5:Y:S01]  /*0350*/  LDG.E R24, desc[UR8][R4.64+0x900] ;  /* 0x0009000804187981 */ /* 0x000162000c1e1900 */
[----:B------:R-:W-:Y:S05]  /*0360*/  BRA `(.L_x_3) ;  /* 0x0000000400507947 */ /* 0x000fea0003800000 */
.L_x_2:
[C---:B------:R-:W-:Y:S01]  /*0370*/  LOP3.LUT R0, R3.reuse, 0x1f, RZ, 0xc0, !PT ;  /* 0x0000001f03007812 */ /* 0x040fe200078ec0ff */
[----:B------:R-:W1:Y:S01]  /*0380*/  LDCU.64 UR12, c[0x0][0x3a8] ;  /* 0x00007500ff0c77ac */ /* 0x000e620008000a00 */
[----:B------:R-:W-:Y:S01]  /*0390*/  LOP3.LUT R5, R3, 0x3e0, RZ, 0xc0, !PT ;  /* 0x000003e003057812 */ /* 0x000fe200078ec0ff */
[----:B------:R-:W-:Y:S01]  /*03a0*/  IMAD.MOV.U32 R44, RZ, RZ, 0x7fffffff ;  /* 0x7fffffffff2c7424 */ /* 0x000fe200078e00ff */
[----:B------:R-:W-:Y:S01]  /*03b0*/  UIADD3 UR5, UPT, UPT, -UR6, UR5, URZ ;  /* 0x0000000506057290 */ /* 0x000fe2000fffe1ff */
[----:B------:R-:W-:Y:S02]  /*03c0*/  IMAD.MOV.U32 R42, RZ, RZ, 0x7fffffff ;  /* 0x7fffffffff2a7424 */ /* 0x000fe400078e00ff */
[----:B------:R-:W-:Y:S02]  /*03d0*/  IMAD R7, R5, 0x13, R0 ;  /* 0x0000001305077824 */ /* 0x000fe400078e0200 */
[----:B------:R-:W-:Y:S02]  /*03e0*/  IMAD.MOV.U32 R43, RZ, RZ, 0x7fffffff ;  /* 0x7fffffffff2b7424 */ /* 0x000fe400078e00ff */
[C---:B------:R-:W-:Y:S01]  /*03f0*/  VIADD R0, R7.reuse, 0x20 ;  /* 0x0000002007007836 */ /* 0x040fe20000000000 */
[C---:B------:R-:W-:Y:S01]  /*0400*/  ISETP.GE.AND P1, PT, R7.reuse, UR5, PT ;  /* 0x0000000507007c0c */ /* 0x040fe2000bf26270 */
[----:B------:R-:W-:-:S02]  /*0410*/  VIADD R5, R7, 0x60 ;  /* 0x0000006007057836 */ /* 0x000fc40000000000 */
[C---:B0-----:R-:W-:Y:S01]  /*0420*/  VIADD R4, R7.reuse, 0x40 ;  /* 0x0000004007047836 */ /* 0x041fe20000000000 */
[----:B------:R-:W-:Y:S01]  /*0430*/  ISETP.GE.AND P2, PT, R0, UR5, PT ;  /* 0x0000000500007c0c */ /* 0x000fe2000bf46270 */
[C---:B------:R-:W-:Y:S01]  /*0440*/  VIADD R8, R7.reuse, 0xa0 ;  /* 0x000000a007087836 */ /* 0x040fe20000000000 */
[C---:B------:R-:W-:Y:S01]  /*0450*/  IADD3 R0, P0, PT, R7.reuse, UR6, RZ ;  /* 0x0000000607007c10 */ /* 0x040fe2000ff1e0ff */
[----:B------:R-:W-:Y:S01]  /*0460*/  VIADD R6, R7, 0x80 ;  /* 0x0000008007067836 */ /* 0x000fe20000000000 */
[----:B------:R-:W-:Y:S01]  /*0470*/  ISETP.GE.AND P4, PT, R5, UR5, PT ;  /* 0x0000000505007c0c */ /* 0x000fe2000bf86270 */
[----:B------:R-:W-:Y:S01]  /*0480*/  VIADD R9, R7, 0xc0 ;  /* 0x000000c007097836 */ /* 0x000fe20000000000 */
[----:B------:R-:W-:Y:S01]  /*0490*/  ISETP.GE.AND P3, PT, R4, UR5, PT ;  /* 0x0000000504007c0c */ /* 0x000fe2000bf66270 */
[----:B------:R-:W-:Y:S01]  /*04a0*/  IMAD.X R5, RZ, RZ, UR11, P0 ;  /* 0x0000000bff057e24 */ /* 0x000fe200080e06ff */
[----:B-1----:R-:W-:Y:S02]  /*04b0*/  LEA R4, P0, R0, UR12, 0x2 ;  /* 0x0000000c00047c11 */ /* 0x002fe4000f8010ff */
[----:B------:R-:W-:-:S02]  /*04c0*/  ISETP.GE.AND P6, PT, R8, UR5, PT ;  /* 0x0000000508007c0c */ /* 0x000fc4000bfc6270 */
[----:B------:R-:W-:Y:S01]  /*04d0*/  LEA.HI.X R5, R0, UR13, R5, 0x2, P0 ;  /* 0x0000000d00057c11 */ /* 0x000fe200080f1405 */
[----:B------:R-:W-:Y:S01]  /*04e0*/  VIADD R0, R7, 0xe0 ;  /* 0x000000e007007836 */ /* 0x000fe20000000000 */
[----:B------:R-:W-:Y:S01]  /*04f0*/  ISETP.GE.AND P5, PT, R6, UR5, PT ;  /* 0x0000000506007c0c */ /* 0x000fe2000bfa6270 */
[----:B------:R-:W-:Y:S01]  /*0500*/  IMAD.MOV.U32 R8, RZ, RZ, 0x7fffffff ;  /* 0x7fffffffff087424 */ /* 0x000fe200078e00ff */
[----:B------:R-:W-:Y:S01]  /*0510*/  ISETP.GE.AND P0, PT, R9, UR5, PT ;  /* 0x0000000509007c0c */ /* 0x000fe2000bf06270 */
[----:B------:R1:W5:Y:S01]  /*0520*/  @!P1 LDG.E R44, desc[UR8][R4.64] ;  /* 0x00000008042c9981 */ /* 0x000362000c1e1900 */
[----:B------:R-:W-:Y:S01]  /*0530*/  ISETP.GE.AND P1, PT, R0, UR5, PT ;  /* 0x0000000500007c0c */ /* 0x000fe2000bf26270 */
[C---:B------:R-:W-:Y:S02]  /*0540*/  VIADD R0, R7.reuse, 0x120 ;  /* 0x0000012007007836 */ /* 0x040fe40000000000 */
[----:B------:R1:W5:Y:S01]  /*0550*/  @!P3 LDG.E R42, desc[UR8][R4.64+0x100] ;  /* 0x00010008042ab981 */ /* 0x000362000c1e1900 */
[----:B------:R-:W-:-:S02]  /*0560*/  VIADD R6, R7, 0x100 ;  /* 0x0000010007067836 */ /* 0x000fc40000000000 */
[----:B------:R-:W-:Y:S01]  /*0570*/  ISETP.GE.AND P3, PT, R0, UR5, PT ;  /* 0x0000000500007c0c */ /* 0x000fe2000bf66270 */
[----:B------:R-:W-:Y:S01]  /*0580*/  VIADD R0, R7, 0x140 ;  /* 0x0000014007007836 */ /* 0x000fe20000000000 */
[----:B------:R1:W5:Y:S01]  /*0590*/  @!P4 LDG.E R8, desc[UR8][R4.64+0x180] ;  /* 0x000180080408c981 */ /* 0x000362000c1e1900 */
[----:B------:R-:W-:-:S03]  /*05a0*/  IMAD.MOV.U32 R10, RZ, RZ, 0x7fffffff ;  /* 0x7fffffffff0a7424 */ /* 0x000fc600078e00ff */
[----:B------:R-:W-:Y:S01]  /*05b0*/  ISETP.GE.AND P4, PT, R0, UR5, PT ;  /* 0x0000000500007c0c */ /* 0x000fe2000bf86270 */
[C---:B------:R-:W-:Y:S01]  /*05c0*/  VIADD R0, R7.reuse, 0x180 ;  /* 0x0000018007007836 */ /* 0x040fe20000000000 */
[----:B------:R1:W5:Y:S01]  /*05d0*/  @!P2 LDG.E R43, desc[UR8][R4.64+0x80] ;  /* 0x00008008042ba981 */ /* 0x000362000c1e1900 */
[----:B------:R-:W-:Y:S01]  /*05e0*/  ISETP.GE.AND P2, PT, R6, UR5, PT ;  /* 0x0000000506007c0c */ /* 0x000fe2000bf46270 */
[----:B------:R-:W-:Y:S02]  /*05f0*/  IMAD.MOV.U32 R12, RZ, RZ, 0x7fffffff ;  /* 0x7fffffffff0c7424 */ /* 0x000fe400078e00ff */
[----:B------:R1:W5:Y:S01]  /*0600*/  @!P6 LDG.E R10, desc[UR8][R4.64+0x280] ;  /* 0x00028008040ae981 */ /* 0x000362000c1e1900 */
[----:B------:R-:W-:Y:S01]  /*0610*/  ISETP.GE.AND P6, PT, R0, UR5, PT ;  /* 0x0000000500007c0c */ /* 0x000fe2000bfc6270 */
[C---:B------:R-:W-:Y:S02]  /*0620*/  VIADD R0, R7.reuse, 0x1a0 ;  /* 0x000001a007007836 */ /* 0x040fe40000000000 */
[----:B------:R-:W-:Y:S01]  /*0630*/  IMAD.MOV.U32 R9, RZ, RZ, 0x7fffffff ;  /* 0x7fffffffff097424 */ /* 0x000fe200078e00ff */
[----:B------:R1:W5:Y:S01]  /*0640*/  @!P0 LDG.E R12, desc[UR8][R4.64+0x300] ;  /* 0x00030008040c8981 */ /* 0x000362000c1e1900 */
[----:B------:R-:W-:Y:S01]  /*0650*/  VIADD R6, R7, 0x160 ;  /* 0x0000016007067836 */ /* 0x000fe20000000000 */
[----:B------:R-:W-:Y:S01]  /*0660*/  ISETP.GE.AND P0, PT, R0, UR5, PT ;  /* 0x0000000500007c0c */ /* 0x000fe2000bf06270 */
[----:B------:R-:W-:-:S02]  /*0670*/  IMAD.MOV.U32 R14, RZ, RZ, 0x7fffffff ;  /* 0x7fffffffff0e7424 */ /* 0x000fc400078e00ff */
[C---:B------:R-:W-:Y:S01]  /*0680*/  VIADD R0, R7.reuse, 0x1e0 ;  /* 0x000001e007007836 */ /* 0x040fe20000000000 */
[----:B------:R1:W5:Y:S01]  /*0690*/  @!P5 LDG.E R9, desc[UR8][R4.64+0x200] ;  /* 0x000200080409d981 */ /* 0x000362000c1e1900 */
[----:B------:R-:W-:Y:S01]  /*06a0*/  ISETP.GE.AND P5, PT, R6, UR5, PT ;  /* 0x0000000506007c0c */ /* 0x000fe2000bfa6270 */
[----:B------:R-:W-:Y:S02]  /*06b0*/  IMAD.MOV.U32 R13, RZ, RZ, 0x7fffffff ;  /* 0x7fffffffff0d7424 */ /* 0x000fe400078e00ff */
[----:B------:R1:W5:Y:S01]  /*06c0*/  @!P2 LDG.E R14, desc[UR8][R4.64+0x400] ;  /* 0x00040008040ea981 */ /* 0x000362000c1e1900 */
[----:B------:R-:W-:Y:S01]  /*06d0*/  IMAD.MOV.U32 R15, RZ, RZ, 0x7fffffff ;  /* 0x7fffffffff0f7424 */ /* 0x000fe200078e00ff */
[----:B------:R-:W-:Y:S01]  /*06e0*/  ISETP.GE.AND P2, PT, R0, UR5, PT ;  /* 0x0000000500007c0c */ /* 0x000fe2000bf46270 */
[C---:B------:R-:W-:Y:S01]  /*06f0*/  VIADD R6, R7.reuse, 0x1c0 ;  /* 0x000001c007067836 */ /* 0x040fe20000000000 */
[----:B------:R1:W5:Y:S01]  /*0700*/  @!P1 LDG.E R13, desc[UR8][R4.64+0x380] ;  /* 0x00038008040d9981 */ /* 0x000362000c1e1900 */
[----:B------:R-:W-:-:S02]  /*0710*/  VIADD R0, R7, 0x200 ;  /* 0x0000020007007836 */ /* 0x000fc40000000000 */
[----:B------:R-:W-:Y:S01]  /*0720*/  IMAD.MOV.U32 R16, RZ, RZ, 0x7fffffff ;  /* 0x7fffffffff107424 */ /* 0x000fe200078e00ff */
[----:B------:R1:W5:Y:S01]  /*0730*/  @!P3 LDG.E R15, desc[UR8][R4.64+0x480] ;  /* 0x00048008040fb981 */ /* 0x000362000c1e1900 */
[----:B------:R-:W-:Y:S01]  /*0740*/  IMAD.MOV.U32 R17, RZ, RZ, 0x7fffffff ;  /* 0x7fffffffff117424 */ /* 0x000fe200078e00ff */
[----:B------:R-:W-:Y:S01]  /*0750*/  ISETP.GE.AND P1, PT, R6, UR5, PT ;  /* 0x0000000506007c0c */ /* 0x000fe2000bf26270 */
[C---:B------:R-:W-:Y:S01]  /*0760*/  VIADD R6, R7.reuse, 0x220 ;  /* 0x0000022007067836 */ /* 0x040fe20000000000 */
[----:B------:R-:W-:Y:S01]  /*0770*/  ISETP.GE.AND P3, PT, R0, UR5, PT ;  /* 0x0000000500007c0c */ /* 0x000fe2000bf66270 */
[----:B------:R-:W-:Y:S01]  /*0780*/  VIADD R0, R7, 0x240 ;  /* 0x0000024007007836 */ /* 0x000fe20000000000 */
[----:B------:R1:W5:Y:S02]  /*0790*/  @!P4 LDG.E R16, desc[UR8][R4.64+0x500] ;  /* 0x000500080410c981 */ /* 0x000364000c1e1900 */
[----:B------:R-:W-:Y:S02]  /*07a0*/  ISETP.GE.AND P4, PT, R6, UR5, PT ;  /* 0x0000000506007c0c */ /* 0x000fe4000bf86270 */
[----:B------:R1:W5:Y:S01]  /*07b0*/  @!P5 LDG.E R17, desc[UR8][R4.64+0x580] ;  /* 0x000580080411d981 */ /* 0x000362000c1e1900 */
[----:B------:R-:W-:Y:S01]  /*07c0*/  ISETP.GE.AND P5, PT, R0, UR5, PT ;  /* 0x0000000500007c0c */ /* 0x000fe2000bfa6270 */
[----:B------:R-:W-:-:S02]  /*07d0*/  IMAD.MOV.U32 R18, RZ, RZ, 0x7fffffff ;  /* 0x7fffffffff127424 */ /* 0x000fc400078e00ff */
[----:B------:R-:W-:Y:S02]  /*07e0*/  IMAD.MOV.U32 R19, RZ, RZ, 0x7fffffff ;  /* 0x7fffffffff137424 */ /* 0x000fe400078e00ff */
[----:B------:R-:W-:Y:S02]  /*07f0*/  IMAD.MOV.U32 R20, RZ, RZ, 0x7fffffff ;  /* 0x7fffffffff147424 */ /* 0x000fe400078e00ff */
[----:B------:R-:W-:Y:S01]  /*0800*/  IMAD.MOV.U32 R21, RZ, RZ, 0x7fffffff ;  /* 0x7fffffffff157424 */ /* 0x000fe200078e00ff */
[----:B------:R1:W5:Y:S01]  /*0810*/  @!P6 LDG.E R18, desc[UR8][R4.64+0x600] ;  /* 0x000600080412e981 */ /* 0x000362000c1e1900 */
[----:B------:R-:W-:Y:S02]  /*0820*/  IMAD.MOV.U32 R22, RZ, RZ, 0x7fffffff ;  /* 0x7fffffffff167424 */ /* 0x000fe400078e00ff */
[----:B------:R-:W-:Y:S01]  /*0830*/  IMAD.MOV.U32 R23, RZ, RZ, 0x7fffffff ;  /* 0x7fffffffff177424 */ /* 0x000fe200078e00ff */
[----:B------:R1:W5:Y:S01]  /*0840*/  @!P0 LDG.E R19, desc[UR8][R4.64+0x680] ;  /* 0x0006800804138981 */ /* 0x000362000c1e1900 */
[----:B------:R-:W-:-:S03]  /*0850*/  IMAD.MOV.U32 R24, RZ, RZ, 0x7fffffff ;  /* 0x7fffffffff187424 */ /* 0x000fc600078e00ff */
[----:B------:R1:W5:Y:S04]  /*0860*/  @!P1 LDG.E R20, desc[UR8][R4.64+0x700] ;  /* 0x0007000804149981 */ /* 0x000368000c1e1900 */
[----:B------:R1:W5:Y:S04]  /*0870*/  @!P2 LDG.E R21, desc[UR8][R4.64+0x780] ;  /* 0x000780080415a981 */ /* 0x000368000c1e1900 */
[----:B------:R1:W5:Y:S04]  /*0880*/  @!P3 LDG.E R22, desc[UR8][R4.64+0x800] ;  /* 0x000800080416b981 */ /* 0x000368000c1e1900 */
[----:B------:R1:W5:Y:S04]  /*0890*/  @!P4 LDG.E R23, desc[UR8][R4.64+0x880] ;  /* 0x000880080417c981 */ /* 0x000368000c1e1900 */
[----:B------:R1:W5:Y:S02]  /*08a0*/  @!P5 LDG.E R24, desc[UR8][R4.64+0x900] ;  /* 0x000900080418d981 */ /* 0x000364000c1e1900 */
.L_x_3:
[----:B01----:R-:W-:Y:S01]  /*08b0*/  VIMNMX R5, PT, PT, R46, 0xe0, !PT ;  /* 0x000000e02e057848 */ /* 0x003fe20007fe0100 */
[----:B------:R-:W0:Y:S01]  /*08c0*/  LDCU UR5, c[0x0][0x3c8] ;  /* 0x00007900ff0577ac */ /* 0x000e220008000800 */
[----:B------:R-:W-:Y:S01]  /*08d0*/  SHF.R.U32.HI R0, RZ, 0x5, R3 ;  /* 0x00000005ff007819 */ /* 0x000fe20000011603 */
[----:B------:R-:W-:Y:S01]  /*08e0*/  BSSY.RECONVERGENT B0, `(.L_x_4) ;  /* 0x0000026000007945 */ /* 0x000fe20003800200 */
[--C-:B------:R-:W-:Y:S01]  /*08f0*/  IADD3 R5, PT, PT, R5, 0x1f, -R46.reuse ;  /* 0x0000001f05057810 */ /* 0x100fe20007ffe82e */
[----:B------:R-:W-:Y:S01]  /*0900*/  UMOV UR6, 0xffffffff ;  /* 0xffffffff00067882 */ /* 0x000fe20000000000 */
[----:B------:R-:W-:Y:S02]  /*0910*/  IMAD.MOV.U32 R7, RZ, RZ, R46 ;  /* 0x000000ffff077224 */ /* 0x000fe400078e002e */
[C---:B------:R-:W-:Y:S02]  /*0920*/  ISETP.GE.U32.AND P0, PT, R5.reuse, 0x1e0, PT ;  /* 0x000001e00500780c */ /* 0x040fe40003f06070 */
[----:B------:R-:W-:Y:S01]  /*0930*/  LEA.HI R6, R5, 0x1, RZ, 0x1b ;  /* 0x0000000105067811 */ /* 0x000fe200078fd8ff */
[----:B------:R-:W-:-:S03]  /*0940*/  IMAD.SHL.U32 R5, R0, 0x400, RZ ;  /* 0x0000040000057824 */ /* 0x000fc600078e00ff */
[----:B------:R-:W-:-:S04]  /*0950*/  LOP3.LUT R25, R6, 0xf, RZ, 0xc0, !PT ;  /* 0x0000000f06197812 */ /* 0x000fc800078ec0ff */
[----:B------:R-:W-:Y:S01]  /*0960*/  ISETP.NE.AND P1, PT, R25, RZ, PT ;  /* 0x000000ff1900720c */ /* 0x000fe20003f25270 */
[----:B0-----:R-:W-:Y:S02]  /*0970*/  USHF.L.U32 UR5, UR6, UR5, URZ ;  /* 0x0000000506057299 */ /* 0x001fe400080006ff */
[----:B------:R-:W-:Y:S10]  /*0980*/  @!P0 BRA `(.L_x_5) ;  /* 0x00000000006c8947 */ /* 0x000ff40003800000 */
[----:B------:R-:W-:Y:S01]  /*0990*/  IMAD R4, R46, 0x4, R5 ;  /* 0x000000042e047824 */ /* 0x000fe200078e0205 */
[----:B------:R-:W-:Y:S01]  /*09a0*/  LOP3.LUT R0, R6, 0xffffff0, RZ, 0xc0, !PT ;  /* 0x0ffffff006007812 */ /* 0x000fe200078ec0ff */
[----:B------:R-:W-:Y:S02]  /*09b0*/  IMAD.U32 R11, RZ, RZ, UR4 ;  /* 0x00000004ff0b7e24 */ /* 0x000fe4000f8e00ff */
[----:B------:R-:W-:Y:S02]  /*09c0*/  IMAD.MOV.U32 R7, RZ, RZ, R46 ;  /* 0x000000ffff077224 */ /* 0x000fe400078e002e */
[----:B------:R-:W-:Y:S01]  /*09d0*/  IMAD.MOV R0, RZ, RZ, -R0 ;  /* 0x000000ffff007224 */ /* 0x000fe200078e0a00 */
[----:B------:R-:W-:-:S07]  /*09e0*/  IADD3 R4, PT, PT, R4, 0x400, R11 ;  /* 0x0000040004047810 */ /* 0x000fce0007ffe00b */
.L_x_6:
[----:B------:R-:W-:Y:S01]  /*09f0*/  VIADD R0, R0, 0x10 ;  /* 0x0000001000007836 */ /* 0x000fe20000000000 */
[----:B------:R-:W-:Y:S01]  /*0a00*/  STS [R4+-0x400], RZ ;  /* 0xfffc00ff04007388 */ /* 0x000fe20000000800 */
[----:B------:R-:W-:-:S03]  /*0a10*/  VIADD R7, R7, 0x200 ;  /* 0x0000020007077836 */ /* 0x000fc60000000000 */
[----:B------:R-:W-:Y:S01]  /*0a20*/  ISETP.NE.AND P0, PT, R0, RZ, PT ;  /* 0x000000ff0000720c */ /* 0x000fe20003f05270 */
[----:B------:R-:W-:Y:S04]  /*0a30*/  STS [R4+-0x380], RZ ;  /* 0xfffc80ff04007388 */ /* 0x000fe80000000800 */
[----:B------:R-:W-:Y:S04]  /*0a40*/  STS [R4+-0x300], RZ ;  /* 0xfffd00ff04007388 */ /* 0x000fe80000000800 */
[----:B------:R-:W-:Y:S04]  /*0a50*/  STS [R4+-0x280], RZ ;  /* 0xfffd80ff04007388 */ /* 0x000fe80000000800 */
[----:B------:R-:W-:Y:S04]  /*0a60*/  STS [R4+-0x200], RZ ;  /* 0xfffe00ff04007388 */ /* 0x000fe80000000800 */
[----:B------:R-:W-:Y:S04]  /*0a70*/  STS [R4+-0x180], RZ ;  /* 0xfffe80ff04007388 */ /* 0x000fe80000000800 */
[----:B------:R-:W-:Y:S04]  /*0a80*/  STS [R4+-0x100], RZ ;  /* 0xffff00ff04007388 */ /* 0x000fe80000000800 */
[----:B------:R-:W-:Y:S04]  /*0a90*/  STS [R4+-0x80], RZ ;  /* 0xffff80ff04007388 */ /* 0x000fe80000000800 */
[----:B------:R-:W-:Y:S04]  /*0aa0*/  STS [R4], RZ ;  /* 0x000000ff04007388 */ /* 0x000fe80000000800 */
[----:B------:R-:W-:Y:S04]  /*0ab0*/  STS [R4+0x80], RZ ;  /* 0x000080ff04007388 */ /* 0x000fe80000000800 */
[----:B------:R-:W-:Y:S04]  /*0ac0*/  STS [R4+0x100], RZ ;  /* 0x000100ff04007388 */ /* 0x000fe80000000800 */
[----:B------:R-:W-:Y:S04]  /*0ad0*/  STS [R4+0x180], RZ ;  /* 0x000180ff04007388 */ /* 0x000fe80000000800 */
[----:B------:R-:W-:Y:S04]  /*0ae0*/  STS [R4+0x200], RZ ;  /* 0x000200ff04007388 */ /* 0x000fe80000000800 */
[----:B------:R-:W-:Y:S04]  /*0af0*/  STS [R4+0x280], RZ ;  /* 0x000280ff04007388 */ /* 0x000fe80000000800 */
[----:B------:R-:W-:Y:S04]  /*0b00*/  STS [R4+0x300], RZ ;  /* 0x000300ff04007388 */ /* 0x000fe80000000800 */
[----:B------:R0:W-:Y:S02]  /*0b10*/  STS [R4+0x380], RZ ;  /* 0x000380ff04007388 */ /* 0x0001e40000000800 */
[----:B0-----:R-:W-:Y:S01]  /*0b20*/  VIADD R4, R4, 0x800 ;  /* 0x0000080004047836 */ /* 0x001fe20000000000 */
[----:B------:R-:W-:Y:S06]  /*0b30*/  @P0 BRA `(.L_x_6) ;  /* 0xfffffffc00ac0947 */ /* 0x000fec000383ffff */
.L_x_5:
[----:B------:R-:W-:Y:S05]  /*0b40*/  BSYNC.RECONVERGENT B0 ;  /* 0x0000000000007941 */ /* 0x000fea0003800200 */
.L_x_4:
[----:B------:R-:W-:Y:S01]  /*0b50*/  BSSY.RECONVERGENT B0, `(.L_x_7) ;  /* 0x0000026000007945 */ /* 0x000fe20003800200 */
[----:B------:R-:W-:-:S03]  /*0b60*/  VIADD R4, R5, UR4 ;  /* 0x0000000405047c36 */ /* 0x000fc60008000000 */
[----:B------:R-:W-:Y:S05]  /*0b70*/  @!P1 BRA `(.L_x_8) ;  /* 0x00000000008c9947 */ /* 0x000fea0003800000 */
[----:B------:R-:W-:Y:S01]  /*0b80*/  ISETP.GE.U32.AND P0, PT, R25, 0x8, PT ;  /* 0x000000081900780c */ /* 0x000fe20003f06070 */
[----:B------:R-:W-:Y:S01]  /*0b90*/  BSSY.RECONVERGENT B1, `(.L_x_9) ;  /* 0x000000e000017945 */ /* 0x000fe20003800200 */
[----:B------:R-:W-:-:S04]  /*0ba0*/  LOP3.LUT R11, R6, 0x7, RZ, 0xc0, !PT ;  /* 0x00000007060b7812 */ /* 0x000fc800078ec0ff */
[----:B------:R-:W-:-:S07]  /*0bb0*/  ISETP.NE.AND P1, PT, R11, RZ, PT ;  /* 0x000000ff0b00720c */ /* 0x000fce0003f25270 */
[----:B------:R-:W-:Y:S06]  /*0bc0*/  @!P0 BRA `(.L_x_10) ;  /* 0x0000000000288947 */ /* 0x000fec0003800000 */
[C---:B------:R-:W-:Y:S02]  /*0bd0*/  IMAD R0, R7.reuse, 0x4, R4 ;  /* 0x0000000407007824 */ /* 0x040fe400078e0204 */
[----:B------:R-:W-:-:S03]  /*0be0*/  VIADD R7, R7, 0x100 ;  /* 0x0000010007077836 */ /* 0x000fc60000000000 */
[----:B------:R0:W-:Y:S04]  /*0bf0*/  STS [R0], RZ ;  /* 0x000000ff00007388 */ /* 0x0001e80000000800 */
[----:B------:R0:W-:Y:S04]  /*0c00*/  STS [R0+0x80], RZ ;  /* 0x000080ff00007388 */ /* 0x0001e80000000800 */
[----:B------:R0:W-:Y:S04]  /*0c10*/  STS [R0+0x100], RZ ;  /* 0x000100ff00007388 */ /* 0x0001e80000000800 */
[----:B------:R0:W-:Y:S04]  /*0c20*/  STS [R0+0x180], RZ ;  /* 0x000180ff00007388 */ /* 0x0001e80000000800 */
[----:B------:R0:W-:Y:S04]  /*0c30*/  STS [R0+0x200], RZ ;  /* 0x000200ff00007388 */ /* 0x0001e80000000800 */
[----:B------:R0:W-:Y:S04]  /*0c40*/  STS [R0+0x280], RZ ;  /* 0x000280ff00007388 */ /* 0x0001e80000000800 */
[----:B------:R0:W-:Y:S04]  /*0c50*/  STS [R0+0x300], RZ ;  /* 0x000300ff00007388 */ /* 0x0001e80000000800 */
[----:B------:R0:W-:Y:S02]  /*0c60*/  STS [R0+0x380], RZ ;  /* 0x000380ff00007388 */ /* 0x0001e40000000800 */
.L_x_10:
[----:B------:R-:W-:Y:S05]  /*0c70*/  BSYNC.RECONVERGENT B1 ;  /* 0x0000000000017941 */ /* 0x000fea0003800200 */
.L_x_9:
[----:B------:R-:W-:Y:S05]  /*0c80*/  @!P1 BRA `(.L_x_8) ;  /* 0x0000000000489947 */ /* 0x000fea0003800000 */
[----:B------:R-:W-:Y:S02]  /*0c90*/  ISETP.GE.U32.AND P0, PT, R11, 0x4, PT ;  /* 0x000000040b00780c */ /* 0x000fe40003f06070 */
[----:B------:R-:W-:-:S04]  /*0ca0*/  LOP3.LUT R6, R6, 0x3, RZ, 0xc0, !PT ;  /* 0x0000000306067812 */ /* 0x000fc800078ec0ff */
[----:B------:R-:W-:-:S07]  /*0cb0*/  ISETP.NE.AND P1, PT, R6, RZ, PT ;  /* 0x000000ff0600720c */ /* 0x000fce0003f25270 */
[C---:B0-----:R-:W-:Y:S02]  /*0cc0*/  @P0 IMAD R0, R7.reuse, 0x4, R4 ;  /* 0x0000000407000824 */ /* 0x041fe400078e0204 */
[----:B------:R-:W-:-:S03]  /*0cd0*/  @P0 VIADD R7, R7, 0x80 ;  /* 0x0000008007070836 */ /* 0x000fc60000000000 */
[----:B------:R1:W-:Y:S04]  /*0ce0*/  @P0 STS [R0], RZ ;  /* 0x000000ff00000388 */ /* 0x0003e80000000800 */
[----:B------:R1:W-:Y:S04]  /*0cf0*/  @P0 STS [R0+0x80], RZ ;  /* 0x000080ff00000388 */ /* 0x0003e80000000800 */
[----:B------:R1:W-:Y:S04]  /*0d00*/  @P0 STS [R0+0x100], RZ ;  /* 0x000100ff00000388 */ /* 0x0003e80000000800 */
[----:B------:R1:W-:Y:S01]  /*0d10*/  @P0 STS [R0+0x180], RZ ;  /* 0x000180ff00000388 */ /* 0x0003e20000000800 */
[----:B------:R-:W-:Y:S05]  /*0d20*/  @!P1 BRA `(.L_x_8) ;  /* 0x0000000000209947 */ /* 0x000fea0003800000 */
[----:B------:R-:W-:Y:S02]  /*0d30*/  IMAD R5, R7, 0x4, R5 ;  /* 0x0000000407057824 */ /* 0x000fe400078e0205 */
[----:B------:R-:W-:Y:S02]  /*0d40*/  IMAD.MOV R6, RZ, RZ, -R6 ;  /* 0x000000ffff067224 */ /* 0x000fe400078e0a06 */
[----:B------:R-:W-:-:S07]  /*0d50*/  VIADD R5, R5, UR4 ;  /* 0x0000000405057c36 */ /* 0x000fce0008000000 */
.L_x_11:
[----:B------:R-:W-:Y:S01]  /*0d60*/  VIADD R6, R6, 0x1 ;  /* 0x0000000106067836 */ /* 0x000fe20000000000 */
[----:B------:R0:W-:Y:S04]  /*0d70*/  STS [R5], RZ ;  /* 0x000000ff05007388 */ /* 0x0001e80000000800 */
[----:B------:R-:W-:Y:S01]  /*0d80*/  ISETP.NE.AND P0, PT, R6, RZ, PT ;  /* 0x000000ff0600720c */ /* 0x000fe20003f05270 */
[----:B0-----:R-:W-:-:S12]  /*0d90*/  VIADD R5, R5, 0x80 ;  /* 0x0000008005057836 */ /* 0x001fd80000000000 */
[----:B------:R-:W-:Y:S05]  /*0da0*/  @P0 BRA `(.L_x_11) ;  /* 0xfffffffc00ec0947 */ /* 0x000fea000383ffff */
.L_x_8:
[----:B------:R-:W-:Y:S05]  /*0db0*/  BSYNC.RECONVERGENT B0 ;  /* 0x0000000000007941 */ /* 0x000fea0003800200 */
.L_x_7:
[----:B------:R-:W2:Y:S01]  /*0dc0*/  LDCU UR6, c[0x0][0x3c4] ;  /* 0x00007880ff0677ac */ /* 0x000ea20008000800 */
[----:B-----5:R-:W-:Y:S01]  /*0dd0*/  LOP3.LUT R45, R44, 0x80000000, RZ, 0x3c, !PT ;  /* 0x800000002c2d7812 */ /* 0x020fe200078e3cff */
[----:B------:R-:W-:Y:S01]  /*0de0*/  BSSY.RECONVERGENT B0, `(.L_x_12) ;  /* 0x0000089000007945 */ /* 0x000fe20003800200 */
[----:B------:R-:W-:Y:S02]  /*0df0*/  LOP3.LUT R6, R43, 0x80000000, RZ, 0x3c, !PT ;  /* 0x800000002b067812 */ /* 0x000fe400078e3cff */
[----:B01----:R-:W-:Y:S02]  /*0e00*/  LOP3.LUT R0, R42, 0x80000000, RZ, 0x3c, !PT ;  /* 0x800000002a007812 */ /* 0x003fe400078e3cff */
[----:B------:R-:W-:Y:S02]  /*0e10*/  LOP3.LUT R41, R8, 0x80000000, RZ, 0x3c, !PT ;  /* 0x8000000008297812 */ /* 0x000fe400078e3cff */
[----:B------:R-:W-:Y:S02]  /*0e20*/  LOP3.LUT R40, R9, 0x80000000, RZ, 0x3c, !PT ;  /* 0x8000000009287812 */ /* 0x000fe400078e3cff */
[----:B------:R-:W-:-:S02]  /*0e30*/  LOP3.LUT R39, R10, 0x80000000, RZ, 0x3c, !PT ;  /* 0x800000000a277812 */ /* 0x000fc400078e3cff */
[----:B------:R-:W-:Y:S02]  /*0e40*/  LOP3.LUT R38, R13, 0x80000000, RZ, 0x3c, !PT ;  /* 0x800000000d267812 */ /* 0x000fe400078e3cff */
[----:B------:R-:W-:Y:S02]  /*0e50*/  LOP3.LUT R37, R14, 0x80000000, RZ, 0x3c, !PT ;  /* 0x800000000e257812 */ /* 0x000fe400078e3cff */
[----:B------:R-:W-:Y:S02]  /*0e60*/  LOP3.LUT R36, R15, 0x80000000, RZ, 0x3c, !PT ;  /* 0x800000000f247812 */ /* 0x000fe400078e3cff */
[----:B--2---:R-:W-:Y:S02]  /*0e70*/  SHF.R.U32.HI R47, RZ, UR6, R45 ;  /* 0x00000006ff2f7c19 */ /* 0x004fe4000801162d */
[----:B------:R-:W-:Y:S02]  /*0e80*/  SHF.R.U32.HI R7, RZ, UR6, R6 ;  /* 0x00000006ff077c19 */ /* 0x000fe40008011606 */
[----:B------:R-:W-:-:S02]  /*0e90*/  LOP3.LUT R47, R47, UR5, RZ, 0x30, !PT ;  /* 0x000000052f2f7c12 */ /* 0x000fc4000f8e30ff */
[----:B------:R-:W-:Y:S02]  /*0ea0*/  SHF.R.U32.HI R11, RZ, UR6, R0 ;  /* 0x00000006ff0b7c19 */ /* 0x000fe40008011600 */
[----:B------:R-:W-:Y:S01]  /*0eb0*/  SHF.R.U32.HI R25, RZ, UR6, R41 ;  /* 0x00000006ff197c19 */ /* 0x000fe20008011629 */
[----:B------:R-:W-:Y:S01]  /*0ec0*/  IMAD R5, R47, 0x4, R4 ;  /* 0x000000042f057824 */ /* 0x000fe200078e0204 */
[----:B------:R-:W-:Y:S01]  /*0ed0*/  LOP3.LUT R7, R7, UR5, RZ, 0x30, !PT ;  /* 0x0000000507077c12 */ /* 0x000fe2000f8e30ff */
[----:B------:R-:W-:Y:S01]  /*0ee0*/  NOP ;  /* 0x0000000000007918 */ /* 0x000fe20000000000 */
[----:B------:R-:W-:Y:S02]  /*0ef0*/  SHF.R.U32.HI R26, RZ, UR6, R40 ;  /* 0x00000006ff1a7c19 */ /* 0x000fe40008011628 */
[----:B------:R0:W-:Y:S01]  /*0f00*/  ATOMS.POPC.INC.32 RZ, [R5+URZ] ;  /* 0x0000000005ff7f8c */ /* 0x0001e2000d8000ff */
[----:B------:R-:W-:Y:S01]  /*0f10*/  LOP3.LUT R11, R11, UR5, RZ, 0x30, !PT ;  /* 0x000000050b0b7c12 */ /* 0x000fe2000f8e30ff */
[----:B------:R-:W-:Y:S01]  /*0f20*/  IMAD R7, R7, 0x4, R4 ;  /* 0x0000000407077824 */ /* 0x000fe200078e0204 */
[----:B------:R-:W-:-:S02]  /*0f30*/  SHF.R.U32.HI R27, RZ, UR6, R39 ;  /* 0x00000006ff1b7c19 */ /* 0x000fc40008011627 */
[----:B------:R-:W-:Y:S01]  /*0f40*/  LOP3.LUT R25, R25, UR5, RZ, 0x30, !PT ;  /* 0x0000000519197c12 */ /* 0x000fe2000f8e30ff */
[--C-:B------:R-:W-:Y:S01]  /*0f50*/  IMAD R11, R11, 0x4, R4.reuse ;  /* 0x000000040b0b7824 */ /* 0x100fe200078e0204 */
[----:B------:R-:W-:Y:S01]  /*0f60*/  LOP3.LUT R27, R27, UR5, RZ, 0x30, !PT ;  /* 0x000000051b1b7c12 */ /* 0x000fe2000f8e30ff */
[----:B------:R1:W-:Y:S01]  /*0f70*/  ATOMS.POPC.INC.32 RZ, [R7+URZ] ;  /* 0x0000000007ff7f8c */ /* 0x0003e2000d8000ff */
[----:B0-----:R-:W-:Y:S01]  /*0f80*/  LOP3.LUT R5, R26, UR5, RZ, 0x30, !PT ;  /* 0x000000051a057c12 */ /* 0x001fe2000f8e30ff */
[--C-:B------:R-:W-:Y:S01]  /*0f90*/  IMAD R25, R25, 0x4, R4.reuse ;  /* 0x0000000419197824 */ /* 0x100fe200078e0204 */
[----:B------:R-:W-:Y:S01]  /*0fa0*/  LOP3.LUT R26, R12, 0x80000000, RZ, 0x3c, !PT ;  /* 0x800000000c1a7812 */ /* 0x000fe200078e3cff */
[----:B------:R0:W-:Y:S01]  /*0fb0*/  ATOMS.POPC.INC.32 RZ, [R11+URZ] ;  /* 0x000000000bff7f8c */ /* 0x0001e2000d8000ff */
[----:B------:R-:W-:Y:S01]  /*0fc0*/  LOP3.LUT R35, R16, 0x80000000, RZ, 0x3c, !PT ;  /* 0x8000000010237812 */ /* 0x000fe200078e3cff */
[----:B------:R-:W-:Y:S01]  /*0fd0*/  IMAD R5, R5, 0x4, R4 ;  /* 0x0000000405057824 */ /* 0x000fe200078e0204 */
[----:B------:R-:W-:Y:S01]  /*0fe0*/  SHF.R.U32.HI R26, RZ, UR6, R26 ;  /* 0x00000006ff1a7c19 */ /* 0x000fe2000801161a */
[----:B------:R-:W-:Y:S01]  /*0ff0*/  IMAD R27, R27, 0x4, R4 ;  /* 0x000000041b1b7824 */ /* 0x000fe200078e0204 */
[----:B------:R2:W-:Y:S01]  /*1000*/  ATOMS.POPC.INC.32 RZ, [R25+URZ] ;  /* 0x0000000019ff7f8c */ /* 0x0005e2000d8000ff */
[----:B-1----:R-:W-:-:S02]  /*1010*/  SHF.R.U32.HI R7, RZ, UR6, R37 ;  /* 0x00000006ff077c19 */ /* 0x002fc40008011625 */
[----:B0-----:R-:W-:Y:S01]  /*1020*/  SHF.R.U32.HI R11, RZ, UR6, R38 ;  /* 0x00000006ff0b7c19 */ /* 0x001fe20008011626 */
[----:B------:R0:W-:Y:S01]  /*1030*/  ATOMS.POPC.INC.32 RZ, [R5+URZ] ;  /* 0x0000000005ff7f8c */ /* 0x0001e2000d8000ff */
[----:B------:R-:W-:Y:S02]  /*1040*/  SHF.R.U32.HI R28, RZ, UR6, R36 ;  /* 0x00000006ff1c7c19 */ /* 0x000fe40008011624 */
[----:B------:R-:W-:Y:S01]  /*1050*/  LOP3.LUT R11, R11, UR5, RZ, 0x30, !PT ;  /* 0x000000050b0b7c12 */ /* 0x000fe2000f8e30ff */
[----:B------:R1:W-:Y:S01]  /*1060*/  ATOMS.POPC.INC.32 RZ, [R27+URZ] ;  /* 0x000000001bff7f8c */ /* 0x0003e2000d8000ff */
[----:B--2---:R-:W-:Y:S02]  /*1070*/  LOP3.LUT R25, R26, UR5, RZ, 0x30, !PT ;  /* 0x000000051a197c12 */ /* 0x004fe4000f8e30ff */
[----:B------:R-:W-:Y:S01]  /*1080*/  SHF.R.U32.HI R26, RZ, UR6, R35 ;  /* 0x00000006ff1a7c19 */ /* 0x000fe20008011623 */
[--C-:B0-----:R-:W-:Y:S01]  /*1090*/  IMAD R5, R11, 0x4, R4.reuse ;  /* 0x000000040b057824 */ /* 0x101fe200078e0204 */
[----:B------:R-:W-:Y:S01]  /*10a0*/  LOP3.LUT R7, R7, UR5, RZ, 0x30, !PT ;  /* 0x0000000507077c12 */ /* 0x000fe2000f8e30ff */
[----:B------:R-:W-:Y:S01]  /*10b0*/  IMAD R25, R25, 0x4, R4 ;  /* 0x0000000419197824 */ /* 0x000fe200078e0204 */
[----:B------:R-:W-:-:S02]  /*10c0*/  LOP3.LUT R29, R26, UR5, RZ, 0x30, !PT ;  /* 0x000000051a1d7c12 */ /* 0x000fc4000f8e30ff */
[----:B-1----:R-:W-:Y:S01]  /*10d0*/  LOP3.LUT R27, R28, UR5, RZ, 0x30, !PT ;  /* 0x000000051c1b7c12 */ /* 0x002fe2000f8e30ff */
[--C-:B------:R-:W-:Y:S01]  /*10e0*/  IMAD R26, R7, 0x4, R4.reuse ;  /* 0x00000004071a7824 */ /* 0x100fe200078e0204 */
[----:B------:R-:W-:Y:S01]  /*10f0*/  LOP3.LUT R34, R17, 0x80000000, RZ, 0x3c, !PT ;  /* 0x8000000011227812 */ /* 0x000fe200078e3cff */
[--C-:B------:R-:W-:Y:S01]  /*1100*/  IMAD R28, R29, 0x4, R4.reuse ;  /* 0x000000041d1c7824 */ /* 0x100fe200078e0204 */
[----:B------:R-:W-:Y:S01]  /*1110*/  LOP3.LUT R48, R18, 0x80000000, RZ, 0x3c, !PT ;  /* 0x8000000012307812 */ /* 0x000fe200078e3cff */
[----:B------:R-:W-:Y:S01]  /*1120*/  IMAD R27, R27, 0x4, R4 ;  /* 0x000000041b1b7824 */ /* 0x000fe200078e0204 */
[----:B------:R-:W-:Y:S01]  /*1130*/  ATOMS.POPC.INC.32 RZ, [R25+URZ] ;  /* 0x0000000019ff7f8c */ /* 0x000fe2000d8000ff */
[----:B------:R-:W-:Y:S02]  /*1140*/  LOP3.LUT R33, R19, 0x80000000, RZ, 0x3c, !PT ;  /* 0x8000000013217812 */ /* 0x000fe400078e3cff */
[----:B------:R-:W-:Y:S01]  /*1150*/  LOP3.LUT R32, R20, 0x80000000, RZ, 0x3c, !PT ;  /* 0x8000000014207812 */ /* 0x000fe200078e3cff */
[----:B------:R-:W-:Y:S01]  /*1160*/  ATOMS.POPC.INC.32 RZ, [R5+URZ] ;  /* 0x0000000005ff7f8c */ /* 0x000fe2000d8000ff */
[----:B------:R-:W-:-:S02]  /*1170*/  LOP3.LUT R31, R21, 0x80000000, RZ, 0x3c, !PT ;  /* 0x80000000151f7812 */ /* 0x000fc400078e3cff */
[----:B------:R-:W-:Y:S01]  /*1180*/  SHF.R.U32.HI R53, RZ, UR6, R34 ;  /* 0x00000006ff357c19 */ /* 0x000fe20008011622 */
[----:B------:R-:W-:Y:S01]  /*1190*/  ATOMS.POPC.INC.32 RZ, [R26+URZ] ;  /* 0x000000001aff7f8c */ /* 0x000fe2000d8000ff */
[----:B------:R-:W-:Y:S02]  /*11a0*/  LOP3.LUT R30, R22, 0x80000000, RZ, 0x3c, !PT ;  /* 0x80000000161e7812 */ /* 0x000fe400078e3cff */
[----:B------:R-:W-:Y:S01]  /*11b0*/  SHF.R.U32.HI R48, RZ, UR6, R48 ;  /* 0x00000006ff307c19 */ /* 0x000fe20008011630 */
[----:B------:R0:W-:Y:S01]  /*11c0*/  ATOMS.POPC.INC.32 RZ, [R27+URZ] ;  /* 0x000000001bff7f8c */ /* 0x0001e2000d8000ff */
[----:B------:R-:W-:Y:S02]  /*11d0*/  LOP3.LUT R29, R23, 0x80000000, RZ, 0x3c, !PT ;  /* 0x80000000171d7812 */ /* 0x000fe400078e3cff */
[----:B------:R-:W-:Y:S01]  /*11e0*/  SHF.R.U32.HI R50, RZ, UR6, R33 ;  /* 0x00000006ff327c19 */ /* 0x000fe20008011621 */
[----:B------:R1:W-:Y:S01]  /*11f0*/  ATOMS.POPC.INC.32 RZ, [R28+URZ] ;  /* 0x000000001cff7f8c */ /* 0x0003e2000d8000ff */
[----:B------:R-:W-:-:S02]  /*1200*/  SHF.R.U32.HI R51, RZ, UR6, R32 ;  /* 0x00000006ff337c19 */ /* 0x000fc40008011620 */
[----:B------:R-:W-:Y:S02]  /*1210*/  LOP3.LUT R53, R53, UR5, RZ, 0x30, !PT ;  /* 0x0000000535357c12 */ /* 0x000fe4000f8e30ff */
[----:B0-----:R-:W-:Y:S02]  /*1220*/  SHF.R.U32.HI R27, RZ, UR6, R31 ;  /* 0x00000006ff1b7c19 */ /* 0x001fe4000801161f */
[----:B------:R-:W-:Y:S01]  /*1230*/  LOP3.LUT R48, R48, UR5, RZ, 0x30, !PT ;  /* 0x0000000530307c12 */ /* 0x000fe2000f8e30ff */
[----:B------:R-:W-:Y:S01]  /*1240*/  IMAD R26, R53, 0x4, R4 ;  /* 0x00000004351a7824 */ /* 0x000fe200078e0204 */
[----:B-1----:R-:W-:Y:S02]  /*1250*/  LOP3.LUT R28, R24, 0x80000000, RZ, 0x3c, !PT ;  /* 0x80000000181c7812 */ /* 0x002fe400078e3cff */
[----:B------:R-:W-:Y:S01]  /*1260*/  SHF.R.U32.HI R25, RZ, UR6, R30 ;  /* 0x00000006ff197c19 */ /* 0x000fe2000801161e */
[----:B------:R-:W-:Y:S01]  /*1270*/  IMAD R48, R48, 0x4, R4 ;  /* 0x0000000430307824 */ /* 0x000fe200078e0204 */
[----:B------:R-:W-:Y:S01]  /*1280*/  LOP3.LUT R50, R50, UR5, RZ, 0x30, !PT ;  /* 0x0000000532327c12 */ /* 0x000fe2000f8e30ff */
[----:B------:R0:W-:Y:S01]  /*1290*/  ATOMS.POPC.INC.32 RZ, [R26+URZ] ;  /* 0x000000001aff7f8c */ /* 0x0001e2000d8000ff */
[----:B------:R-:W-:-:S02]  /*12a0*/  SHF.R.U32.HI R5, RZ, UR6, R29 ;  /* 0x00000006ff057c19 */ /* 0x000fc4000801161d */
[----:B------:R-:W-:Y:S01]  /*12b0*/  LOP3.LUT R51, R51, UR5, RZ, 0x30, !PT ;  /* 0x0000000533337c12 */ /* 0x000fe2000f8e30ff */
[----:B------:R-:W-:Y:S01]  /*12c0*/  IMAD R50, R50, 0x4, R4 ;  /* 0x0000000432327824 */ /* 0x000fe200078e0204 */
[----:B------:R-:W-:Y:S01]  /*12d0*/  SHF.R.U32.HI R49, RZ, UR6, R28 ;  /* 0x00000006ff317c19 */ /* 0x000fe2000801161c */
[----:B------:R0:W-:Y:S01]  /*12e0*/  ATOMS.POPC.INC.32 RZ, [R48+URZ] ;  /* 0x0000000030ff7f8c */ /* 0x0001e2000d8000ff */
[----:B------:R-:W-:Y:S01]  /*12f0*/  LOP3.LUT R27, R27, UR5, RZ, 0x30, !PT ;  /* 0x000000051b1b7c12 */ /* 0x000fe2000f8e30ff */
[--C-:B------:R-:W-:Y:S01]  /*1300*/  IMAD R51, R51, 0x4, R4.reuse ;  /* 0x0000000433337824 */ /* 0x100fe200078e0204 */
[----:B------:R-:W-:Y:S01]  /*1310*/  LOP3.LUT R25, R25, UR5, RZ, 0x30, !PT ;  /* 0x0000000519197c12 */ /* 0x000fe2000f8e30ff */
[----:B------:R0:W-:Y:S01]  /*1320*/  ATOMS.POPC.INC.32 RZ, [R50+URZ] ;  /* 0x0000000032ff7f8c */ /* 0x0001e2000d8000ff */
[----:B------:R-:W-:Y:S01]  /*1330*/  LOP3.LUT R5, R5, UR5, RZ, 0x30, !PT ;  /* 0x0000000505057c12 */ /* 0x000fe2000f8e30ff */
[--C-:B------:R-:W-:Y:S01]  /*1340*/  IMAD R52, R27, 0x4, R4.reuse ;  /* 0x000000041b347824 */ /* 0x100fe200078e0204 */
[----:B------:R-:W-:Y:S01]  /*1350*/  ISETP.GT.U32.AND P1, PT, R3, 0xff, PT ;  /* 0x000000ff0300780c */ /* 0x000fe20003f24070 */
[--C-:B------:R-:W-:Y:S01]  /*1360*/  IMAD R25, R25, 0x4, R4.reuse ;  /* 0x0000000419197824 */ /* 0x100fe200078e0204 */
[----:B------:R-:W-:Y:S01]  /*1370*/  LOP3.LUT R49, R49, UR5, RZ, 0x30, !PT ;  /* 0x0000000531317c12 */ /* 0x000fe2000f8e30ff */
[----:B------:R-:W-:Y:S01]  /*1380*/  IMAD R5, R5, 0x4, R4 ;  /* 0x0000000405057824 */ /* 0x000fe200078e0204 */
[----:B------:R0:W-:Y:S01]  /*1390*/  ATOMS.POPC.INC.32 RZ, [R51+URZ] ;  /* 0x0000000033ff7f8c */ /* 0x0001e2000d8000ff */
[----:B------:R-:W-:Y:S01]  /*13a0*/  P2R R53, PR, RZ, 0x2 ;  /* 0x00000002ff357803 */ /* 0x000fe20000000000 */
[----:B------:R-:W-:-:S02]  /*13b0*/  IMAD.MOV.U32 R27, RZ, RZ, RZ ;  /* 0x000000ffff1b7224 */ /* 0x000fc400078e00ff */
[----:B------:R-:W-:Y:S01]  /*13c0*/  IMAD R49, R49, 0x4, R4 ;  /* 0x0000000431317824 */ /* 0x000fe200078e0204 */
[----:B------:R0:W-:Y:S01]  /*13d0*/  ATOMS.POPC.INC.32 RZ, [R52+URZ] ;  /* 0x0000000034ff7f8c */ /* 0x0001e2000d8000ff */
[----:B------:R-:W-:-:S03]  /*13e0*/  LEA R4, R3, UR4, 0x2 ;  /* 0x0000000403047c11 */ /* 0x000fc6000f8e10ff */
[----:B------:R0:W-:Y:S04]  /*13f0*/  ATOMS.POPC.INC.32 RZ, [R25+URZ] ;  /* 0x0000000019ff7f8c */ /* 0x0001e8000d8000ff */
[----:B------:R0:W-:Y:S04]  /*1400*/  ATOMS.POPC.INC.32 RZ, [R5+URZ] ;  /* 0x0000000005ff7f8c */ /* 0x0001e8000d8000ff */
[----:B------:R0:W-:Y:S01]  /*1410*/  ATOMS.POPC.INC.32 RZ, [R49+URZ] ;  /* 0x0000000031ff7f8c */ /* 0x0001e2000d8000ff */
[----:B------:R-:W-:Y:S06]  /*1420*/  BAR.SYNC.DEFER_BLOCKING 0x0 ;  /* 0x0000000000007b1d */ /* 0x000fec0000010000 */
[----:B------:R-:W-:Y:S05]  /*1430*/  @P1 BRA `(.L_x_13) ;  /* 0x00000000008c1947 */ /* 0x000fea0003800000 */
[----:B0-----:R-:W0:Y:S04]  /*1440*/  LDS R51, [R4] ;  /* 0x0000000004337984 */ /* 0x001e280000000800 */
[----:B------:R-:W1:Y:S04]  /*1450*/  LDS R26, [R4+0x400] ;  /* 0x00040000041a7984 */ /* 0x000e680000000800 */
[----:B------:R-:W2:Y:S04]  /*1460*/  LDS R5, [R4+0x800] ;  /* 0x0008000004057984 */ /* 0x000ea80000000800 */
[----:B------:R-:W3:Y:S04]  /*1470*/  LDS R48, [R4+0xc00] ;  /* 0x000c000004307984 */ /* 0x000ee80000000800 */
[----:B------:R-:W4:Y:S04]  /*1480*/  LDS R49, [R4+0x1000] ;  /* 0x0010000004317984 */ /* 0x000f280000000800 */
[----:B------:R-:W5:Y:S04]  /*1490*/  LDS R50, [R4+0x1400] ;  /* 0x0014000004327984 */ /* 0x000f680000000800 */
[----:B------:R-:W-:Y:S04]  /*14a0*/  LDS R27, [R4+0x2000] ;  /* 0x00200000041b7984 */ /* 0x000fe80000000800 */
[----:B------:R-:W-:Y:S04]  /*14b0*/  STS [R4], RZ ;  /* 0x000000ff04007388 */ /* 0x000fe80000000800 */
[----:B0-----:R-:W-:Y:S01]  /*14c0*/  STS [R4+0x400], R51 ;  /* 0x0004003304007388 */ /* 0x001fe20000000800 */
[----:B-1----:R-:W-:-:S03]  /*14d0*/  IMAD.IADD R52, R51, 0x1, R26 ;  /* 0x0000000133347824 */ /* 0x002fc600078e021a */
[----:B------:R-:W-:Y:S01]  /*14e0*/  LDS R26, [R4+0x2400] ;  /* 0x00240000041a7984 */ /* 0x000fe20000000800 */
[----:B--2---:R-:W-:-:S03]  /*14f0*/  IMAD.IADD R25, R52, 0x1, R5 ;  /* 0x0000000134197824 */ /* 0x004fc600078e0205 */
[----:B------:R-:W0:Y:S04]  /*1500*/  LDS R5, [R4+0x1800] ;  /* 0x0018000004057984 */ /* 0x000e280000000800 */
[----:B------:R3:W-:Y:S04]  /*1510*/  STS [R4+0x800], R52 ;  /* 0x0008003404007388 */ /* 0x0007e80000000800 */
[----:B------:R-:W-:Y:S01]  /*1520*/  STS [R4+0xc00], R25 ;  /* 0x000c001904007388 */ /* 0x000fe20000000800 */
[----:B---3--:R-:W-:-:S03]  /*1530*/  IMAD.IADD R52, R25, 0x1, R48 ;  /* 0x0000000119347824 */ /* 0x008fc600078e0230 */
[----:B------:R-:W1:Y:S01]  /*1540*/  LDS R48, [R4+0x1c00] ;  /* 0x001c000004307984 */ /* 0x000e620000000800 */
[----:B----4-:R-:W-:-:S03]  /*1550*/  IMAD.IADD R49, R52, 0x1, R49 ;  /* 0x0000000134317824 */ /* 0x010fc600078e0231 */
[----:B------:R-:W2:Y:S01]  /*1560*/  LDS R25, [R4+0x2800] ;  /* 0x0028000004197984 */ /* 0x000ea20000000800 */
[----:B-----5:R-:W-:-:S03]  /*1570*/  IMAD.IADD R51, R49, 0x1, R50 ;  /* 0x0000000131337824 */ /* 0x020fc600078e0232 */
[----:B------:R-:W3:Y:S04]  /*1580*/  LDS R50, [R4+0x2c00] ;  /* 0x002c000004327984 */ /* 0x000ee80000000800 */
[----:B------:R-:W-:Y:S04]  /*1590*/  STS [R4+0x1000], R52 ;  /* 0x0010003404007388 */ /* 0x000fe80000000800 */
[----:B------:R-:W-:Y:S04]  /*15a0*/  STS [R4+0x1400], R49 ;  /* 0x0014003104007388 */ /* 0x000fe80000000800 */
[----:B------:R-:W-:Y:S01]  /*15b0*/  STS [R4+0x1800], R51 ;  /* 0x0018003304007388 */ /* 0x000fe20000000800 */
[----:B0-----:R-:W-:-:S05]  /*15c0*/  IMAD.IADD R5, R51, 0x1, R5 ;  /* 0x0000000133057824 */ /* 0x001fca00078e0205 */
[----:B------:R-:W-:Y:S01]  /*15d0*/  STS [R4+0x1c00], R5 ;  /* 0x001c000504007388 */ /* 0x000fe20000000800 */
[----:B-1----:R-:W-:-:S04]  /*15e0*/  IMAD.IADD R48, R5, 0x1, R48 ;  /* 0x0000000105307824 */ /* 0x002fc800078e0230 */
[----:B------:R-:W-:Y:S01]  /*15f0*/  IMAD.IADD R27, R48, 0x1, R27 ;  /* 0x00000001301b7824 */ /* 0x000fe200078e021b */
[----:B------:R-:W-:Y:S03]  /*1600*/  STS [R4+0x2000], R48 ;  /* 0x0020003004007388 */ /* 0x000fe60000000800 */
[----:B------:R-:W-:Y:S01]  /*1610*/  IMAD.IADD R26, R27, 0x1, R26 ;  /* 0x000000011b1a7824 */ /* 0x000fe200078e021a */
[----:B------:R3:W-:Y:S03]  /*1620*/  STS [R4+0x2400], R27 ;  /* 0x0024001b04007388 */ /* 0x0007e60000000800 */
[----:B--2---:R-:W-:Y:S01]  /*1630*/  IMAD.IADD R25, R26, 0x1, R25 ;  /* 0x000000011a197824 */ /* 0x004fe200078e0219 */
[----:B------:R1:W-:Y:S04]  /*1640*/  STS [R4+0x2800], R26 ;  /* 0x0028001a04007388 */ /* 0x0003e80000000800 */
[----:B------:R1:W-:Y:S01]  /*1650*/  STS [R4+0x2c00], R25 ;  /* 0x002c001904007388 */ /* 0x0003e20000000800 */
[----:B---3--:R-:W-:-:S07]  /*1660*/  IMAD.IADD R27, R25, 0x1, R50 ;  /* 0x00000001191b7824 */ /* 0x008fce00078e0232 */
.L_x_13:
[----:B------:R-:W-:Y:S05]  /*1670*/  BSYNC.RECONVERGENT B0 ;  /* 0x0000000000007941 */ /* 0x000fea0003800200 */
.L_x_12:
[----:B01----:R-:W0:Y:S01]  /*1680*/  LDC.64 R4, c[0x0][0x380] ;  /* 0x0000e000ff047b82 */ /* 0x003e220000000a00 */
[C---:B------:R-:W-:Y:S01]  /*1690*/  ISETP.NE.AND P0, PT, R27.reuse, 0x1c80, PT ;  /* 0x00001c801b00780c */ /* 0x040fe20003f05270 */
[----:B------:R-:W-:Y:S01]  /*16a0*/  IMAD.U32 R25, RZ, RZ, UR7 ;  /* 0x00000007ff197e24 */ /* 0x000fe2000f8e00ff */
[----:B------:R-:W-:Y:S02]  /*16b0*/  @!P1 LOP3.LUT R49, R27, 0x40000000, RZ, 0xfc, !PT ;  /* 0x400000001b319812 */ /* 0x000fe400078efcff */
[----:B------:R-:W-:Y:S01]  /*16c0*/  ISETP.LT.U32.AND P0, PT, R3, 0x100, !P0 ;  /* 0x000001000300780c */ /* 0x000fe20004701070 */
[----:B------:R-:W-:Y:S01]  /*16d0*/  IMAD R25, R25, 0x100, R3 ;  /* 0x0000010019197824 */ /* 0x000fe200078e0203 */
[----:B------:R-:W-:-:S03]  /*16e0*/  LOP3.LUT R26, R18, 0x80000000, RZ, 0x3c, !PT ;  /* 0x80000000121a7812 */ /* 0x000fc600078e3cff */
[----:B0-----:R-:W-:Y:S01]  /*16f0*/  IMAD.WIDE R4, R25, 0x4, R4 ;  /* 0x0000000419047825 */ /* 0x001fe200078e0204 */
[----:B------:R-:W-:-:S04]  /*1700*/  LOP3.LUT R25, R12, 0x80000000, RZ, 0x3c, !PT ;  /* 0x800000000c197812 */ /* 0x000fc800078e3cff */
[----:B------:R0:W-:Y:S03]  /*1710*/  @!P1 STG.E.STRONG.SYS desc[UR8][R4.64], R49 ;  /* 0x0000003104009986 */ /* 0x0001e6000c115908 */
[----:B------:R-:W-:Y:S06]  /*1720*/  BAR.RED.OR.DEFER_BLOCKING 0x0, P0 ;  /* 0x0000000000007b1d */ /* 0x000fec0000014800 */
[----:B------:R-:W1:Y:S02]  /*1730*/  B2R.RESULT RZ, P0 ;  /* 0x0000000000ff731c */ /* 0x000e640000004000 */
[----:B01----:R-:W-:Y:S05]  /*1740*/  @!P0 BRA `(.L_x_14) ;  /* 0x0000000800908947 */ /* 0x003fea0003800000 */
[C---:B------:R-:W-:Y:S01]  /*1750*/  ISETP.GT.U32.AND P0, PT, R3.reuse, R47, PT ;  /* 0x0000002f0300720c */ /* 0x040fe20003f04070 */
[----:B------:R-:W-:Y:S01]  /*1760*/  BSSY B1, `(.L_x_15) ;  /* 0x000002e000017945 */ /* 0x000fe20003800000 */
[----:B------:R-:W-:Y:S02]  /*1770*/  LEA R11, R3, UR4, 0x3 ;  /* 0x00000004030b7c11 */ /* 0x000fe4000f8e18ff */
[----:B------:R-:W-:Y:S01]  /*1780*/  SEL R0, RZ, 0x1c80, !P0 ;  /* 0x00001c80ff007807 */ /* 0x000fe20004000000 */
[----:B------:R-:W-:Y:S08]  /*1790*/  @P1 BRA `(.L_x_16) ;  /* 0x0000000000a81947 */ /* 0x000ff00003800000 */
[----:B------:R-:W0:Y:S02]  /*17a0*/  LDC.64 R28, c[0x0][0x398] ;  /* 0x0000e600ff1c7b82 */ /* 0x000e240000000a00 */
[----:B0-----:R-:W-:-:S06]  /*17b0*/  IMAD.WIDE.U32 R28, R3, 0x8, R28 ;  /* 0x00000008031c7825 */ /* 0x001fcc00078e001c */
[----:B------:R-:W2:Y:S01]  /*17c0*/  LDG.E.64 R28, desc[UR8][R28.64] ;  /* 0x000000081c1c7981 */ /* 0x000ea2000c1e1b00 */
[----:B------:R-:W-:Y:S01]  /*17d0*/  UISETP.GE.AND UP0, UPT, UR7, 0x1, UPT ;  /* 0x000000010700788c */ /* 0x000fe2000bf06270 */
[----:B------:R-:W-:Y:S01]  /*17e0*/  IMAD.MOV.U32 R26, RZ, RZ, R27 ;  /* 0x000000ffff1a7224 */ /* 0x000fe200078e001b */
[----:B--2---:R-:W-:-:S04]  /*17f0*/  IADD3 R6, P0, PT, -R0, R28, RZ ;  /* 0x0000001c00067210 */ /* 0x004fc80007f1e1ff */
[----:B------:R-:W-:-:S05]  /*1800*/  IADD3.X R7, PT, PT, R29, -0x1, RZ, P0, !PT ;  /* 0xffffffff1d077810 */ /* 0x000fca00007fe4ff */
[----:B------:R0:W-:Y:S01]  /*1810*/  STS.64 [R11+0x7200], R6 ;  /* 0x007200060b007388 */ /* 0x0001e20000000a00 */
[----:B------:R-:W-:Y:S05]  /*1820*/  BRA.U !UP0, `(.L_x_17) ;  /* 0x00000001086c7547 */ /* 0x000fea000b800000 */
[----:B------:R-:W-:Y:S01]  /*1830*/  BSSY B0, `(.L_x_18) ;  /* 0x0000019000007945 */ /* 0x000fe20003800000 */
[----:B------:R-:W-:Y:S02]  /*1840*/  IMAD.MOV.U32 R25, RZ, RZ, -0x1 ;  /* 0xffffffffff197424 */ /* 0x000fe400078e00ff */
[----:B------:R-:W-:Y:S02]  /*1850*/  IMAD.U32 R28, RZ, RZ, UR7 ;  /* 0x00000007ff1c7e24 */ /* 0x000fe4000f8e00ff */
[----:B------:R-:W-:-:S07]  /*1860*/  IMAD.MOV.U32 R26, RZ, RZ, R27 ;  /* 0x000000ffff1a7224 */ /* 0x000fce00078e001b */
.L_x_22:
[----:B0-----:R-:W0:Y:S01]  /*1870*/  LDC.64 R6, c[0x0][0x380] ;  /* 0x0000e000ff067b82 */ /* 0x001e220000000a00 */
[----:B------:R-:W-:Y:S01]  /*1880*/  VIADD R31, R28, 0xffffffff ;  /* 0xffffffff1c1f7836 */ /* 0x000fe20000000000 */
[----:B------:R-:W-:Y:S03]  /*1890*/  BSSY B2, `(.L_x_19) ;  /* 0x0000008000027945 */ /* 0x000fe60003800000 */
[----:B------:R-:W-:-:S04]  /*18a0*/  IMAD R29, R31, 0x100, R3 ;  /* 0x000001001f1d7824 */ /* 0x000fc800078e0203 */
[----:B0-----:R-:W-:-:S07]  /*18b0*/  IMAD.WIDE R6, R29, 0x4, R6 ;  /* 0x000000041d067825 */ /* 0x001fce00078e0206 */
.L_x_20:
[----:B------:R-:W-:Y:S05]  /*18c0*/  YIELD ;  /* 0x0000000000007946 */ /* 0x000fea0003800000 */
[----:B------:R0:W-:Y:S06]  /*18d0*/  MEMBAR.SC.CTA ;  /* 0x0000000000007992 */ /* 0x0001ec0000000000 */
[----:B0-----:R-:W2:Y:S02]  /*18e0*/  LDG.E.STRONG.SYS R29, desc[UR8][R6.64] ;  /* 0x00000008061d7981 */ /* 0x001ea4000c1f5900 */
[----:B--2---:R-:W-:-:S13]  /*18f0*/  ISETP.NE.AND P0, PT, R29, RZ, PT ;  /* 0x000000ff1d00720c */ /* 0x004fda0003f05270 */
[----:B------:R-:W-:Y:S05]  /*1900*/  @!P0 BRA `(.L_x_20) ;  /* 0xfffffffc00ec8947 */ /* 0x000fea000383ffff */
[----:B------:R-:W-:Y:S05]  /*1910*/  BSYNC B2 ;  /* 0x0000000000027941 */ /* 0x000fea0003800000 */
.L_x_19:
[----:B------:R-:W-:Y:S01]  /*1920*/  BSSY.RECONVERGENT B2, `(.L_x_21) ;  /* 0x0000006000027945 */ /* 0x000fe20003800200 */
[C---:B------:R-:W-:Y:S02]  /*1930*/  ISETP.GT.AND P0, PT, R29.reuse, -0x1, PT ;  /* 0xffffffff1d00780c */ /* 0x040fe40003f04270 */
[----:B------:R-:W-:Y:S01]  /*1940*/  LOP3.LUT R29, R29, 0x3fffffff, RZ, 0xc0, !PT ;  /* 0x3fffffff1d1d7812 */ /* 0x000fe200078ec0ff */
[----:B------:R-:W-:Y:S05]  /*1950*/  WARPSYNC.EXCLUSIVE R25 ;  /* 0x0000000019007348 */ /* 0x000fea0003a00000 */
[----:B------:R-:W-:-:S05]  /*1960*/  IMAD.IADD R26, R29, 0x1, R26 ;  /* 0x000000011d1a7824 */ /* 0x000fca00078e021a */
[----:B------:R-:W-:-:S07]  /*1970*/  VOTE.ANY R25, PT, P0 ;  /* 0x0000000000197806 */ /* 0x000fce00000e0100 */
[----:B------:R-:W-:Y:S05]  /*1980*/  BSYNC.RECONVERGENT B2 ;  /* 0x0000000000027941 */ /* 0x000fea0003800200 */
.L_x_21:
[----:B------:R-:W-:Y:S01]  /*1990*/  ISETP.GT.U32.AND P1, PT, R28, 0x1, PT ;  /* 0x000000011c00780c */ /* 0x000fe20003f24070 */
[----:B------:R-:W-:-:S12]  /*19a0*/  IMAD.MOV.U32 R28, RZ, RZ, R31 ;  /* 0x000000ffff1c7224 */ /* 0x000fd800078e001f */
[----:B------:R-:W-:Y:S05]  /*19b0*/  @P0 BRA P1, `(.L_x_22) ;  /* 0xfffffffc00ac0947 */ /* 0x000fea000083ffff */
[----:B------:R-:W-:Y:S05]  /*19c0*/  BSYNC B0 ;  /* 0x0000000000007941 */ /* 0x000fea0003800000 */
.L_x_18:
[----:B------:R1:W2:Y:S02]  /*19d0*/  LDS.64 R6, [R11+0x7200] ;  /* 0x007200000b067984 */ /* 0x0002a40000000a00 */
.L_x_17:
[C---:B------:R-:W-:Y:S01]  /*19e0*/  IMAD.IADD R29, R26.reuse, 0x1, -R27 ;  /* 0x000000011a1d7824 */ /* 0x040fe200078e0a1b */
[----:B------:R-:W-:-:S04]  /*19f0*/  LOP3.LUT R25, R26, 0x80000000, RZ, 0xfc, !PT ;  /* 0x800000001a197812 */ /* 0x000fc800078efcff */
[C---:B0-2---:R-:W-:Y:S01]  /*1a00*/  IADD3 R6, P0, PT, R29.reuse, R6, RZ ;  /* 0x000000061d067210 */ /* 0x045fe20007f1e0ff */
[----:B------:R0:W-:Y:S03]  /*1a10*/  STG.E.STRONG.SYS desc[UR8][R4.64], R25 ;  /* 0x0000001904007986 */ /* 0x0001e6000c115908 */
[----:B------:R-:W-:-:S05]  /*1a20*/  LEA.HI.X.SX32 R7, R29, R7, 0x1, P0 ;  /* 0x000000071d077211 */ /* 0x000fca00000f0eff */
[----:B------:R0:W-:Y:S04]  /*1a30*/  STS.64 [R11+0x7200], R6 ;  /* 0x007200060b007388 */ /* 0x0001e80000000a00 */
.L_x_16:
[----:B------:R-:W-:Y:S05]  /*1a40*/  BSYNC B1 ;  /* 0x0000000000017941 */ /* 0x000fea0003800000 */
.L_x_15:
[----:B------:R-:W2:Y:S01]  /*1a50*/  LDC R26, c[0x0][0x3c0] ;  /* 0x0000f000ff1a7b82 */ /* 0x000ea20000000800 */
[----:B------:R-:W-:-:S07]  /*1a60*/  LEA R47, R47, UR4, 0x3 ;  /* 0x000000042f2f7c11 */ /* 0x000fce000f8e18ff */
[----:B0-----:R-:W0:Y:S01]  /*1a70*/  LDC.64 R4, c[0x0][0x390] ;  /* 0x0000e400ff047b82 */ /* 0x001e220000000a00 */
[----:B--2---:R-:W-:Y:S02]  /*1a80*/  ISETP.LE.AND P0, PT, R26, UR10, PT ;  /* 0x0000000a1a007c0c */ /* 0x004fe4000bf03270 */
[----:B0-----:R-:W-:-:S04]  /*1a90*/  ISETP.EQ.U32.AND P1, PT, R4, RZ, PT ;  /* 0x000000ff0400720c */ /* 0x001fc80003f22070 */
[----:B------:R-:W-:-:S04]  /*1aa0*/  ISETP.EQ.OR.EX P0, PT, R5, RZ, !P0, P1 ;  /* 0x000000ff0500720c */ /* 0x000fc80004702710 */
[----:B------:R-:W-:-:S13]  /*1ab0*/  ISETP.GT.U32.OR P0, PT, R3, 0xff, P0 ;  /* 0x000000ff0300780c */ /* 0x000fda0000704470 */
[----:B------:R-:W-:Y:S05]  /*1ac0*/  @P0 BRA `(.L_x_23) ;  /* 0x00000000001c0947 */ /* 0x000fea0003800000 */
[----:B------:R-:W0:Y:S01]  /*1ad0*/  LDS.64 R6, [R11+0x7200] ;  /* 0x007200000b067984 */ /* 0x000e220000000a00 */
[C---:B------:R-:W-:Y:S02]  /*1ae0*/  LEA R4, P2, R3.reuse, R4, 0x3 ;  /* 0x0000000403047211 */ /* 0x040fe400078418ff */
[--C-:B------:R-:W-:Y:S02]  /*1af0*/  SHF.R.S32.HI R25, RZ, 0x1f, R27.reuse ;  /* 0x0000001fff197819 */ /* 0x100fe4000001141b */
[----:B------:R-:W-:Y:S02]  /*1b00*/  LEA.HI.X R5, R3, R5, RZ, 0x3, P2 ;  /* 0x0000000503057211 */ /* 0x000fe400010f1cff */
[----:B0-----:R-:W-:-:S04]  /*1b10*/  IADD3 R6, P0, P1, R6, R0, R27 ;  /* 0x0000000006067210 */ /* 0x001fc8000791e01b */
[----:B------:R-:W-:-:S05]  /*1b20*/  IADD3.X R7, PT, PT, R7, RZ, R25, P0, P1 ;  /* 0x000000ff07077210 */ /* 0x000fca00007e2419 */
[----:B------:R0:W-:Y:S04]  /*1b30*/  STG.E.64 desc[UR8][R4.64], R6 ;  /* 0x0000000604007986 */ /* 0x0001e8000c101b08 */
.L_x_23:
[----:B------:R-:W-:Y:S05]  /*1b40*/  WARPSYNC.ALL ;  /* 0x0000000000007948 */ /* 0x000fea0003800000 */
[----:B------:R-:W-:Y:S01]  /*1b50*/  BAR.SYNC.DEFER_BLOCKING 0x0 ;  /* 0x0000000000007b1d */ /* 0x000fe20000010000 */
[----:B------:R-:W-:-:S05]  /*1b60*/  ISETP.LT.AND P0, PT, R26, UR10, PT ;  /* 0x0000000a1a007c0c */ /* 0x000fca000bf01270 */
[----:B0-----:R0:W2:Y:S08]  /*1b70*/  LDS.64 R4, [R47+0x7200] ;  /* 0x007200002f047984 */ /* 0x0010b00000000a00 */
[----:B0-----:R-:W-:Y:S05]  /*1b80*/  @P0 BRA `(.L_x_24) ;  /* 0x0000000000700947 */ /* 0x001fea0003800000 */
[----:B------:R-:W0:Y:S01]  /*1b90*/  LDCU.64 UR12, c[0x0][0x3a0] ;  /* 0x00007400ff0c77ac */ /* 0x000e220008000a00 */
[C---:B------:R-:W-:Y:S02]  /*1ba0*/  LOP3.LUT R7, R3.reuse, 0x3e0, RZ, 0xc0, !PT ;  /* 0x000003e003077812 */ /* 0x040fe400078ec0ff */
[----:B------:R-:W-:-:S05]  /*1bb0*/  LOP3.LUT R2, R3, 0x1f, RZ, 0xc0, !PT ;  /* 0x0000001f03027812 */ /* 0x000fca00078ec0ff */
[----:B------:R-:W-:-:S05]  /*1bc0*/  IMAD R7, R7, 0x13, R2 ;  /* 0x0000001307077824 */ /* 0x000fca00078e0202 */
[----:B--2---:R-:W-:-:S05]  /*1bd0*/  IADD3 R0, P0, PT, R7, R4, RZ ;  /* 0x0000000407007210 */ /* 0x004fca0007f1e0ff */
[----:B------:R-:W-:Y:S01]  /*1be0*/  IMAD.X R5, RZ, RZ, R5, P0 ;  /* 0x000000ffff057224 */ /* 0x000fe200000e0605 */
[----:B0-----:R-:W-:-:S04]  /*1bf0*/  LEA R2, P0, R0, UR12, 0x2 ;  /* 0x0000000c00027c11 */ /* 0x001fc8000f8010ff */
[----:B------:R-:W-:-:S05]  /*1c00*/  LEA.HI.X R3, R0, UR13, R5, 0x2, P0 ;  /* 0x0000000d00037c11 */ /* 0x000fca00080f1405 */
[----:B------:R-:W-:Y:S04]  /*1c10*/  STG.E desc[UR8][R2.64], R44 ;  /* 0x0000002c02007986 */ /* 0x000fe8000c101908 */
        /* <DEDUP_REMOVED lines=17> */
[----:B------:R-:W-:Y:S01]  /*1d30*/  STG.E desc[UR8][R2.64+0x900], R24 ;  /* 0x0009001802007986 */ /* 0x000fe2000c101908 */
[----:B------:R-:W-:Y:S05]  /*1d40*/  EXIT ;  /* 0x000000000000794d */ /* 0x000fea0003800000 */
.L_x_24:
[C---:B------:R-:W-:Y:S01]  /*1d50*/  LOP3.LUT R7, R3.reuse, 0x3e0, RZ, 0xc0, !PT ;  /* 0x000003e003077812 */ /* 0x040fe200078ec0ff */
[----:B------:R-:W0:Y:S01]  /*1d60*/  LDCU.64 UR12, c[0x0][0x3a0] ;  /* 0x00007400ff0c77ac */ /* 0x000e220008000a00 */
[----:B------:R-:W-:Y:S01]  /*1d70*/  LOP3.LUT R2, R3, 0x1f, RZ, 0xc0, !PT ;  /* 0x0000001f03027812 */ /* 0x000fe200078ec0ff */
[----:B-1----:R-:W-:-:S04]  /*1d80*/  IMAD.U32 R11, RZ, RZ, UR7 ;  /* 0x00000007ff0b7e24 */ /* 0x002fc8000f8e00ff */
[----:B------:R-:W-:Y:S02]  /*1d90*/  IMAD R7, R7, 0x13, R2 ;  /* 0x0000001307077824 */ /* 0x000fe400078e0202 */
[----:B------:R-:W-:Y:S02]  /*1da0*/  IMAD R0, R11, -0x1c80, R26 ;  /* 0xffffe3800b007824 */ /* 0x000fe400078e021a */
[C---:B------:R-:W-:Y:S01]  /*1db0*/  VIADD R11, R7.reuse, 0x20 ;  /* 0x00000020070b7836 */ /* 0x040fe20000000000 */
[C---:B--2---:R-:W-:Y:S01]  /*1dc0*/  IADD3 R3, P0, PT, R7.reuse, R4, RZ ;  /* 0x0000000407037210 */ /* 0x044fe20007f1e0ff */
[C---:B------:R-:W-:Y:S01]  /*1dd0*/  VIADD R25, R7.reuse, 0x60 ;  /* 0x0000006007197836 */ /* 0x040fe20000000000 */
[-C--:B------:R-:W-:Y:S02]  /*1de0*/  ISETP.GE.AND P1, PT, R7, R0.reuse, PT ;  /* 0x000000000700720c */ /* 0x080fe40003f26270 */
[-C--:B------:R-:W-:Y:S01]  /*1df0*/  ISETP.GE.AND P2, PT, R11, R0.reuse, PT ;  /* 0x000000000b00720c */ /* 0x080fe20003f46270 */
[----:B------:R-:W-:Y:S01]  /*1e00*/  IMAD.X R4, RZ, RZ, R5, P0 ;  /* 0x000000ffff047224 */ /* 0x000fe200000e0605 */
[----:B------:R-:W-:Y:S01]  /*1e10*/  ISETP.GE.AND P4, PT, R25, R0, PT ;  /* 0x000000001900720c */ /* 0x000fe20003f86270 */
[----:B------:R-:W-:Y:S01]  /*1e20*/  VIADD R5, R7, 0x40 ;  /* 0x0000004007057836 */ /* 0x000fe20000000000 */
[----:B0-----:R-:W-:Y:S01]  /*1e30*/  LEA R2, P0, R3, UR12, 0x2 ;  /* 0x0000000c03027c11 */ /* 0x001fe2000f8010ff */
[----:B------:R-:W-:-:S02]  /*1e40*/  VIADD R11, R7, 0xa0 ;  /* 0x000000a0070b7836 */ /* 0x000fc40000000000 */
[----:B------:R-:W-:Y:S01]  /*1e50*/  VIADD R25, R7, 0xc0 ;  /* 0x000000c007197836 */ /* 0x000fe20000000000 */
[-C--:B------:R-:W-:Y:S01]  /*1e60*/  ISETP.GE.AND P3, PT, R5, R0.reuse, PT ;  /* 0x000000000500720c */ /* 0x080fe20003f66270 */
[----:B------:R-:W-:Y:S01]  /*1e70*/  VIADD R5, R7, 0x80 ;  /* 0x0000008007057836 */ /* 0x000fe20000000000 */
[----:B------:R-:W-:Y:S02]  /*1e80*/  LEA.HI.X R3, R3, UR13, R4, 0x2, P0 ;  /* 0x0000000d03037c11 */ /* 0x000fe400080f1404 */
[-C--:B------:R-:W-:Y:S01]  /*1e90*/  ISETP.GE.AND P6, PT, R11, R0.reuse, PT ;  /* 0x000000000b00720c */ /* 0x080fe20003fc6270 */
[----:B------:R-:W-:Y:S01]  /*1ea0*/  VIADD R11, R7, 0x100 ;  /* 0x00000100070b7836 */ /* 0x000fe20000000000 */
[-C--:B------:R-:W-:Y:S01]  /*1eb0*/  ISETP.GE.AND P5, PT, R5, R0.reuse, PT ;  /* 0x000000000500720c */ /* 0x080fe20003fa6270 */
[----:B------:R-:W-:Y:S01]  /*1ec0*/  VIADD R5, R7, 0xe0 ;  /* 0x000000e007057836 */ /* 0x000fe20000000000 */
[----:B------:R-:W-:Y:S01]  /*1ed0*/  @!P1 STG.E desc[UR8][R2.64], R44 ;  /* 0x0000002c02009986 */ /* 0x000fe2000c101908 */
[----:B------:R-:W-:-:S03]  /*1ee0*/  ISETP.GE.AND P0, PT, R25, R0, PT ;  /* 0x000000001900720c */ /* 0x000fc60003f06270 */
[-C--:B------:R-:W-:Y:S01]  /*1ef0*/  ISETP.GE.AND P1, PT, R5, R0.reuse, PT ;  /* 0x000000000500720c */ /* 0x080fe20003f26270 */
[----:B------:R-:W-:Y:S01]  /*1f00*/  VIADD R5, R7, 0x120 ;  /* 0x0000012007057836 */ /* 0x000fe20000000000 */
[----:B------:R-:W-:Y:S04]  /*1f10*/  @!P3 STG.E desc[UR8][R2.64+0x100], R42 ;  /* 0x0001002a0200b986 */ /* 0x000fe8000c101908 */
[-C--:B------:R-:W-:Y:S01]  /*1f20*/  ISETP.GE.AND P3, PT, R5, R0.reuse, PT ;  /* 0x000000000500720c */ /* 0x080fe20003f66270 */
[----:B------:R-:W-:Y:S01]  /*1f30*/  VIADD R5, R7, 0x160 ;  /* 0x0000016007057836 */ /* 0x000fe20000000000 */
[----:B------:R-:W-:Y:S01]  /*1f40*/  @!P2 STG.E desc[UR8][R2.64+0x80], R43 ;  /* 0x0000802b0200a986 */ /* 0x000fe2000c101908 */
[----:B------:R-:W-:Y:S01]  /*1f50*/  ISETP.GE.AND P2, PT, R11, R0, PT ;  /* 0x000000000b00720c */ /* 0x000fe20003f46270 */
[----:B------:R-:W-:-:S02]  /*1f60*/  VIADD R11, R7, 0x140 ;  /* 0x00000140070b7836 */ /* 0x000fc40000000000 */
[----:B------:R0:W-:Y:S01]  /*1f70*/  @!P5 STG.E desc[UR8][R2.64+0x200], R9 ;  /* 0x000200090200d986 */ /* 0x0001e2000c101908 */
[-C--:B------:R-:W-:Y:S01]  /*1f80*/  ISETP.GE.AND P5, PT, R5, R0.reuse, PT ;  /* 0x000000000500720c */ /* 0x080fe20003fa6270 */
[----:B------:R-:W-:Y:S02]  /*1f90*/  VIADD R5, R7, 0x1a0 ;  /* 0x000001a007057836 */ /* 0x000fe40000000000 */
[----:B------:R1:W-:Y:S01]  /*1fa0*/  @!P4 STG.E desc[UR8][R2.64+0x180], R8 ;  /* 0x000180080200c986 */ /* 0x0003e2000c101908 */
[-C--:B------:R-:W-:Y:S01]  /*1fb0*/  ISETP.GE.AND P4, PT, R11, R0.reuse, PT ;  /* 0x000000000b00720c */ /* 0x080fe20003f86270 */
[----:B------:R-:W-:Y:S02]  /*1fc0*/  VIADD R11, R7, 0x180 ;  /* 0x00000180070b7836 */ /* 0x000fe40000000000 */
[----:B------:R1:W-:Y:S01]  /*1fd0*/  @!P0 STG.E desc[UR8][R2.64+0x300], R12 ;  /* 0x0003000c02008986 */ /* 0x0003e2000c101908 */
[----:B------:R-:W-:Y:S01]  /*1fe0*/  ISETP.GE.AND P0, PT, R5, R0, PT ;  /* 0x000000000500720c */ /* 0x000fe20003f06270 */
[----:B------:R-:W-:-:S02]  /*1ff0*/  VIADD R5, R7, 0x1e0 ;  /* 0x000001e007057836 */ /* 0x000fc40000000000 */
[----:B------:R1:W-:Y:S01]  /*2000*/  @!P6 STG.E desc[UR8][R2.64+0x280], R10 ;  /* 0x0002800a0200e986 */ /* 0x0003e2000c101908 */
[-C--:B------:R-:W-:Y:S01]  /*2010*/  ISETP.GE.AND P6, PT, R11, R0.reuse, PT ;  /* 0x000000000b00720c */ /* 0x080fe20003fc6270 */
[----:B------:R-:W-:Y:S02]  /*2020*/  VIADD R11, R7, 0x1c0 ;  /* 0x000001c0070b7836 */ /* 0x000fe40000000000 */
[----:B------:R1:W-:Y:S01]  /*2030*/  @!P2 STG.E desc[UR8][R2.64+0x400], R14 ;  /* 0x0004000e0200a986 */ /* 0x0003e2000c101908 */
[-C--:B------:R-:W-:Y:S01]  /*2040*/  ISETP.GE.AND P2, PT, R5, R0.reuse, PT ;  /* 0x000000000500720c */ /* 0x080fe20003f46270 */
[C---:B0-----:R-:W-:Y:S02]  /*2050*/  VIADD R9, R7.reuse, 0x200 ;  /* 0x0000020007097836 */ /* 0x041fe40000000000 */
[C---:B------:R-:W-:Y:S01]  /*2060*/  VIADD R5, R7.reuse, 0x220 ;  /* 0x0000022007057836 */ /* 0x040fe20000000000 */
[----:B------:R1:W-:Y:S01]  /*2070*/  @!P1 STG.E desc[UR8][R2.64+0x380], R13 ;  /* 0x0003800d02009986 */ /* 0x0003e2000c101908 */
[----:B------:R-:W-:Y:S01]  /*2080*/  VIADD R7, R7, 0x240 ;  /* 0x0000024007077836 */ /* 0x000fe20000000000 */
[----:B------:R-:W-:-:S02]  /*2090*/  ISETP.GE.AND P1, PT, R11, R0, PT ;  /* 0x000000000b00720c */ /* 0x000fc40003f26270 */
[----:B------:R1:W-:Y:S01]  /*20a0*/  @!P3 STG.E desc[UR8][R2.64+0x480], R15 ;  /* 0x0004800f0200b986 */ /* 0x0003e2000c101908 */
[----:B------:R-:W-:-:S03]  /*20b0*/  ISETP.GE.AND P3, PT, R9, R0, PT ;  /* 0x000000000900720c */ /* 0x000fc60003f66270 */
[----:B------:R1:W-:Y:S01]  /*20c0*/  @!P4 STG.E desc[UR8][R2.64+0x500], R16 ;  /* 0x000500100200c986 */ /* 0x0003e2000c101908 */
[----:B------:R-:W-:-:S03]  /*20d0*/  ISETP.GE.AND P4, PT, R5, R0, PT ;  /* 0x000000000500720c */ /* 0x000fc60003f86270 */
[----:B------:R1:W-:Y:S01]  /*20e0*/  @!P5 STG.E desc[UR8][R2.64+0x580], R17 ;  /* 0x000580110200d986 */ /* 0x0003e2000c101908 */
[----:B------:R-:W-:-:S03]  /*20f0*/  ISETP.GE.AND P5, PT, R7, R0, PT ;  /* 0x000000000700720c */ /* 0x000fc60003fa6270 */
[----:B------:R1:W-:Y:S04]  /*2100*/  @!P6 STG.E desc[UR8][R2.64+0x600], R18 ;  /* 0x000600120200e986 */ /* 0x0003e8000c101908 */
[----:B------:R1:W-:Y:S04]  /*2110*/  @!P0 STG.E desc[UR8][R2.64+0x680], R19 ;  /* 0x0006801302008986 */ /* 0x0003e8000c101908 */
[----:B------:R1:W-:Y:S04]  /*2120*/  @!P1 STG.E desc[UR8][R2.64+0x700], R20 ;  /* 0x0007001402009986 */ /* 0x0003e8000c101908 */
[----:B------:R1:W-:Y:S04]  /*2130*/  @!P2 STG.E desc[UR8][R2.64+0x780], R21 ;  /* 0x000780150200a986 */ /* 0x0003e8000c101908 */
[----:B------:R1:W-:Y:S04]  /*2140*/  @!P3 STG.E desc[UR8][R2.64+0x800], R22 ;  /* 0x000800160200b986 */ /* 0x0003e8000c101908 */
[----:B------:R1:W-:Y:S01]  /*2150*/  @!P4 STG.E desc[UR8][R2.64+0x880], R23 ;  /* 0x000880170200c986 */ /* 0x0003e2000c101908 */
[----:B------:R-:W-:Y:S05]  /*2160*/  @P5 EXIT ;  /* 0x000000000000594d */ /* 0x000fea0003800000 */
[----:B------:R-:W-:Y:S01]  /*2170*/  STG.E desc[UR8][R2.64+0x900], R24 ;  /* 0x0009001802007986 */ /* 0x000fe2000c101908 */
[----:B------:R-:W-:Y:S05]  /*2180*/  EXIT ;  /* 0x000000000000794d */ /* 0x000fea0003800000 */
.L_x_14:
[----:B------:R-:W-:Y:S01]  /*2190*/  IMAD.MOV.U32 R2, RZ, RZ, RZ ;  /* 0x000000ffff027224 */ /* 0x000fe200078e00ff */
[C---:B------:R-:W-:Y:S01]  /*21a0*/  ISETP.GT.U32.AND P0, PT, R3.reuse, 0x1f, PT ;  /* 0x0000001f0300780c */ /* 0x040fe20003f04070 */
[----:B------:R-:W-:Y:S05]  /*21b0*/  WARPSYNC.ALL ;  /* 0x0000000000007948 */ /* 0x000fea0003800000 */
[----:B------:R-:W-:-:S05]  /*21c0*/  IMAD.HI.U32 R24, R3, 0x15555556, R2 ;  /* 0x1555555603187827 */ /* 0x000fca00078e0002 */
[----:B------:R-:W-:-:S05]  /*21d0*/  LEA R24, R24, UR4, 0x2 ;  /* 0x0000000418187c11 */ /* 0x000fca000f8e10ff */
[----:B------:R0:W-:Y:S01]  /*21e0*/  STS [R24+0x3410], R27 ;  /* 0x0034101b18007388 */ /* 0x0001e20000000800 */
[----:B------:R-:W-:Y:S06]  /*21f0*/  BAR.SYNC.DEFER_BLOCKING 0x0 ;  /* 0x0000000000007b1d */ /* 0x000fec0000010000 */
[----:B------:R-:W-:Y:S05]  /*2200*/  @P0 BRA `(.L_x_25) ;  /* 0x0000000000e00947 */ /* 0x000fea0003800000 */
[----:B------:R-:W-:Y:S01]  /*2210*/  IMAD.MOV.U32 R5, RZ, RZ, 0x34 ;  /* 0x00000034ff057424 */ /* 0x000fe200078e00ff */
[----:B------:R-:W-:-:S03]  /*2220*/  UMOV UR11, 0xffffffff ;  /* 0xffffffff000b7882 */ /* 0x000fc60000000000 */
[----:B------:R-:W-:-:S05]  /*2230*/  IMAD R18, R3, R5, UR4 ;  /* 0x0000000403127e24 */ /* 0x000fca000f8e0205 */
[----:B------:R-:W-:Y:S04]  /*2240*/  LDS R16, [R18+0x3410] ;  /* 0x0034100012107984 */ /* 0x000fe80000000800 */
[----:B------:R-:W-:Y:S04]  /*2250*/  LDS R17, [R18+0x3414] ;  /* 0x0034140012117984 */ /* 0x000fe80000000800 */
[----:B------:R-:W1:Y:S04]  /*2260*/  LDS R14, [R18+0x3418] ;  /* 0x00341800120e7984 */ /* 0x000e680000000800 */
[----:B------:R-:W-:Y:S04]  /*2270*/  LDS R15, [R18+0x341c] ;  /* 0x00341c00120f7984 */ /* 0x000fe80000000800 */
[----:B------:R-:W2:Y:S04]  /*2280*/  LDS R12, [R18+0x3420] ;  /* 0x00342000120c7984 */ /* 0x000ea80000000800 */
[----:B------:R-:W-:Y:S04]  /*2290*/  LDS R13, [R18+0x3424] ;  /* 0x00342400120d7984 */ /* 0x000fe80000000800 */
[----:B------:R-:W3:Y:S04]  /*22a0*/  LDS R10, [R18+0x3428] ;  /* 0x00342800120a7984 */ /* 0x000ee80000000800 */
[----:B------:R-:W-:Y:S04]  /*22b0*/  LDS R9, [R18+0x342c] ;  /* 0x00342c0012097984 */ /* 0x000fe80000000800 */
[----:B------:R-:W4:Y:S04]  /*22c0*/  LDS R8, [R18+0x3430] ;  /* 0x0034300012087984 */ /* 0x000f280000000800 */
[----:B------:R-:W-:Y:S04]  /*22d0*/  LDS R5, [R18+0x3434] ;  /* 0x0034340012057984 */ /* 0x000fe80000000800 */
[----:B------:R-:W5:Y:S04]  /*22e0*/  LDS R4, [R18+0x3438] ;  /* 0x0034380012047984 */ /* 0x000f680000000800 */
[----:B------:R-:W0:Y:S01]  /*22f0*/  LDS R19, [R18+0x343c] ;  /* 0x00343c0012137984 */ /* 0x000e220000000800 */
[----:B-1----:R-:W-:-:S04]  /*2300*/  IADD3 R20, PT, PT, R14, R17, R16 ;  /* 0x000000110e147210 */ /* 0x002fc80007ffe010 */
[----:B--2---:R-:W-:-:S04]  /*2310*/  IADD3 R20, PT, PT, R12, R20, R15 ;  /* 0x000000140c147210 */ /* 0x004fc80007ffe00f */
[----:B---3--:R-:W-:-:S04]  /*2320*/  IADD3 R20, PT, PT, R10, R20, R13 ;  /* 0x000000140a147210 */ /* 0x008fc80007ffe00d */
[----:B----4-:R-:W-:-:S04]  /*2330*/  IADD3 R20, PT, PT, R8, R20, R9 ;  /* 0x0000001408147210 */ /* 0x010fc80007ffe009 */
[----:B-----5:R-:W-:-:S05]  /*2340*/  IADD3 R20, PT, PT, R4, R20, R5 ;  /* 0x0000001404147210 */ /* 0x020fca0007ffe005 */
[----:B0-----:R-:W-:Y:S01]  /*2350*/  IMAD.IADD R19, R19, 0x1, R20 ;  /* 0x0000000113137824 */ /* 0x001fe200078e0214 */
[----:B------:R-:W-:Y:S06]  /*2360*/  BRA.DIV UR11, `(.L_x_26) ;  /* 0x0000005e0be47947 */ /* 0x000fec000b800000 */
[----:B------:R-:W0:Y:S02]  /*2370*/  SHFL.UP P0, R20, R19, 0x1, RZ ;  /* 0x0420000013147989 */ /* 0x000e2400000000ff */
[----:B0-----:R-:W-:-:S05]  /*2380*/  @P0 IMAD.IADD R20, R19, 0x1, R20 ;  /* 0x0000000113140824 */ /* 0x001fca00078e0214 */
[----:B------:R-:W0:Y:S02]  /*2390*/  SHFL.UP P0, R21, R20, 0x2, RZ ;  /* 0x0440000014157989 */ /* 0x000e2400000000ff */
[----:B0-----:R-:W-:-:S05]  /*23a0*/  @P0 IMAD.IADD R21, R20, 0x1, R21 ;  /* 0x0000000114150824 */ /* 0x001fca00078e0215 */
[----:B------:R-:W0:Y:S02]  /*23b0*/  SHFL.UP P0, R22, R21, 0x4, RZ ;  /* 0x0480000015167989 */ /* 0x000e2400000000ff */
[----:B0-----:R-:W-:-:S05]  /*23c0*/  @P0 IMAD.IADD R22, R21, 0x1, R22 ;  /* 0x0000000115160824 */ /* 0x001fca00078e0216 */
[----:B------:R-:W0:Y:S02]  /*23d0*/  SHFL.UP P0, R23, R22, 0x8, RZ ;  /* 0x0500000016177989 */ /* 0x000e2400000000ff */
[----:B0-----:R-:W-:-:S05]  /*23e0*/  @P0 IMAD.IADD R23, R22, 0x1, R23 ;  /* 0x0000000116170824 */ /* 0x001fca00078e0217 */
[----:B------:R0:W1:Y:S02]  /*23f0*/  SHFL.UP P0, R48, R23, 0x10, RZ ;  /* 0x0600000017307989 */ /* 0x00006400000000ff */
.L_x_118:
[----:B-1----:R-:W-:-:S04]  /*2400*/  @P0 IMAD.IADD R48, R23, 0x1, R48 ;  /* 0x0000000117300824 */ /* 0x002fc800078e0230 */
[----:B------:R-:W-:-:S04]  /*2410*/  IMAD.IADD R19, R48, 0x1, -R19 ;  /* 0x0000000130137824 */ /* 0x000fc800078e0a13 */
[----:B------:R-:W-:Y:S01]  /*2420*/  IMAD.IADD R16, R16, 0x1, R19 ;  /* 0x0000000110107824 */ /* 0x000fe200078e0213 */
[----:B------:R1:W-:Y:S03]  /*2430*/  STS [R18+0x3410], R19 ;  /* 0x0034101312007388 */ /* 0x0003e60000000800 */
        /* <DEDUP_REMOVED lines=19> */
[----:B------:R1:W-:Y:S04]  /*2570*/  STS [R18+0x3438], R5 ;  /* 0x0034380512007388 */ /* 0x0003e80000000800 */
[----:B------:R1:W-:Y:S02]  /*2580*/  STS [R18+0x343c], R21 ;  /* 0x00343c1512007388 */ /* 0x0003e40000000800 */
.L_x_25:
[----:B------:R-:W-:Y:S05]  /*2590*/  WARPSYNC.ALL ;  /* 0x0000000000007948 */ /* 0x000fea0003800000 */
[----:B------:R-:W-:Y:S01]  /*25a0*/  BAR.SYNC.DEFER_BLOCKING 0x0 ;  /* 0x0000000000007b1d */ /* 0x000fe20000010000 */
[----:B------:R-:W-:Y:S02]  /*25b0*/  ISETP.NE.AND P0, PT, R53, RZ, PT ;  /* 0x000000ff3500720c */ /* 0x000fe40003f05270 */
[----:B-1----:R-:W-:-:S03]  /*25c0*/  SHF.R.U32.HI R5, RZ, UR6, R45 ;  /* 0x00000006ff057c19 */ /* 0x002fc6000801162d */
[----:B------:R-:W-:Y:S01]  /*25d0*/  BSSY.RECONVERGENT B0, `(.L_x_27) ;  /* 0x0000029000007945 */ /* 0x000fe20003800200 */
[----:B------:R-:W-:Y:S01]  /*25e0*/  LOP3.LUT R5, R5, UR5, RZ, 0x30, !PT ;  /* 0x0000000505057c12 */ /* 0x000fe2000f8e30ff */
[----:B0-----:R-:W0:Y:S06]  /*25f0*/  LDS R24, [R24+0x3410] ;  /* 0x0034100018187984 */ /* 0x001e2c0000000800 */
[----:B------:R-:W-:Y:S05]  /*2600*/  @P0 BRA `(.L_x_28) ;  /* 0x0000000000940947 */ /* 0x000fea0003800000 */
[----:B------:R-:W-:-:S05]  /*2610*/  LEA R4, R3, UR4, 0x2 ;  /* 0x0000000403047c11 */ /* 0x000fca000f8e10ff */
[----:B------:R-:W0:Y:S04]  /*2620*/  LDS R13, [R4] ;  /* 0x00000000040d7984 */ /* 0x000e280000000800 */
[----:B------:R-:W1:Y:S04]  /*2630*/  LDS R15, [R4+0x400] ;  /* 0x00040000040f7984 */ /* 0x000e680000000800 */
[----:B------:R-:W2:Y:S04]  /*2640*/  LDS R17, [R4+0x800] ;  /* 0x0008000004117984 */ /* 0x000ea80000000800 */
[----:B------:R-:W3:Y:S04]  /*2650*/  LDS R19, [R4+0xc00] ;  /* 0x000c000004137984 */ /* 0x000ee80000000800 */
[----:B------:R-:W4:Y:S04]  /*2660*/  LDS R21, [R4+0x1000] ;  /* 0x0010000004157984 */ /* 0x000f280000000800 */
[----:B------:R-:W5:Y:S04]  /*2670*/  LDS R23, [R4+0x1400] ;  /* 0x0014000004177984 */ /* 0x000f680000000800 */
[----:B------:R-:W5:Y:S04]  /*2680*/  LDS R45, [R4+0x1800] ;  /* 0x00180000042d7984 */ /* 0x000f680000000800 */
[----:B------:R-:W5:Y:S04]  /*2690*/  LDS R47, [R4+0x1c00] ;  /* 0x001c0000042f7984 */ /* 0x000f680000000800 */
[----:B------:R-:W5:Y:S04]  /*26a0*/  LDS R49, [R4+0x2000] ;  /* 0x0020000004317984 */ /* 0x000f680000000800 */
[----:B------:R-:W5:Y:S04]  /*26b0*/  LDS R51, [R4+0x2400] ;  /* 0x0024000004337984 */ /* 0x000f680000000800 */
[----:B------:R-:W5:Y:S01]  /*26c0*/  LDS R8, [R4+0x2800] ;  /* 0x0028000004087984 */ /* 0x000f620000000800 */
[----:B0-----:R-:W-:-:S03]  /*26d0*/  IMAD.IADD R13, R24, 0x1, R13 ;  /* 0x00000001180d7824 */ /* 0x001fc600078e020d */
[----:B------:R-:W0:Y:S01]  /*26e0*/  LDS R9, [R4+0x2c00] ;  /* 0x002c000004097984 */ /* 0x000e220000000800 */
[----:B-1----:R-:W-:-:S03]  /*26f0*/  IMAD.IADD R15, R24, 0x1, R15 ;  /* 0x00000001180f7824 */ /* 0x002fc600078e020f */
[----:B------:R1:W-:Y:S01]  /*2700*/  STS [R4], R13 ;  /* 0x0000000d04007388 */ /* 0x0003e20000000800 */
[C---:B--2---:R-:W-:Y:S02]  /*2710*/  IMAD.IADD R17, R24.reuse, 0x1, R17 ;  /* 0x0000000118117824 */ /* 0x044fe400078e0211 */
[C---:B---3--:R-:W-:Y:S01]  /*2720*/  IMAD.IADD R19, R24.reuse, 0x1, R19 ;  /* 0x0000000118137824 */ /* 0x048fe200078e0213 */
[----:B------:R2:W-:Y:S01]  /*2730*/  STS [R4+0x400], R15 ;  /* 0x0004000f04007388 */ /* 0x0005e20000000800 */
[----:B----4-:R-:W-:-:S03]  /*2740*/  IMAD.IADD R21, R24, 0x1, R21 ;  /* 0x0000000118157824 */ /* 0x010fc600078e0215 */
[----:B------:R2:W-:Y:S01]  /*2750*/  STS [R4+0x800], R17 ;  /* 0x0008001104007388 */ /* 0x0005e20000000800 */
[----:B-----5:R-:W-:-:S03]  /*2760*/  IMAD.IADD R23, R24, 0x1, R23 ;  /* 0x0000000118177824 */ /* 0x020fc600078e0217 */
[----:B------:R2:W-:Y:S01]  /*2770*/  STS [R4+0xc00], R19 ;  /* 0x000c001304007388 */ /* 0x0005e20000000800 */
[----:B------:R-:W-:-:S03]  /*2780*/  IMAD.IADD R45, R24, 0x1, R45 ;  /* 0x00000001182d7824 */ /* 0x000fc600078e022d */
[----:B------:R2:W-:Y:S01]  /*2790*/  STS [R4+0x1000], R21 ;  /* 0x0010001504007388 */ /* 0x0005e20000000800 */
[----:B------:R-:W-:-:S03]  /*27a0*/  IMAD.IADD R47, R24, 0x1, R47 ;  /* 0x00000001182f7824 */ /* 0x000fc600078e022f */
[----:B------:R2:W-:Y:S01]  /*27b0*/  STS [R4+0x1400], R23 ;  /* 0x0014001704007388 */ /* 0x0005e20000000800 */
[----:B------:R-:W-:-:S03]  /*27c0*/  IMAD.IADD R49, R24, 0x1, R49 ;  /* 0x0000000118317824 */ /* 0x000fc600078e0231 */
[----:B------:R2:W-:Y:S01]  /*27d0*/  STS [R4+0x1800], R45 ;  /* 0x0018002d04007388 */ /* 0x0005e20000000800 */
[----:B------:R-:W-:-:S03]  /*27e0*/  IMAD.IADD R51, R24, 0x1, R51 ;  /* 0x0000000118337824 */ /* 0x000fc600078e0233 */
[----:B------:R2:W-:Y:S01]  /*27f0*/  STS [R4+0x1c00], R47 ;  /* 0x001c002f04007388 */ /* 0x0005e20000000800 */
[----:B-1----:R-:W-:-:S03]  /*2800*/  IMAD.IADD R13, R24, 0x1, R8 ;  /* 0x00000001180d7824 */ /* 0x002fc600078e0208 */
[----:B------:R2:W-:Y:S01]  /*2810*/  STS [R4+0x2000], R49 ;  /* 0x0020003104007388 */ /* 0x0005e20000000800 */
[----:B0-----:R-:W-:-:S03]  /*2820*/  IMAD.IADD R9, R24, 0x1, R9 ;  /* 0x0000000118097824 */ /* 0x001fc600078e0209 */
[----:B------:R2:W-:Y:S04]  /*2830*/  STS [R4+0x2400], R51 ;  /* 0x0024003304007388 */ /* 0x0005e80000000800 */
[----:B------:R2:W-:Y:S04]  /*2840*/  STS [R4+0x2800], R13 ;  /* 0x0028000d04007388 */ /* 0x0005e80000000800 */
[----:B------:R2:W-:Y:S02]  /*2850*/  STS [R4+0x2c00], R9 ;  /* 0x002c000904007388 */ /* 0x0005e40000000800 */
.L_x_28:
[----:B------:R-:W-:Y:S05]  /*2860*/  BSYNC.RECONVERGENT B0 ;  /* 0x0000000000007941 */ /* 0x000fea0003800200 */
.L_x_27:
[----:B------:R-:W-:Y:S01]  /*2870*/  BAR.SYNC.DEFER_BLOCKING 0x0 ;  /* 0x0000000000007b1d */ /* 0x000fe20000010000 */
[----:B------:R-:W-:Y:S01]  /*2880*/  R2P PR, R5, 0x7f ;  /* 0x0000007f05007804 */ /* 0x000fe20000000000 */
[----:B------:R-:W-:-:S04]  /*2890*/  IMAD.MOV.U32 R8, RZ, RZ, RZ ;  /* 0x000000ffff087224 */ /* 0x000fc800078e00ff */
[----:B------:R-:W-:Y:S01]  /*28a0*/  BSSY.RECONVERGENT B0, `(.L_x_29) ;  /* 0x0000026000007945 */ /* 0x000fe20003800200 */
[----:B--2---:R-:W1:Y:S07]  /*28b0*/  S2R R23, SR_LEMASK ;  /* 0x0000000000177919 */ /* 0x004e6e0000003a00 */
[----:B------:R-:W-:Y:S02]  /*28c0*/  VOTE.ANY R4, PT, P0 ;  /* 0x0000000000047806 */ /* 0x000fe400000e0100 */
[----:B------:R-:W-:-:S02]  /*28d0*/  VOTE.ANY R9, PT, P1 ;  /* 0x0000000000097806 */ /* 0x000fc400008e0100 */
[----:B------:R-:W-:Y:S02]  /*28e0*/  @!P0 LOP3.LUT R4, RZ, R4, RZ, 0x33, !PT ;  /* 0x00000004ff048212 */ /* 0x000fe400078e33ff */
[----:B------:R-:W-:Y:S02]  /*28f0*/  VOTE.ANY R13, PT, P2 ;  /* 0x00000000000d7806 */ /* 0x000fe400010e0100 */
[----:B------:R-:W-:Y:S02]  /*2900*/  @!P1 LOP3.LUT R9, RZ, R9, RZ, 0x33, !PT ;  /* 0x00000009ff099212 */ /* 0x000fe400078e33ff */
[----:B------:R-:W-:Y:S02]  /*2910*/  VOTE.ANY R15, PT, P3 ;  /* 0x00000000000f7806 */ /* 0x000fe400018e0100 */
[----:B------:R-:W-:Y:S02]  /*2920*/  @!P2 LOP3.LUT R13, RZ, R13, RZ, 0x33, !PT ;  /* 0x0000000dff0da212 */ /* 0x000fe400078e33ff */
[----:B------:R-:W-:-:S02]  /*2930*/  LOP3.LUT R4, R9, R4, RZ, 0xc0, !PT ;  /* 0x0000000409047212 */ /* 0x000fc400078ec0ff */
[----:B------:R-:W-:Y:S02]  /*2940*/  @!P3 LOP3.LUT R15, RZ, R15, RZ, 0x33, !PT ;  /* 0x0000000fff0fb212 */ /* 0x000fe400078e33ff */
[----:B------:R-:W-:Y:S02]  /*2950*/  LOP3.LUT R4, R13, R4, RZ, 0xc0, !PT ;  /* 0x000000040d047212 */ /* 0x000fe400078ec0ff */
[----:B------:R-:W-:Y:S02]  /*2960*/  VOTE.ANY R9, PT, P4 ;  /* 0x0000000000097806 */ /* 0x000fe400020e0100 */
[----:B------:R-:W-:Y:S02]  /*2970*/  LOP3.LUT P0, RZ, R5, 0x80, RZ, 0xc0, !PT ;  /* 0x0000008005ff7812 */ /* 0x000fe4000780c0ff */
[----:B------:R-:W-:Y:S02]  /*2980*/  LOP3.LUT R4, R15, R4, RZ, 0xc0, !PT ;  /* 0x000000040f047212 */ /* 0x000fe400078ec0ff */
[----:B------:R-:W-:-:S02]  /*2990*/  VOTE.ANY R13, PT, P5 ;  /* 0x00000000000d7806 */ /* 0x000fc400028e0100 */
[----:B------:R-:W-:Y:S02]  /*29a0*/  @!P4 LOP3.LUT R9, RZ, R9, RZ, 0x33, !PT ;  /* 0x00000009ff09c212 */ /* 0x000fe400078e33ff */
[----:B------:R-:W-:Y:S02]  /*29b0*/  @!P5 LOP3.LUT R13, RZ, R13, RZ, 0x33, !PT ;  /* 0x0000000dff0dd212 */ /* 0x000fe400078e33ff */
[----:B------:R-:W-:Y:S02]  /*29c0*/  LOP3.LUT R4, R9, R4, RZ, 0xc0, !PT ;  /* 0x0000000409047212 */ /* 0x000fe400078ec0ff */
[----:B------:R-:W-:Y:S02]  /*29d0*/  VOTE.ANY R9, PT, P6 ;  /* 0x0000000000097806 */ /* 0x000fe400030e0100 */
[----:B------:R-:W-:Y:S02]  /*29e0*/  LOP3.LUT R4, R13, R4, RZ, 0xc0, !PT ;  /* 0x000000040d047212 */ /* 0x000fe400078ec0ff */
[----:B------:R-:W-:-:S02]  /*29f0*/  VOTE.ANY R13, PT, P0 ;  /* 0x00000000000d7806 */ /* 0x000fc400000e0100 */
[----:B------:R-:W-:Y:S02]  /*2a00*/  @!P6 LOP3.LUT R9, RZ, R9, RZ, 0x33, !PT ;  /* 0x00000009ff09e212 */ /* 0x000fe400078e33ff */
[----:B------:R-:W-:Y:S02]  /*2a10*/  @!P0 LOP3.LUT R13, RZ, R13, RZ, 0x33, !PT ;  /* 0x0000000dff0d8212 */ /* 0x000fe400078e33ff */
[----:B------:R-:W-:Y:S02]  /*2a20*/  LOP3.LUT R4, R9, R4, RZ, 0xc0, !PT ;  /* 0x0000000409047212 */ /* 0x000fe400078ec0ff */
[----:B------:R-:W-:Y:S02]  /*2a30*/  SHF.R.U32.HI R9, RZ, UR6, R6 ;  /* 0x00000006ff097c19 */ /* 0x000fe40008011606 */
[----:B------:R-:W-:Y:S01]  /*2a40*/  LOP3.LUT R10, R13, R4, RZ, 0xc0, !PT ;  /* 0x000000040d0a7212 */ /* 0x000fe200078ec0ff */
[----:B------:R-:W-:Y:S01]  /*2a50*/  IMAD.SHL.U32 R4, R3, 0x20, RZ ;  /* 0x0000002003047824 */ /* 0x000fe200078e00ff */
[----:B------:R-:W-:-:S02]  /*2a60*/  LOP3.LUT R9, R9, UR5, RZ, 0x30, !PT ;  /* 0x0000000509097c12 */ /* 0x000fc4000f8e30ff */
[----:B------:R-:W2:Y:S01]  /*2a70*/  FLO.U32 R15, R10 ;  /* 0x0000000a000f7300 */ /* 0x000ea200000e0000 */
[----:B-1----:R-:W-:Y:S02]  /*2a80*/  LOP3.LUT R14, R23, R10, RZ, 0xc0, !PT ;  /* 0x0000000a170e7212 */ /* 0x002fe400078ec0ff */
[----:B------:R-:W-:-:S05]  /*2a90*/  LOP3.LUT R4, R4, 0x7c00, RZ, 0xc0, !PT ;  /* 0x00007c0004047812 */ /* 0x000fca00078ec0ff */
[----:B------:R-:W1:Y:S01]  /*2aa0*/  POPC R14, R14 ;  /* 0x0000000e000e7309 */ /* 0x000e620000000000 */
[----:B------:R-:W-:Y:S01]  /*2ab0*/  VIADD R22, R4, UR4 ;  /* 0x0000000404167c36 */ /* 0x000fe20008000000 */
[----:B--2---:R-:W-:-:S13]  /*2ac0*/  ISETP.NE.AND P0, PT, R46, R15, PT ;  /* 0x0000000f2e00720c */ /* 0x004fda0003f05270 */
[----:B-1----:R-:W-:Y:S05]  /*2ad0*/  @P0 BRA `(.L_x_30) ;  /* 0x0000000000080947 */ /* 0x002fea0003800000 */
[----:B------:R-:W-:-:S05]  /*2ae0*/  IMAD R5, R5, 0x4, R22 ;  /* 0x0000000405057824 */ /* 0x000fca00078e0216 */
[----:B------:R1:W2:Y:S02]  /*2af0*/  ATOMS.ADD R8, [R5], R14 ;  /* 0x0000000e0508738c */ /* 0x0002a40000000000 */
.L_x_30:
[----:B------:R-:W-:Y:S05]  /*2b00*/  BSYNC.RECONVERGENT B0 ;  /* 0x0000000000007941 */ /* 0x000fea0003800200 */
.L_x_29:
[----:B------:R-:W-:Y:S01]  /*2b10*/  R2P PR, R9, 0x7f ;  /* 0x0000007f09007804 */ /* 0x000fe20000000000 */
[----:B--2---:R2:W3:Y:S01]  /*2b20*/  SHFL.IDX PT, R8, R8, R15, 0x1f ;  /* 0x00001f0f08087589 */ /* 0x0044e200000e0000 */
[----:B------:R-:W-:Y:S01]  /*2b30*/  BSSY.RECONVERGENT B0, `(.L_x_31) ;  /* 0x0000023000007945 */ /* 0x000fe20003800200 */
[----:B------:R-:W-:-:S10]  /*2b40*/  IMAD.MOV.U32 R12, RZ, RZ, RZ ;  /* 0x000000ffff0c7224 */ /* 0x000fd400078e00ff */
[----:B------:R-:W-:Y:S02]  /*2b50*/  VOTE.ANY R4, PT, P0 ;  /* 0x0000000000047806 */ /* 0x000fe400000e0100 */
[----:B-1----:R-:W-:Y:S02]  /*2b60*/  VOTE.ANY R5, PT, P1 ;  /* 0x0000000000057806 */ /* 0x002fe400008e0100 */
[----:B------:R-:W-:Y:S02]  /*2b70*/  @!P0 LOP3.LUT R4, RZ, R4, RZ, 0x33, !PT ;  /* 0x00000004ff048212 */ /* 0x000fe400078e33ff */
[----:B------:R-:W-:Y:S02]  /*2b80*/  VOTE.ANY R13, PT, P2 ;  /* 0x00000000000d7806 */ /* 0x000fe400010e0100 */
[----:B------:R-:W-:Y:S02]  /*2b90*/  @!P1 LOP3.LUT R5, RZ, R5, RZ, 0x33, !PT ;  /* 0x00000005ff059212 */ /* 0x000fe400078e33ff */
[----:B------:R-:W-:-:S02]  /*2ba0*/  @!P2 LOP3.LUT R13, RZ, R13, RZ, 0x33, !PT ;  /* 0x0000000dff0da212 */ /* 0x000fc400078e33ff */
[----:B------:R-:W-:Y:S02]  /*2bb0*/  LOP3.LUT R4, R5, R4, RZ, 0xc0, !PT ;  /* 0x0000000405047212 */ /* 0x000fe400078ec0ff */
[----:B------:R-:W-:Y:S02]  /*2bc0*/  VOTE.ANY R5, PT, P3 ;  /* 0x0000000000057806 */ /* 0x000fe400018e0100 */
[----:B------:R-:W-:Y:S02]  /*2bd0*/  LOP3.LUT R4, R13, R4, RZ, 0xc0, !PT ;  /* 0x000000040d047212 */ /* 0x000fe400078ec0ff */
[----:B------:R-:W-:Y:S02]  /*2be0*/  LOP3.LUT P0, RZ, R9, 0x80, RZ, 0xc0, !PT ;  /* 0x0000008009ff7812 */ /* 0x000fe4000780c0ff */
[----:B------:R-:W-:Y:S02]  /*2bf0*/  VOTE.ANY R13, PT, P4 ;  /* 0x00000000000d7806 */ /* 0x000fe400020e0100 */
[----:B------:R-:W-:-:S02]  /*2c00*/  @!P3 LOP3.LUT R5, RZ, R5, RZ, 0x33, !PT ;  /* 0x00000005ff05b212 */ /* 0x000fc400078e33ff */
[----:B------:R-:W-:Y:S02]  /*2c10*/  @!P4 LOP3.LUT R13, RZ, R13, RZ, 0x33, !PT ;  /* 0x0000000dff0dc212 */ /* 0x000fe400078e33ff */
[----:B------:R-:W-:Y:S02]  /*2c20*/  LOP3.LUT R4, R5, R4, RZ, 0xc0, !PT ;  /* 0x0000000405047212 */ /* 0x000fe400078ec0ff */
[----:B------:R-:W-:Y:S02]  /*2c30*/  VOTE.ANY R5, PT, P5 ;  /* 0x0000000000057806 */ /* 0x000fe400028e0100 */
[----:B------:R-:W-:Y:S02]  /*2c40*/  LOP3.LUT R4, R13, R4, RZ, 0xc0, !PT ;  /* 0x000000040d047212 */ /* 0x000fe400078ec0ff */
[----:B------:R-:W-:Y:S02]  /*2c50*/  VOTE.ANY R13, PT, P6 ;  /* 0x00000000000d7806 */ /* 0x000fe400030e0100 */
[----:B------:R-:W-:-:S02]  /*2c60*/  @!P5 LOP3.LUT R5, RZ, R5, RZ, 0x33, !PT ;  /* 0x00000005ff05d212 */ /* 0x000fc400078e33ff */
[----:B------:R-:W-:Y:S02]  /*2c70*/  VOTE.ANY R17, PT, P0 ;  /* 0x0000000000117806 */ /* 0x000fe400000e0100 */
[----:B------:R-:W-:Y:S02]  /*2c80*/  @!P6 LOP3.LUT R13, RZ, R13, RZ, 0x33, !PT ;  /* 0x0000000dff0de212 */ /* 0x000fe400078e33ff */
[----:B------:R-:W-:Y:S02]  /*2c90*/  LOP3.LUT R4, R5, R4, RZ, 0xc0, !PT ;  /* 0x0000000405047212 */ /* 0x000fe400078ec0ff */
[----:B------:R-:W-:Y:S02]  /*2ca0*/  @!P0 LOP3.LUT R17, RZ, R17, RZ, 0x33, !PT ;  /* 0x00000011ff118212 */ /* 0x000fe400078e33ff */
[----:B------:R-:W-:-:S04]  /*2cb0*/  LOP3.LUT R4, R13, R4, RZ, 0xc0, !PT ;  /* 0x000000040d047212 */ /* 0x000fc800078ec0ff */
[----:B------:R-:W-:Y:S02]  /*2cc0*/  LOP3.LUT R4, R17, R4, RZ, 0xc0, !PT ;  /* 0x0000000411047212 */ /* 0x000fe400078ec0ff */
[----:B------:R-:W-:Y:S02]  /*2cd0*/  SHF.R.U32.HI R17, RZ, UR6, R0 ;  /* 0x00000006ff117c19 */ /* 0x000fe40008011600 */
[----:B------:R-:W1:Y:S01]  /*2ce0*/  FLO.U32 R5, R4 ;  /* 0x0000000400057300 */ /* 0x000e6200000e0000 */
[----:B------:R-:W-:Y:S02]  /*2cf0*/  LOP3.LUT R13, R23, R4, RZ, 0xc0, !PT ;  /* 0x00000004170d7212 */ /* 0x000fe400078ec0ff */
[----:B------:R-:W-:-:S05]  /*2d00*/  LOP3.LUT R17, R17, UR5, RZ, 0x30, !PT ;  /* 0x0000000511117c12 */ /* 0x000fca000f8e30ff */
[----:B------:R-:W4:Y:S01]  /*2d10*/  POPC R13, R13 ;  /* 0x0000000d000d7309 */ /* 0x000f220000000000 */
[----:B-1----:R-:W-:-:S13]  /*2d20*/  ISETP.NE.AND P0, PT, R46, R5, PT ;  /* 0x000000052e00720c */ /* 0x002fda0003f05270 */
[----:B--234-:R-:W-:Y:S05]  /*2d30*/  @P0 BRA `(.L_x_32) ;  /* 0x0000000000080947 */ /* 0x01cfea0003800000 */
[----:B------:R-:W-:-:S06]  /*2d40*/  IMAD R12, R9, 0x4, R22 ;  /* 0x00000004090c7824 */ /* 0x000fcc00078e0216 */
[----:B------:R1:W2:Y:S02]  /*2d50*/  ATOMS.ADD R12, [R12], R13 ;  /* 0x0000000d0c0c738c */ /* 0x0002a40000000000 */
.L_x_32:
[----:B------:R-:W-:Y:S05]  /*2d60*/  BSYNC.RECONVERGENT B0 ;  /* 0x0000000000007941 */ /* 0x000fea0003800200 */
.L_x_31:
[----:B------:R-:W-:Y:S01]  /*2d70*/  R2P PR, R17, 0x7f ;  /* 0x0000007f11007804 */ /* 0x000fe20000000000 */
[----:B--2---:R2:W3:Y:S01]  /*2d80*/  SHFL.IDX PT, R12, R12, R5, 0x1f ;  /* 0x00001f050c0c7589 */ /* 0x0044e200000e0000 */
[----:B------:R-:W-:Y:S11]  /*2d90*/  BSSY.RECONVERGENT B0, `(.L_x_33) ;  /* 0x0000023000007945 */ /* 0x000ff60003800200 */
[----:B------:R-:W-:-:S02]  /*2da0*/  VOTE.ANY R0, PT, P0 ;  /* 0x0000000000007806 */ /* 0x000fc400000e0100 */
[----:B------:R-:W-:Y:S02]  /*2db0*/  VOTE.ANY R9, PT, P1 ;  /* 0x0000000000097806 */ /* 0x000fe400008e0100 */
[----:B------:R-:W-:Y:S02]  /*2dc0*/  @!P0 LOP3.LUT R0, RZ, R0, RZ, 0x33, !PT ;  /* 0x00000000ff008212 */ /* 0x000fe400078e33ff */
[----:B------:R-:W-:Y:S02]  /*2dd0*/  VOTE.ANY R15, PT, P2 ;  /* 0x00000000000f7806 */ /* 0x000fe400010e0100 */
[----:B------:R-:W-:Y:S02]  /*2de0*/  @!P1 LOP3.LUT R9, RZ, R9, RZ, 0x33, !PT ;  /* 0x00000009ff099212 */ /* 0x000fe400078e33ff */
[----:B------:R-:W-:Y:S02]  /*2df0*/  @!P2 LOP3.LUT R15, RZ, R15, RZ, 0x33, !PT ;  /* 0x0000000fff0fa212 */ /* 0x000fe400078e33ff */
[----:B------:R-:W-:-:S02]  /*2e00*/  LOP3.LUT R0, R9, R0, RZ, 0xc0, !PT ;  /* 0x0000000009007212 */ /* 0x000fc400078ec0ff */
[----:B------:R-:W-:Y:S02]  /*2e10*/  VOTE.ANY R9, PT, P3 ;  /* 0x0000000000097806 */ /* 0x000fe400018e0100 */
[----:B------:R-:W-:Y:S02]  /*2e20*/  LOP3.LUT R0, R15, R0, RZ, 0xc0, !PT ;  /* 0x000000000f007212 */ /* 0x000fe400078ec0ff */
[----:B------:R-:W-:Y:S02]  /*2e30*/  LOP3.LUT P0, RZ, R17, 0x80, RZ, 0xc0, !PT ;  /* 0x0000008011ff7812 */ /* 0x000fe4000780c0ff */
[----:B------:R-:W-:Y:S02]  /*2e40*/  VOTE.ANY R15, PT, P4 ;  /* 0x00000000000f7806 */ /* 0x000fe400020e0100 */
[----:B------:R-:W-:Y:S02]  /*2e50*/  @!P3 LOP3.LUT R9, RZ, R9, RZ, 0x33, !PT ;  /* 0x00000009ff09b212 */ /* 0x000fe400078e33ff */
[----:B------:R-:W-:-:S02]  /*2e60*/  @!P4 LOP3.LUT R15, RZ, R15, RZ, 0x33, !PT ;  /* 0x0000000fff0fc212 */ /* 0x000fc400078e33ff */
[----:B------:R-:W-:Y:S02]  /*2e70*/  LOP3.LUT R0, R9, R0, RZ, 0xc0, !PT ;  /* 0x0000000009007212 */ /* 0x000fe400078ec0ff */
[----:B------:R-:W-:Y:S02]  /*2e80*/  VOTE.ANY R9, PT, P5 ;  /* 0x0000000000097806 */ /* 0x000fe400028e0100 */
[----:B------:R-:W-:Y:S02]  /*2e90*/  LOP3.LUT R0, R15, R0, RZ, 0xc0, !PT ;  /* 0x000000000f007212 */ /* 0x000fe400078ec0ff */
[----:B------:R-:W-:Y:S02]  /*2ea0*/  VOTE.ANY R15, PT, P6 ;  /* 0x00000000000f7806 */ /* 0x000fe400030e0100 */
[----:B------:R-:W-:Y:S02]  /*2eb0*/  @!P5 LOP3.LUT R9, RZ, R9, RZ, 0x33, !PT ;  /* 0x00000009ff09d212 */ /* 0x000fe400078e33ff */
[----:B------:R-:W-:-:S02]  /*2ec0*/  VOTE.ANY R19, PT, P0 ;  /* 0x0000000000137806 */ /* 0x000fc400000e0100 */
[----:B------:R-:W-:Y:S02]  /*2ed0*/  @!P6 LOP3.LUT R15, RZ, R15, RZ, 0x33, !PT ;  /* 0x0000000fff0fe212 */ /* 0x000fe400078e33ff */
[----:B------:R-:W-:Y:S02]  /*2ee0*/  LOP3.LUT R0, R9, R0, RZ, 0xc0, !PT ;  /* 0x0000000009007212 */ /* 0x000fe400078ec0ff */
[----:B------:R-:W-:Y:S02]  /*2ef0*/  @!P0 LOP3.LUT R19, RZ, R19, RZ, 0x33, !PT ;  /* 0x00000013ff138212 */ /* 0x000fe400078e33ff */
[----:B------:R-:W-:Y:S02]  /*2f00*/  LOP3.LUT R0, R15, R0, RZ, 0xc0, !PT ;  /* 0x000000000f007212 */ /* 0x000fe400078ec0ff */
[----:B------:R-:W-:Y:S02]  /*2f10*/  SHF.R.U32.HI R15, RZ, UR6, R41 ;  /* 0x00000006ff0f7c19 */ /* 0x000fe40008011629 */
[----:B------:R-:W-:Y:S01]  /*2f20*/  LOP3.LUT R4, R19, R0, RZ, 0xc0, !PT ;  /* 0x0000000013047212 */ /* 0x000fe200078ec0ff */
[----:B------:R-:W-:Y:S01]  /*2f30*/  IMAD.MOV.U32 R0, RZ, RZ, RZ ;  /* 0x000000ffff007224 */ /* 0x000fe200078e00ff */
[----:B------:R-:W-:-:S02]  /*2f40*/  LOP3.LUT R15, R15, UR5, RZ, 0x30, !PT ;  /* 0x000000050f0f7c12 */ /* 0x000fc4000f8e30ff */
[----:B------:R-:W4:Y:S01]  /*2f50*/  FLO.U32 R51, R4 ;  /* 0x0000000400337300 */ /* 0x000f2200000e0000 */
[----:B------:R-:W-:-:S07]  /*2f60*/  LOP3.LUT R10, R23, R4, RZ, 0xc0, !PT ;  /* 0x00000004170a7212 */ /* 0x000fce00078ec0ff */
[----:B------:R-:W0:Y:S01]  /*2f70*/  POPC R10, R10 ;  /* 0x0000000a000a7309 */ /* 0x000e220000000000 */
[----:B----4-:R-:W-:-:S13]  /*2f80*/  ISETP.NE.AND P0, PT, R46, R51, PT ;  /* 0x000000332e00720c */ /* 0x010fda0003f05270 */
[----:B0-23--:R-:W-:Y:S05]  /*2f90*/  @P0 BRA `(.L_x_34) ;  /* 0x0000000000080947 */ /* 0x00dfea0003800000 */
[----:B------:R-:W-:-:S05]  /*2fa0*/  IMAD R17, R17, 0x4, R22 ;  /* 0x0000000411117824 */ /* 0x000fca00078e0216 */
[----:B------:R0:W2:Y:S02]  /*2fb0*/  ATOMS.ADD R0, [R17], R10 ;  /* 0x0000000a1100738c */ /* 0x0000a40000000000 */
.L_x_34:
[----:B------:R-:W-:Y:S05]  /*2fc0*/  BSYNC.RECONVERGENT B0 ;  /* 0x0000000000007941 */ /* 0x000fea0003800200 */
.L_x_33:
        /* <DEDUP_REMOVED lines=21> */
[----:B0-----:R-:W-:-:S02]  /*3120*/  VOTE.ANY R17, PT, P0 ;  /* 0x0000000000117806 */ /* 0x001fc400000e0100 */
[----:B------:R-:W-:Y:S02]  /*3130*/  @!P6 LOP3.LUT R9, RZ, R9, RZ, 0x33, !PT ;  /* 0x00000009ff09e212 */ /* 0x000fe400078e33ff */
[----:B------:R-:W-:Y:S02]  /*3140*/  LOP3.LUT R4, R5, R4, RZ, 0xc0, !PT ;  /* 0x0000000405047212 */ /* 0x000fe400078ec0ff */
[----:B------:R-:W-:Y:S02]  /*3150*/  @!P0 LOP3.LUT R17, RZ, R17, RZ, 0x33, !PT ;  /* 0x00000011ff118212 */ /* 0x000fe400078e33ff */
[----:B------:R-:W-:-:S04]  /*3160*/  LOP3.LUT R4, R9, R4, RZ, 0xc0, !PT ;  /* 0x0000000409047212 */ /* 0x000fc800078ec0ff */
[----:B------:R-:W-:Y:S01]  /*3170*/  LOP3.LUT R6, R17, R4, RZ, 0xc0, !PT ;  /* 0x0000000411067212 */ /* 0x000fe200078ec0ff */
[----:B------:R-:W-:Y:S01]  /*3180*/  IMAD.MOV.U32 R4, RZ, RZ, RZ ;  /* 0x000000ffff047224 */ /* 0x000fe200078e00ff */
[----:B------:R-:W-:Y:S02]  /*3190*/  SHF.R.U32.HI R17, RZ, UR6, R40 ;  /* 0x00000006ff117c19 */ /* 0x000fe40008011628 */
[----:B------:R-:W0:Y:S01]  /*31a0*/  FLO.U32 R45, R6 ;  /* 0x00000006002d7300 */ /* 0x000e2200000e0000 */
[----:B------:R-:W-:Y:S02]  /*31b0*/  LOP3.LUT R9, R23, R6, RZ, 0xc0, !PT ;  /* 0x0000000617097212 */ /* 0x000fe400078ec0ff */
[----:B------:R-:W-:-:S05]  /*31c0*/  LOP3.LUT R17, R17, UR5, RZ, 0x30, !PT ;  /* 0x0000000511117c12 */ /* 0x000fca000f8e30ff */
[----:B------:R-:W4:Y:S01]  /*31d0*/  POPC R9, R9 ;  /* 0x0000000900097309 */ /* 0x000f220000000000 */
[----:B0-----:R-:W-:-:S13]  /*31e0*/  ISETP.NE.AND P0, PT, R46, R45, PT ;  /* 0x0000002d2e00720c */ /* 0x001fda0003f05270 */
[----:B--234-:R-:W-:Y:S05]  /*31f0*/  @P0 BRA `(.L_x_36) ;  /* 0x0000000000080947 */ /* 0x01cfea0003800000 */
[----:B------:R-:W-:-:S06]  /*3200*/  IMAD R4, R15, 0x4, R22 ;  /* 0x000000040f047824 */ /* 0x000fcc00078e0216 */
[----:B------:R0:W2:Y:S02]  /*3210*/  ATOMS.ADD R4, [R4], R9 ;  /* 0x000000090404738c */ /* 0x0000a40000000000 */
.L_x_36:
[----:B------:R-:W-:Y:S05]  /*3220*/  BSYNC.RECONVERGENT B0 ;  /* 0x0000000000007941 */ /* 0x000fea0003800200 */
.L_x_35:
[----:B------:R-:W-:Y:S01]  /*3230*/  R2P PR, R17, 0x7f ;  /* 0x0000007f11007804 */ /* 0x000fe20000000000 */
[----:B--2---:R2:W3:Y:S01]  /*3240*/  SHFL.IDX PT, R45, R4, R45, 0x1f ;  /* 0x00001f2d042d7589 */ /* 0x0044e200000e0000 */
[----:B------:R-:W-:Y:S01]  /*3250*/  BSSY.RECONVERGENT B0, `(.L_x_37) ;  /* 0x0000023000007945 */ /* 0x000fe20003800200 */
[----:B------:R-:W-:-:S10]  /*3260*/  IMAD.MOV.U32 R6, RZ, RZ, RZ ;  /* 0x000000ffff067224 */ /* 0x000fd400078e00ff */
[----:B------:R-:W-:Y:S02]  /*3270*/  VOTE.ANY R0, PT, P0 ;  /* 0x0000000000007806 */ /* 0x000fe400000e0100 */
[----:B------:R-:W-:Y:S02]  /*3280*/  VOTE.ANY R5, PT, P1 ;  /* 0x0000000000057806 */ /* 0x000fe400008e0100 */
        /* <DEDUP_REMOVED lines=20> */
[----:B------:R-:W-:Y:S02]  /*33d0*/  LOP3.LUT R0, R15, R0, RZ, 0xc0, !PT ;  /* 0x000000000f007212 */ /* 0x000fe400078ec0ff */
[----:B------:R-:W-:-:S02]  /*33e0*/  SHF.R.U32.HI R15, RZ, UR6, R39 ;  /* 0x00000006ff0f7c19 */ /* 0x000fc40008011627 */
[----:B------:R-:W-:Y:S02]  /*33f0*/  LOP3.LUT R0, R19, R0, RZ, 0xc0, !PT ;  /* 0x0000000013007212 */ /* 0x000fe400078ec0ff */
[----:B------:R-:W-:Y:S02]  /*3400*/  LOP3.LUT R15, R15, UR5, RZ, 0x30, !PT ;  /* 0x000000050f0f7c12 */ /* 0x000fe4000f8e30ff */
[----:B------:R-:W4:Y:S01]  /*3410*/  FLO.U32 R19, R0 ;  /* 0x0000000000137300 */ /* 0x000f2200000e0000 */
[----:B------:R-:W-:-:S07]  /*3420*/  LOP3.LUT R5, R23, R0, RZ, 0xc0, !PT ;  /* 0x0000000017057212 */ /* 0x000fce00078ec0ff */
[----:B------:R-:W0:Y:S01]  /*3430*/  POPC R5, R5 ;  /* 0x0000000500057309 */ /* 0x000e220000000000 */
[----:B----4-:R-:W-:-:S13]  /*3440*/  ISETP.NE.AND P0, PT, R46, R19, PT ;  /* 0x000000132e00720c */ /* 0x010fda0003f05270 */
[----:B0-23--:R-:W-:Y:S05]  /*3450*/  @P0 BRA `(.L_x_38) ;  /* 0x0000000000080947 */ /* 0x00dfea0003800000 */
[----:B------:R-:W-:-:S06]  /*3460*/  IMAD R6, R17, 0x4, R22 ;  /* 0x0000000411067824 */ /* 0x000fcc00078e0216 */
[----:B------:R0:W2:Y:S02]  /*3470*/  ATOMS.ADD R6, [R6], R5 ;  /* 0x000000050606738c */ /* 0x0000a40000000000 */
.L_x_38:
[----:B------:R-:W-:Y:S05]  /*3480*/  BSYNC.RECONVERGENT B0 ;  /* 0x0000000000007941 */ /* 0x000fea0003800200 */
.L_x_37:
        /* <DEDUP_REMOVED lines=37> */
.L_x_40:
[----:B------:R-:W-:Y:S05]  /*36e0*/  BSYNC.RECONVERGENT B0 ;  /* 0x0000000000007941 */ /* 0x000fea0003800200 */
.L_x_39:
[----:B------:R-:W-:Y:S01]  /*36f0*/  R2P PR, R17, 0x7f ;  /* 0x0000007f11007804 */ /* 0x000fe20000000000 */
[----:B--2---:R2:W3:Y:S01]  /*3700*/  SHFL.IDX PT, R47, R0, R47, 0x1f ;  /* 0x00001f2f002f7589 */ /* 0x0044e200000e0000 */
[----:B------:R-:W-:Y:S11]  /*3710*/  BSSY.RECONVERGENT B0, `(.L_x_41) ;  /* 0x0000021000007945 */ /* 0x000ff60003800200 */
[----:B0-----:R-:W-:-:S02]  /*3720*/  VOTE.ANY R15, PT, P0 ;  /* 0x00000000000f7806 */ /* 0x001fc400000e0100 */
        /* <DEDUP_REMOVED lines=19> */
[----:B------:R-:W-:Y:S01]  /*3860*/  LOP3.LUT R15, R16, R15, RZ, 0xc0, !PT ;  /* 0x0000000f100f7212 */ /* 0x000fe200078ec0ff */
[----:B------:R-:W-:Y:S01]  /*3870*/  IMAD.MOV.U32 R16, RZ, RZ, RZ ;  /* 0x000000ffff107224 */ /* 0x000fe200078e00ff */
[----:B------:R-:W-:Y:S02]  /*3880*/  @!P0 LOP3.LUT R20, RZ, R20, RZ, 0x33, !PT ;  /* 0x00000014ff148212 */ /* 0x000fe400078e33ff */
[----:B------:R-:W-:-:S04]  /*3890*/  LOP3.LUT R15, R18, R15, RZ, 0xc0, !PT ;  /* 0x0000000f120f7212 */ /* 0x000fc800078ec0ff */
[----:B------:R-:W-:-:S04]  /*38a0*/  LOP3.LUT R20, R20, R15, RZ, 0xc0, !PT ;  /* 0x0000000f14147212 */ /* 0x000fc800078ec0ff */
[----:B------:R-:W0:Y:S01]  /*38b0*/  FLO.U32 R49, R20 ;  /* 0x0000001400317300 */ /* 0x000e2200000e0000 */
[----:B------:R-:W-:-:S07]  /*38c0*/  LOP3.LUT R50, R23, R20, RZ, 0xc0, !PT ;  /* 0x0000001417327212 */ /* 0x000fce00078ec0ff */
[----:B------:R-:W4:Y:S01]  /*38d0*/  POPC R50, R50 ;  /* 0x0000003200327309 */ /* 0x000f220000000000 */
[----:B0-----:R-:W-:-:S13]  /*38e0*/  ISETP.NE.AND P0, PT, R46, R49, PT ;  /* 0x000000312e00720c */ /* 0x001fda0003f05270 */
[----:B--234-:R-:W-:Y:S05]  /*38f0*/  @P0 BRA `(.L_x_42) ;  /* 0x0000000000080947 */ /* 0x01cfea0003800000 */
[----:B------:R-:W-:-:S05]  /*3900*/  IMAD R17, R17, 0x4, R22 ;  /* 0x0000000411117824 */ /* 0x000fca00078e0216 */
[----:B------:R0:W2:Y:S02]  /*3910*/  ATOMS.ADD R16, [R17], R50 ;  /* 0x000000321110738c */ /* 0x0000a40000000000 */
.L_x_42:
[----:B------:R-:W-:Y:S05]  /*3920*/  BSYNC.RECONVERGENT B0 ;  /* 0x0000000000007941 */ /* 0x000fea0003800200 */
.L_x_41:
[----:B------:R-:W-:Y:S01]  /*3930*/  R2P PR, R11, 0x7f ;  /* 0x0000007f0b007804 */ /* 0x000fe20000000000 */
[----:B--2---:R2:W3:Y:S01]  /*3940*/  SHFL.IDX PT, R49, R16, R49, 0x1f ;  /* 0x00001f3110317589 */ /* 0x0044e200000e0000 */
[----:B------:R-:W-:Y:S01]  /*3950*/  BSSY.RECONVERGENT B0, `(.L_x_43) ;  /* 0x0000021000007945 */ /* 0x000fe20003800200 */
[----:B------:R-:W-:-:S10]  /*3960*/  IMAD.MOV.U32 R20, RZ, RZ, RZ ;  /* 0x000000ffff147224 */ /* 0x000fd400078e00ff */
[----:B------:R-:W-:Y:S02]  /*3970*/  VOTE.ANY R0, PT, P0 ;  /* 0x0000000000007806 */ /* 0x000fe400000e0100 */
[----:B------:R-:W-:Y:S02]  /*3980*/  VOTE.ANY R15, PT, P1 ;  /* 0x00000000000f7806 */ /* 0x000fe400008e0100 */
[----:B------:R-:W-:Y:S02]  /*3990*/  @!P0 LOP3.LUT R0, RZ, R0, RZ, 0x33, !PT ;  /* 0x00000000ff008212 */ /* 0x000fe400078e33ff */
[----:B0-----:R-:W-:Y:S02]  /*39a0*/  VOTE.ANY R17, PT, P2 ;  /* 0x0000000000117806 */ /* 0x001fe400010e0100 */
        /* <DEDUP_REMOVED lines=25> */
[----:B------:R-:W-:-:S06]  /*3b40*/  IMAD R20, R11, 0x4, R22 ;  /* 0x000000040b147824 */ /* 0x000fcc00078e0216 */
[----:B------:R0:W2:Y:S02]  /*3b50*/  ATOMS.ADD R20, [R20], R21 ;  /* 0x000000151414738c */ /* 0x0000a40000000000 */
.L_x_44:
[----:B------:R-:W-:Y:S05]  /*3b60*/  BSYNC.RECONVERGENT B0 ;  /* 0x0000000000007941 */ /* 0x000fea0003800200 */
.L_x_43:
[----:B------:R-:W-:Y:S01]  /*3b70*/  R2P PR, R7, 0x7f ;  /* 0x0000007f07007804 */ /* 0x000fe20000000000 */
[----:B--2---:R2:W3:Y:S01]  /*3b80*/  SHFL.IDX PT, R20, R20, R15, 0x1f ;  /* 0x00001f0f14147589 */ /* 0x0044e200000e0000 */
[----:B------:R-:W-:Y:S01]  /*3b90*/  BSSY.RECONVERGENT B0, `(.L_x_45) ;  /* 0x0000023000007945 */ /* 0x000fe20003800200 */
[----:B------:R-:W-:-:S10]  /*3ba0*/  IMAD.MOV.U32 R16, RZ, RZ, RZ ;  /* 0x000000ffff107224 */ /* 0x000fd400078e00ff */
[----:B------:R-:W-:Y:S02]  /*3bb0*/  VOTE.ANY R0, PT, P0 ;  /* 0x0000000000007806 */ /* 0x000fe400000e0100 */
[----:B------:R-:W-:Y:S02]  /*3bc0*/  VOTE.ANY R11, PT, P1 ;  /* 0x00000000000b7806 */ /* 0x000fe400008e0100 */
[----:B------:R-:W-:Y:S02]  /*3bd0*/  @!P0 LOP3.LUT R0, RZ, R0, RZ, 0x33, !PT ;  /* 0x00000000ff008212 */ /* 0x000fe400078e33ff */
[----:B------:R-:W-:Y:S02]  /*3be0*/  @!P1 LOP3.LUT R11, RZ, R11, RZ, 0x33, !PT ;  /* 0x0000000bff0b9212 */ /* 0x000fe400078e33ff */
[----:B------:R-:W-:Y:S02]  /*3bf0*/  VOTE.ANY R17, PT, P2 ;  /* 0x0000000000117806 */ /* 0x000fe400010e0100 */
[----:B------:R-:W-:-:S02]  /*3c00*/  LOP3.LUT R0, R11, R0, RZ, 0xc0, !PT ;  /* 0x000000000b007212 */ /* 0x000fc400078ec0ff */
[----:B------:R-:W-:Y:S02]  /*3c10*/  VOTE.ANY R11, PT, P3 ;  /* 0x00000000000b7806 */ /* 0x000fe400018e0100 */
[----:B------:R-:W-:Y:S02]  /*3c20*/  @!P2 LOP3.LUT R17, RZ, R17, RZ, 0x33, !PT ;  /* 0x00000011ff11a212 */ /* 0x000fe400078e33ff */
[----:B------:R-:W-:Y:S02]  /*3c30*/  @!P3 LOP3.LUT R11, RZ, R11, RZ, 0x33, !PT ;  /* 0x0000000bff0bb212 */ /* 0x000fe400078e33ff */
[----:B------:R-:W-:Y:S02]  /*3c40*/  LOP3.LUT R0, R17, R0, RZ, 0xc0, !PT ;  /* 0x0000000011007212 */ /* 0x000fe400078ec0ff */
[----:B------:R-:W-:Y:S02]  /*3c50*/  LOP3.LUT P0, RZ, R7, 0x80, RZ, 0xc0, !PT ;  /* 0x0000008007ff7812 */ /* 0x000fe4000780c0ff */
[----:B------:R-:W-:-:S02]  /*3c60*/  VOTE.ANY R17, PT, P4 ;  /* 0x0000000000117806 */ /* 0x000fc400020e0100 */
[----:B------:R-:W-:Y:S02]  /*3c70*/  LOP3.LUT R0, R11, R0, RZ, 0xc0, !PT ;  /* 0x000000000b007212 */ /* 0x000fe400078ec0ff */
[----:B------:R-:W-:Y:S02]  /*3c80*/  VOTE.ANY R11, PT, P5 ;  /* 0x00000000000b7806 */ /* 0x000fe400028e0100 */
[----:B------:R-:W-:Y:S02]  /*3c90*/  @!P4 LOP3.LUT R17, RZ, R17, RZ, 0x33, !PT ;  /* 0x00000011ff11c212 */ /* 0x000fe400078e33ff */
[----:B------:R-:W-:Y:S02]  /*3ca0*/  @!P5 LOP3.LUT R11, RZ, R11, RZ, 0x33, !PT ;  /* 0x0000000bff0bd212 */ /* 0x000fe400078e33ff */
[----:B------:R-:W-:Y:S02]  /*3cb0*/  LOP3.LUT R0, R17, R0, RZ, 0xc0, !PT ;  /* 0x0000000011007212 */ /* 0x000fe400078ec0ff */
[----:B------:R-:W-:-:S02]  /*3cc0*/  VOTE.ANY R17, PT, P6 ;  /* 0x0000000000117806 */ /* 0x000fc400030e0100 */
[----:B------:R-:W-:Y:S02]  /*3cd0*/  LOP3.LUT R0, R11, R0, RZ, 0xc0, !PT ;  /* 0x000000000b007212 */ /* 0x000fe400078ec0ff */
[----:B------:R-:W-:Y:S02]  /*3ce0*/  VOTE.ANY R11, PT, P0 ;  /* 0x00000000000b7806 */ /* 0x000fe400000e0100 */
[----:B------:R-:W-:Y:S02]  /*3cf0*/  @!P6 LOP3.LUT R17, RZ, R17, RZ, 0x33, !PT ;  /* 0x00000011ff11e212 */ /* 0x000fe400078e33ff */
[----:B------:R-:W-:Y:S02]  /*3d00*/  @!P0 LOP3.LUT R11, RZ, R11, RZ, 0x33, !PT ;  /* 0x0000000bff0b8212 */ /* 0x000fe400078e33ff */
[----:B------:R-:W-:-:S04]  /*3d10*/  LOP3.LUT R0, R17, R0, RZ, 0xc0, !PT ;  /* 0x0000000011007212 */ /* 0x000fc800078ec0ff */
[----:B------:R-:W-:Y:S02]  /*3d20*/  LOP3.LUT R48, R11, R0, RZ, 0xc0, !PT ;  /* 0x000000000b307212 */ /* 0x000fe400078ec0ff */
[----:B------:R-:W-:Y:S02]  /*3d30*/  SHF.R.U32.HI R0, RZ, UR6, R36 ;  /* 0x00000006ff007c19 */ /* 0x000fe40008011624 */
[----:B------:R-:W4:Y:S01]  /*3d40*/  FLO.U32 R18, R48 ;  /* 0x0000003000127300 */ /* 0x000f2200000e0000 */
[----:B------:R-:W-:Y:S02]  /*3d50*/  LOP3.LUT R19, R23, R48, RZ, 0xc0, !PT ;  /* 0x0000003017137212 */ /* 0x000fe400078ec0ff */
[----:B------:R-:W-:-:S05]  /*3d60*/  LOP3.LUT R0, R0, UR5, RZ, 0x30, !PT ;  /* 0x0000000500007c12 */ /* 0x000fca000f8e30ff */
[----:B------:R-:W0:Y:S01]  /*3d70*/  POPC R19, R19 ;  /* 0x0000001300137309 */ /* 0x000e220000000000 */
[----:B----4-:R-:W-:-:S13]  /*3d80*/  ISETP.NE.AND P0, PT, R46, R18, PT ;  /* 0x000000122e00720c */ /* 0x010fda0003f05270 */
[----:B0-23--:R-:W-:Y:S05]  /*3d90*/  @P0 BRA `(.L_x_46) ;  /* 0x0000000000080947 */ /* 0x00dfea0003800000 */
[----:B------:R-:W-:-:S06]  /*3da0*/  IMAD R16, R7, 0x4, R22 ;  /* 0x0000000407107824 */ /* 0x000fcc00078e0216 */
[----:B------:R0:W2:Y:S02]  /*3db0*/  ATOMS.ADD R16, [R16], R19 ;  /* 0x000000131010738c */ /* 0x0000a40000000000 */
.L_x_46:
[----:B------:R-:W-:Y:S05]  /*3dc0*/  BSYNC.RECONVERGENT B0 ;  /* 0x0000000000007941 */ /* 0x000fea0003800200 */
.L_x_45:
[----:B------:R-:W-:Y:S01]  /*3dd0*/  R2P PR, R0, 0x7f ;  /* 0x0000007f00007804 */ /* 0x000fe20000000000 */
[----:B--2---:R2:W3:Y:S01]  /*3de0*/  SHFL.IDX PT, R18, R16, R18, 0x1f ;  /* 0x00001f1210127589 */ /* 0x0044e200000e0000 */
[----:B------:R-:W-:Y:S01]  /*3df0*/  SHF.R.U32.HI R11, RZ, UR6, R35 ;  /* 0x00000006ff0b7c19 */ /* 0x000fe20008011623 */
[----:B------:R-:W-:Y:S01]  /*3e00*/  BSSY.RECONVERGENT B0, `(.L_x_47) ;  /* 0x0000022000007945 */ /* 0x000fe20003800200 */
[----:B------:R-:W-:Y:S02]  /*3e10*/  IMAD.MOV.U32 R15, RZ, RZ, RZ ;  /* 0x000000ffff0f7224 */ /* 0x000fe400078e00ff */
[----:B------:R-:W-:-:S07]  /*3e20*/  LOP3.LUT R11, R11, UR5, RZ, 0x30, !PT ;  /* 0x000000050b0b7c12 */ /* 0x000fce000f8e30ff */
[----:B------:R-:W-:Y:S02]  /*3e30*/  VOTE.ANY R7, PT, P0 ;  /* 0x0000000000077806 */ /* 0x000fe400000e0100 */
[----:B------:R-:W-:Y:S02]  /*3e40*/  VOTE.ANY R48, PT, P1 ;  /* 0x0000000000307806 */ /* 0x000fe400008e0100 */
[----:B------:R-:W-:Y:S02]  /*3e50*/  @!P0 LOP3.LUT R7, RZ, R7, RZ, 0x33, !PT ;  /* 0x00000007ff078212 */ /* 0x000fe400078e33ff */
[----:B------:R-:W-:Y:S02]  /*3e60*/  @!P1 LOP3.LUT R48, RZ, R48, RZ, 0x33, !PT ;  /* 0x00000030ff309212 */ /* 0x000fe400078e33ff */
[----:B------:R-:W-:Y:S02]  /*3e70*/  LOP3.LUT P0, RZ, R0, 0x80, RZ, 0xc0, !PT ;  /* 0x0000008000ff7812 */ /* 0x000fe4000780c0ff */
[----:B------:R-:W-:-:S02]  /*3e80*/  LOP3.LUT R7, R48, R7, RZ, 0xc0, !PT ;  /* 0x0000000730077212 */ /* 0x000fc400078ec0ff */
[----:B------:R-:W-:-:S04]  /*3e90*/  VOTE.ANY R48, PT, P2 ;  /* 0x0000000000307806 */ /* 0x000fc800010e0100 */
[----:B------:R-:W-:-:S04]  /*3ea0*/  @!P2 LOP3.LUT R48, RZ, R48, RZ, 0x33, !PT ;  /* 0x00000030ff30a212 */ /* 0x000fc800078e33ff */
[----:B------:R-:W-:Y:S02]  /*3eb0*/  LOP3.LUT R7, R48, R7, RZ, 0xc0, !PT ;  /* 0x0000000730077212 */ /* 0x000fe400078ec0ff */
        /* <DEDUP_REMOVED lines=14> */
[----:B------:R-:W-:-:S04]  /*3fa0*/  LOP3.LUT R48, R48, R7, RZ, 0xc0, !PT ;  /* 0x0000000730307212 */ /* 0x000fc800078ec0ff */
[----:B------:R-:W4:Y:S01]  /*3fb0*/  FLO.U32 R52, R48 ;  /* 0x0000003000347300 */ /* 0x000f2200000e0000 */
[----:B------:R-:W-:-:S07]  /*3fc0*/  LOP3.LUT R17, R23, R48, RZ, 0xc0, !PT ;  /* 0x0000003017117212 */ /* 0x000fce00078ec0ff */
[----:B------:R-:W0:Y:S01]  /*3fd0*/  POPC R17, R17 ;  /* 0x0000001100117309 */ /* 0x000e220000000000 */
[----:B----4-:R-:W-:-:S13]  /*3fe0*/  ISETP.NE.AND P0, PT, R46, R52, PT ;  /* 0x000000342e00720c */ /* 0x010fda0003f05270 */
[----:B0-23--:R-:W-:Y:S05]  /*3ff0*/  @P0 BRA `(.L_x_48) ;  /* 0x0000000000080947 */ /* 0x00dfea0003800000 */
[----:B------:R-:W-:-:S05]  /*4000*/  IMAD R0, R0, 0x4, R22 ;  /* 0x0000000400007824 */ /* 0x000fca00078e0216 */
[----:B------:R0:W2:Y:S02]  /*4010*/  ATOMS.ADD R15, [R0], R17 ;  /* 0x00000011000f738c */ /* 0x0000a40000000000 */
.L_x_48:
[----:B------:R-:W-:Y:S05]  /*4020*/  BSYNC.RECONVERGENT B0 ;  /* 0x0000000000007941 */ /* 0x000fea0003800200 */
.L_x_47:
[----:B------:R-:W-:Y:S01]  /*4030*/  R2P PR, R11, 0x7f ;  /* 0x0000007f0b007804 */ /* 0x000fe20000000000 */
[----:B--2---:R2:W3:Y:S01]  /*4040*/  SHFL.IDX PT, R16, R15, R52, 0x1f ;  /* 0x00001f340f107589 */ /* 0x0044e200000e0000 */
[----:B------:R-:W-:Y:S11]  /*4050*/  BSSY.RECONVERGENT B0, `(.L_x_49) ;  /* 0x0000023000007945 */ /* 0x000ff60003800200 */
[----:B0-----:R-:W-:-:S02]  /*4060*/  VOTE.ANY R0, PT, P0 ;  /* 0x0000000000007806 */ /* 0x001fc400000e0100 */
[----:B------:R-:W-:Y:S02]  /*4070*/  VOTE.ANY R7, PT, P1 ;  /* 0x0000000000077806 */ /* 0x000fe400008e0100 */
[----:B------:R-:W-:Y:S02]  /*4080*/  @!P0 LOP3.LUT R0, RZ, R0, RZ, 0x33, !PT ;  /* 0x00000000ff008212 */ /* 0x000fe400078e33ff */
[----:B------:R-:W-:Y:S02]  /*4090*/  @!P1 LOP3.LUT R7, RZ, R7, RZ, 0x33, !PT ;  /* 0x00000007ff079212 */ /* 0x000fe400078e33ff */
[----:B------:R-:W-:Y:S02]  /*40a0*/  LOP3.LUT P0, RZ, R11, 0x80, RZ, 0xc0, !PT ;  /* 0x000000800bff7812 */ /* 0x000fe4000780c0ff */
        /* <DEDUP_REMOVED lines=19> */
[----:B------:R0:W4:Y:S01]  /*41e0*/  FLO.U32 R7, R0 ;  /* 0x0000000000077300 */ /* 0x00012200000e0000 */
[----:B------:R-:W-:-:S07]  /*41f0*/  LOP3.LUT R48, R23, R0, RZ, 0xc0, !PT ;  /* 0x0000000017307212 */ /* 0x000fce00078ec0ff */
[----:B--2---:R2:W1:Y:S01]  /*4200*/  POPC R15, R48 ;  /* 0x00000030000f7309 */ /* 0x0044620000000000 */
[----:B0-----:R-:W-:-:S04]  /*4210*/  SHF.R.U32.HI R0, RZ, UR6, R34 ;  /* 0x00000006ff007c19 */ /* 0x001fc80008011622 */
[----:B------:R-:W-:Y:S02]  /*4220*/  LOP3.LUT R0, R0, UR5, RZ, 0x30, !PT ;  /* 0x0000000500007c12 */ /* 0x000fe4000f8e30ff */
[----:B----4-:R-:W-:Y:S01]  /*4230*/  ISETP.NE.AND P0, PT, R46, R7, PT ;  /* 0x000000072e00720c */ /* 0x010fe20003f05270 */
[----:B--2---:R-:W-:-:S12]  /*4240*/  IMAD.MOV.U32 R48, RZ, RZ, RZ ;  /* 0x000000ffff307224 */ /* 0x004fd800078e00ff */
[----:B-1-3--:R-:W-:Y:S05]  /*4250*/  @P0 BRA `(.L_x_50) ;  /* 0x0000000000080947 */ /* 0x00afea0003800000 */
[----:B------:R-:W-:-:S06]  /*4260*/  IMAD R48, R11, 0x4, R22 ;  /* 0x000000040b307824 */ /* 0x000fcc00078e0216 */
[----:B------:R0:W1:Y:S02]  /*4270*/  ATOMS.ADD R48, [R48], R15 ;  /* 0x0000000f3030738c */ /* 0x0000640000000000 */
.L_x_50:
[----:B------:R-:W-:Y:S05]  /*4280*/  BSYNC.RECONVERGENT B0 ;  /* 0x0000000000007941 */ /* 0x000fea0003800200 */
.L_x_49:
[----:B------:R-:W-:Y:S01]  /*4290*/  R2P PR, R0, 0x7f ;  /* 0x0000007f00007804 */ /* 0x000fe20000000000 */
[----:B------:R-:W-:Y:S01]  /*42a0*/  IMAD.IADD R14, R14, 0x1, R8 ;  /* 0x000000010e0e7824 */ /* 0x000fe200078e0208 */
[----:B------:R-:W-:Y:S01]  /*42b0*/  BSSY.RECONVERGENT B0, `(.L_x_51) ;  /* 0x0000025000007945 */ /* 0x000fe20003800200 */
[----:B------:R-:W-:Y:S02]  /*42c0*/  IMAD.IADD R13, R13, 0x1, R12 ;  /* 0x000000010d0d7824 */ /* 0x000fe400078e020c */
[----:B-1----:R1:W2:Y:S08]  /*42d0*/  SHFL.IDX PT, R12, R48, R7, 0x1f ;  /* 0x00001f07300c7589 */ /* 0x0022b000000e0000 */
[----:B------:R-:W-:-:S02]  /*42e0*/  VOTE.ANY R11, PT, P0 ;  /* 0x00000000000b7806 */ /* 0x000fc400000e0100 */
[----:B------:R-:W-:Y:S01]  /*42f0*/  VOTE.ANY R8, PT, P1 ;  /* 0x0000000000087806 */ /* 0x000fe200008e0100 */
[----:B-1----:R-:W-:Y:S01]  /*4300*/  IMAD.MOV.U32 R7, RZ, RZ, RZ ;  /* 0x000000ffff077224 */ /* 0x002fe200078e00ff */
        /* <DEDUP_REMOVED lines=22> */
[----:B------:R1:W3:Y:S01]  /*4470*/  FLO.U32 R8, R52 ;  /* 0x0000003400087300 */ /* 0x0002e200000e0000 */
[----:B------:R-:W-:-:S07]  /*4480*/  LOP3.LUT R11, R23, R52, RZ, 0xc0, !PT ;  /* 0x00000034170b7212 */ /* 0x000fce00078ec0ff */
[----:B------:R-:W4:Y:S01]  /*4490*/  POPC R11, R11 ;  /* 0x0000000b000b7309 */ /* 0x000f220000000000 */
[----:B-1----:R-:W-:-:S04]  /*44a0*/  SHF.R.U32.HI R52, RZ, UR6, R26 ;  /* 0x00000006ff347c19 */ /* 0x002fc8000801161a */
[----:B------:R-:W-:Y:S02]  /*44b0*/  LOP3.LUT R48, R52, UR5, RZ, 0x30, !PT ;  /* 0x0000000534307c12 */ /* 0x000fe4000f8e30ff */
[----:B---3--:R-:W-:-:S13]  /*44c0*/  ISETP.NE.AND P0, PT, R46, R8, PT ;  /* 0x000000082e00720c */ /* 0x008fda0003f05270 */
[----:B--2-4-:R-:W-:Y:S05]  /*44d0*/  @P0 BRA `(.L_x_52) ;  /* 0x0000000000080947 */ /* 0x014fea0003800000 */
[----:B------:R-:W-:-:S05]  /*44e0*/  IMAD R0, R0, 0x4, R22 ;  /* 0x0000000400007824 */ /* 0x000fca00078e0216 */
[----:B------:R1:W2:Y:S02]  /*44f0*/  ATOMS.ADD R7, [R0], R11 ;  /* 0x0000000b0007738c */ /* 0x0002a40000000000 */
.L_x_52:
[----:B------:R-:W-:Y:S05]  /*4500*/  BSYNC.RECONVERGENT B0 ;  /* 0x0000000000007941 */ /* 0x000fea0003800200 */
.L_x_51:
[----:B------:R-:W-:Y:S01]  /*4510*/  R2P PR, R48, 0x7f ;  /* 0x0000007f30007804 */ /* 0x000fe20000000000 */
[----:B------:R-:W-:Y:S01]  /*4520*/  IMAD.IADD R10, R10, 0x1, R51 ;  /* 0x000000010a0a7824 */ /* 0x000fe200078e0233 */
[----:B--2---:R2:W3:Y:S01]  /*4530*/  SHFL.IDX PT, R8, R7, R8, 0x1f ;  /* 0x00001f0807087589 */ /* 0x0044e200000e0000 */
[----:B------:R-:W-:Y:S01]  /*4540*/  BSSY.RECONVERGENT B0, `(.L_x_53) ;  /* 0x0000024000007945 */ /* 0x000fe20003800200 */
[----:B------:R-:W-:Y:S02]  /*4550*/  IMAD.IADD R9, R9, 0x1, R45 ;  /* 0x0000000109097824 */ /* 0x000fe400078e022d */
[----:B------:R-:W-:-:S07]  /*4560*/  IMAD.MOV.U32 R45, RZ, RZ, RZ ;  /* 0x000000ffff2d7224 */ /* 0x000fce00078e00ff */
[----:B-1----:R-:W-:Y:S02]  /*4570*/  VOTE.ANY R0, PT, P0 ;  /* 0x0000000000007806 */ /* 0x002fe400000e0100 */
        /* <DEDUP_REMOVED lines=23> */
[----:B------:R-:W-:Y:S02]  /*46f0*/  SHF.R.U32.HI R51, RZ, UR6, R33 ;  /* 0x00000006ff337c19 */ /* 0x000fe40008011621 */
[----:B------:R1:W4:Y:S02]  /*4700*/  FLO.U32 R0, R52 ;  /* 0x0000003400007300 */ /* 0x00032400000e0000 */
[----:B------:R-:W-:Y:S02]  /*4710*/  LOP3.LUT R51, R51, UR5, RZ, 0x30, !PT ;  /* 0x0000000533337c12 */ /* 0x000fe4000f8e30ff */
[----:B-1----:R-:W-:-:S04]  /*4720*/  LOP3.LUT R52, R23, R52, RZ, 0xc0, !PT ;  /* 0x0000003417347212 */ /* 0x002fc800078ec0ff */
[----:B--2---:R1:W2:Y:S01]  /*4730*/  POPC R7, R52 ;  /* 0x0000003400077309 */ /* 0x0042a20000000000 */
[----:B----4-:R-:W-:-:S13]  /*4740*/  ISETP.NE.AND P0, PT, R46, R0, PT ;  /* 0x000000002e00720c */ /* 0x010fda0003f05270 */
[----:B-123--:R-:W-:Y:S05]  /*4750*/  @P0 BRA `(.L_x_54) ;  /* 0x0000000000080947 */ /* 0x00efea0003800000 */
[----:B------:R-:W-:-:S05]  /*4760*/  IMAD R48, R48, 0x4, R22 ;  /* 0x0000000430307824 */ /* 0x000fca00078e0216 */
[----:B------:R1:W2:Y:S02]  /*4770*/  ATOMS.ADD R45, [R48], R7 ;  /* 0x00000007302d738c */ /* 0x0002a40000000000 */
.L_x_54:
[----:B------:R-:W-:Y:S05]  /*4780*/  BSYNC.RECONVERGENT B0 ;  /* 0x0000000000007941 */ /* 0x000fea0003800200 */
.L_x_53:
[----:B------:R-:W-:Y:S01]  /*4790*/  R2P PR, R51, 0x7f ;  /* 0x0000007f33007804 */ /* 0x000fe20000000000 */
[----:B------:R-:W-:Y:S01]  /*47a0*/  IMAD.IADD R6, R5, 0x1, R6 ;  /* 0x0000000105067824 */ /* 0x000fe200078e0206 */
[----:B--2---:R2:W3:Y:S01]  /*47b0*/  SHFL.IDX PT, R0, R45, R0, 0x1f ;  /* 0x00001f002d007589 */ /* 0x0044e200000e0000 */
[----:B------:R-:W-:Y:S01]  /*47c0*/  IMAD.IADD R4, R4, 0x1, R47 ;  /* 0x0000000104047824 */ /* 0x000fe200078e022f */
[----:B------:R-:W-:Y:S01]  /*47d0*/  SHF.R.U32.HI R47, RZ, UR6, R32 ;  /* 0x00000006ff2f7c19 */ /* 0x000fe20008011620 */
[----:B------:R-:W-:Y:S03]  /*47e0*/  BSSY.RECONVERGENT B0, `(.L_x_55) ;  /* 0x0000022000007945 */ /* 0x000fe60003800200 */
[----:B------:R-:W-:-:S05]  /*47f0*/  LOP3.LUT R47, R47, UR5, RZ, 0x30, !PT ;  /* 0x000000052f2f7c12 */ /* 0x000fca000f8e30ff */
        /* <DEDUP_REMOVED lines=9> */
[----:B------:R-:W-:Y:S02]  /*4890*/  VOTE.ANY R48, PT, P3 ;  /* 0x0000000000307806 */ /* 0x000fe400018e0100 */
[----:B------:R-:W-:Y:S02]  /*48a0*/  VOTE.ANY R52, PT, P0 ;  /* 0x0000000000347806 */ /* 0x000fe400000e0100 */
[----:B------:R-:W-:Y:S02]  /*48b0*/  @!P3 LOP3.LUT R48, RZ, R48, RZ, 0x33, !PT ;  /* 0x00000030ff30b212 */ /* 0x000fe400078e33ff */
[----:B------:R-:W-:Y:S02]  /*48c0*/  @!P0 LOP3.LUT R52, RZ, R52, RZ, 0x33, !PT ;  /* 0x00000034ff348212 */ /* 0x000fe400078e33ff */
        /* <DEDUP_REMOVED lines=9> */
[----:B------:R-:W-:Y:S01]  /*4960*/  LOP3.LUT R5, R48, R5, RZ, 0xc0, !PT ;  /* 0x0000000530057212 */ /* 0x000fe200078ec0ff */
[----:B------:R-:W-:-:S03]  /*4970*/  IMAD.MOV.U32 R48, RZ, RZ, RZ ;  /* 0x000000ffff307224 */ /* 0x000fc600078e00ff */
[----:B------:R-:W-:-:S04]  /*4980*/  LOP3.LUT R52, R52, R5, RZ, 0xc0, !PT ;  /* 0x0000000534347212 */ /* 0x000fc800078ec0ff */
[----:B------:R1:W4:Y:S02]  /*4990*/  FLO.U32 R5, R52 ;  /* 0x0000003400057300 */ /* 0x00032400000e0000 */
[----:B-1----:R-:W-:-:S06]  /*49a0*/  LOP3.LUT R52, R23, R52, RZ, 0xc0, !PT ;  /* 0x0000003417347212 */ /* 0x002fcc00078ec0ff */
[----:B--2---:R1:W2:Y:S01]  /*49b0*/  POPC R45, R52 ;  /* 0x00000034002d7309 */ /* 0x0042a20000000000 */
[----:B----4-:R-:W-:-:S13]  /*49c0*/  ISETP.NE.AND P0, PT, R46, R5, PT ;  /* 0x000000052e00720c */ /* 0x010fda0003f05270 */
[----:B-1-3--:R-:W-:Y:S05]  /*49d0*/  @P0 BRA `(.L_x_56) ;  /* 0x0000000000080947 */ /* 0x00afea0003800000 */
[----:B------:R-:W-:-:S06]  /*49e0*/  IMAD R48, R51, 0x4, R22 ;  /* 0x0000000433307824 */ /* 0x000fcc00078e0216 */
[----:B--2---:R1:W3:Y:S02]  /*49f0*/  ATOMS.ADD R48, [R48], R45 ;  /* 0x0000002d3030738c */ /* 0x0042e40000000000 */
.L_x_56:
[----:B------:R-:W-:Y:S05]  /*4a00*/  BSYNC.RECONVERGENT B0 ;  /* 0x0000000000007941 */ /* 0x000fea0003800200 */
.L_x_55:
[----:B------:R-:W-:Y:S01]  /*4a10*/  R2P PR, R47, 0x7f ;  /* 0x0000007f2f007804 */ /* 0x000fe20000000000 */
[----:B------:R-:W-:Y:S01]  /*4a20*/  IMAD.IADD R50, R50, 0x1, R49 ;  /* 0x0000000132327824 */ /* 0x000fe200078e0231 */
[----:B---3--:R3:W4:Y:S01]  /*4a30*/  SHFL.IDX PT, R48, R48, R5, 0x1f ;  /* 0x00001f0530307589 */ /* 0x00872200000e0000 */
[----:B------:R-:W-:Y:S01]  /*4a40*/  IMAD.IADD R20, R21, 0x1, R20 ;  /* 0x0000000115147824 */ /* 0x000fe200078e0214 */
[----:B------:R-:W-:Y:S01]  /*4a50*/  SHF.R.U32.HI R21, RZ, UR6, R31 ;  /* 0x00000006ff157c19 */ /* 0x000fe2000801161f */
[----:B------:R-:W-:Y:S03]  /*4a60*/  BSSY.RECONVERGENT B0, `(.L_x_57) ;  /* 0x0000022000007945 */ /* 0x000fe60003800200 */
[----:B---3--:R-:W-:Y:S01]  /*4a70*/  LOP3.LUT R5, R21, UR5, RZ, 0x30, !PT ;  /* 0x0000000515057c12 */ /* 0x008fe2000f8e30ff */
[----:B------:R-:W-:-:S04]  /*4a80*/  IMAD.MOV.U32 R21, RZ, RZ, RZ ;  /* 0x000000ffff157224 */ /* 0x000fc800078e00ff */
        /* <DEDUP_REMOVED lines=23> */
[----:B------:R-:W-:-:S04]  /*4c00*/  LOP3.LUT R52, R49, R52, RZ, 0xc0, !PT ;  /* 0x0000003431347212 */ /* 0x000fc800078ec0ff */
[----:B------:R-:W3:Y:S01]  /*4c10*/  FLO.U32 R49, R52 ;  /* 0x0000003400317300 */ /* 0x000ee200000e0000 */
[----:B------:R-:W-:-:S07]  /*4c20*/  LOP3.LUT R51, R23, R52, RZ, 0xc0, !PT ;  /* 0x0000003417337212 */ /* 0x000fce00078ec0ff */
[----:B------:R-:W0:Y:S01]  /*4c30*/  POPC R51, R51 ;  /* 0x0000003300337309 */ /* 0x000e220000000000 */
[----:B---3--:R-:W-:-:S13]  /*4c40*/  ISETP.NE.AND P0, PT, R46, R49, PT ;  /* 0x000000312e00720c */ /* 0x008fda0003f05270 */
[----:B0---4-:R-:W-:Y:S05]  /*4c50*/  @P0 BRA `(.L_x_58) ;  /* 0x0000000000080947 */ /* 0x011fea0003800000 */
[----:B------:R-:W-:-:S05]  /*4c60*/  IMAD R52, R47, 0x4, R22 ;  /* 0x000000042f347824 */ /* 0x000fca00078e0216 */
[----:B------:R0:W3:Y:S02]  /*4c70*/  ATOMS.ADD R21, [R52], R51 ;  /* 0x000000333415738c */ /* 0x0000e40000000000 */
.L_x_58:
[----:B------:R-:W-:Y:S05]  /*4c80*/  BSYNC.RECONVERGENT B0 ;  /* 0x0000000000007941 */ /* 0x000fea0003800200 */
.L_x_57:
        /* <DEDUP_REMOVED lines=9> */
[----:B0-----:R-:W-:Y:S02]  /*4d20*/  VOTE.ANY R52, PT, P1 ;  /* 0x0000000000347806 */ /* 0x001fe400008e0100 */
        /* <DEDUP_REMOVED lines=22> */
[----:B------:R-:W0:Y:S01]  /*4e90*/  FLO.U32 R19, R52 ;  /* 0x0000003400137300 */ /* 0x000e2200000e0000 */
[----:B------:R-:W-:-:S07]  /*4ea0*/  LOP3.LUT R47, R23, R52, RZ, 0xc0, !PT ;  /* 0x00000034172f7212 */ /* 0x000fce00078ec0ff */
[----:B------:R-:W3:Y:S01]  /*4eb0*/  POPC R47, R47 ;  /* 0x0000002f002f7309 */ /* 0x000ee20000000000 */
[----:B0-----:R-:W-:-:S13]  /*4ec0*/  ISETP.NE.AND P0, PT, R46, R19, PT ;  /* 0x000000132e00720c */ /* 0x001fda0003f05270 */
[----:B---34-:R-:W-:Y:S05]  /*4ed0*/  @P0 BRA `(.L_x_60) ;  /* 0x0000000000080947 */ /* 0x018fea0003800000 */
[----:B------:R-:W-:-:S05]  /*4ee0*/  IMAD R52, R5, 0x4, R22 ;  /* 0x0000000405347824 */ /* 0x000fca00078e0216 */
[----:B------:R0:W3:Y:S02]  /*4ef0*/  ATOMS.ADD R17, [R52], R47 ;  /* 0x0000002f3411738c */ /* 0x0000e40000000000 */
.L_x_60:
[----:B------:R-:W-:Y:S05]  /*4f00*/  BSYNC.RECONVERGENT B0 ;  /* 0x0000000000007941 */ /* 0x000fea0003800200 */
.L_x_59:
        /* <DEDUP_REMOVED lines=39> */
.L_x_62:
[----:B------:R-:W-:Y:S05]  /*5180*/  BSYNC.RECONVERGENT B0 ;  /* 0x0000000000007941 */ /* 0x000fea0003800200 */
.L_x_61:
[----:B------:R-:W-:Y:S01]  /*5190*/  R2P PR, R19, 0x7f ;  /* 0x0000007f13007804 */ /* 0x000fe20000000000 */
[----:B------:R-:W-:Y:S01]  /*51a0*/  IMAD.IADD R0, R7, 0x1, R0 ;  /* 0x0000000107007824 */ /* 0x000fe200078e0200 */
[----:B---3--:R3:W4:Y:S01]  /*51b0*/  SHFL.IDX PT, R11, R11, R5, 0x1f ;  /* 0x00001f050b0b7589 */ /* 0x00872200000e0000 */
[----:B--2---:R-:W-:Y:S01]  /*51c0*/  IMAD.IADD R48, R45, 0x1, R48 ;  /* 0x000000012d307824 */ /* 0x004fe200078e0230 */
[----:B-1----:R-:W-:Y:S01]  /*51d0*/  SHF.R.U32.HI R45, RZ, UR6, R28 ;  /* 0x00000006ff2d7c19 */ /* 0x002fe2000801161c */
[----:B------:R-:W-:Y:S03]  /*51e0*/  BSSY.RECONVERGENT B0, `(.L_x_63) ;  /* 0x0000022000007945 */ /* 0x000fe60003800200 */
[----:B------:R-:W-:-:S05]  /*51f0*/  LOP3.LUT R45, R45, UR5, RZ, 0x30, !PT ;  /* 0x000000052d2d7c12 */ /* 0x000fca000f8e30ff */
        /* <DEDUP_REMOVED lines=24> */
[----:B------:R0:W1:Y:S01]  /*5380*/  FLO.U32 R7, R52 ;  /* 0x0000003400077300 */ /* 0x00006200000e0000 */
[----:B------:R-:W-:-:S07]  /*5390*/  LOP3.LUT R49, R23, R52, RZ, 0xc0, !PT ;  /* 0x0000003417317212 */ /* 0x000fce00078ec0ff */
[----:B------:R-:W2:Y:S01]  /*53a0*/  POPC R49, R49 ;  /* 0x0000003100317309 */ /* 0x000ea20000000000 */
[----:B0-----:R-:W-:Y:S01]  /*53b0*/  IMAD.MOV.U32 R52, RZ, RZ, RZ ;  /* 0x000000ffff347224 */ /* 0x001fe200078e00ff */
[----:B-1----:R-:W-:-:S13]  /*53c0*/  ISETP.NE.AND P0, PT, R46, R7, PT ;  /* 0x000000072e00720c */ /* 0x002fda0003f05270 */
[----:B--234-:R-:W-:Y:S05]  /*53d0*/  @P0 BRA `(.L_x_64) ;  /* 0x0000000000080947 */ /* 0x01cfea0003800000 */
[----:B------:R-:W-:-:S06]  /*53e0*/  IMAD R52, R19, 0x4, R22 ;  /* 0x0000000413347824 */ /* 0x000fcc00078e0216 */
[----:B------:R0:W1:Y:S02]  /*53f0*/  ATOMS.ADD R52, [R52], R49 ;  /* 0x000000313434738c */ /* 0x0000640000000000 */
.L_x_64:
[----:B------:R-:W-:Y:S05]  /*5400*/  BSYNC.RECONVERGENT B0 ;  /* 0x0000000000007941 */ /* 0x000fea0003800200 */
.L_x_63:
[----:B------:R-:W-:Y:S01]  /*5410*/  R2P PR, R45, 0x7f ;  /* 0x0000007f2d007804 */ /* 0x000fe20000000000 */
[----:B-1----:R1:W2:Y:S01]  /*5420*/  SHFL.IDX PT, R52, R52, R7, 0x1f ;  /* 0x00001f0734347589 */ /* 0x0022a200000e0000 */
[----:B------:R-:W-:Y:S11]  /*5430*/  BSSY.RECONVERGENT B0, `(.L_x_65) ;  /* 0x0000021000007945 */ /* 0x000ff60003800200 */
[----:B------:R-:W-:-:S02]  /*5440*/  VOTE.ANY R5, PT, P0 ;  /* 0x0000000000057806 */ /* 0x000fc400000e0100 */
[----:B------:R-:W-:Y:S02]  /*5450*/  VOTE.ANY R19, PT, P1 ;  /* 0x0000000000137806 */ /* 0x000fe400008e0100 */
[----:B------:R-:W-:Y:S02]  /*5460*/  @!P0 LOP3.LUT R5, RZ, R5, RZ, 0x33, !PT ;  /* 0x00000005ff058212 */ /* 0x000fe400078e33ff */
[----:B------:R-:W-:Y:S02]  /*5470*/  @!P1 LOP3.LUT R19, RZ, R19, RZ, 0x33, !PT ;  /* 0x00000013ff139212 */ /* 0x000fe400078e33ff */
[----:B-1----:R-:W-:Y:S02]  /*5480*/  VOTE.ANY R7, PT, P5 ;  /* 0x0000000000077806 */ /* 0x002fe400028e0100 */
[----:B------:R-:W-:Y:S02]  /*5490*/  LOP3.LUT R5, R19, R5, RZ, 0xc0, !PT ;  /* 0x0000000513057212 */ /* 0x000fe400078ec0ff */
[----:B------:R-:W-:-:S02]  /*54a0*/  VOTE.ANY R19, PT, P2 ;  /* 0x0000000000137806 */ /* 0x000fc400010e0100 */
        /* <DEDUP_REMOVED lines=9> */
[----:B------:R-:W-:-:S04]  /*5540*/  LOP3.LUT R5, R19, R5, RZ, 0xc0, !PT ;  /* 0x0000000513057212 */ /* 0x000fc800078ec0ff */
[----:B------:R-:W-:Y:S02]  /*5550*/  LOP3.LUT R5, R7, R5, RZ, 0xc0, !PT ;  /* 0x0000000507057212 */ /* 0x000fe400078ec0ff */
[----:B------:R-:W-:-:S04]  /*5560*/  VOTE.ANY R7, PT, P6 ;  /* 0x0000000000077806 */ /* 0x000fc800030e0100 */
[----:B------:R-:W-:-:S04]  /*5570*/  @!P6 LOP3.LUT R7, RZ, R7, RZ, 0x33, !PT ;  /* 0x00000007ff07e212 */ /* 0x000fc800078e33ff */
[----:B------:R-:W-:Y:S02]  /*5580*/  LOP3.LUT R5, R7, R5, RZ, 0xc0, !PT ;  /* 0x0000000507057212 */ /* 0x000fe400078ec0ff */
[----:B------:R-:W-:-:S04]  /*5590*/  VOTE.ANY R7, PT, P0 ;  /* 0x0000000000077806 */ /* 0x000fc800000e0100 */
[----:B------:R-:W-:-:S04]  /*55a0*/  @!P0 LOP3.LUT R7, RZ, R7, RZ, 0x33, !PT ;  /* 0x00000007ff078212 */ /* 0x000fc800078e33ff */
[----:B------:R-:W-:-:S04]  /*55b0*/  LOP3.LUT R19, R7, R5, RZ, 0xc0, !PT ;  /* 0x0000000507137212 */ /* 0x000fc800078ec0ff */
[----:B------:R-:W1:Y:S01]  /*55c0*/  FLO.U32 R7, R19 ;  /* 0x0000001300077300 */ /* 0x000e6200000e0000 */
[----:B------:R-:W-:-:S07]  /*55d0*/  LOP3.LUT R5, R23, R19, RZ, 0xc0, !PT ;  /* 0x0000001317057212 */ /* 0x000fce00078ec0ff */
[----:B------:R-:W3:Y:S01]  /*55e0*/  POPC R5, R5 ;  /* 0x0000000500057309 */ /* 0x000ee20000000000 */
[----:B-1----:R-:W-:Y:S01]  /*55f0*/  ISETP.NE.AND P0, PT, R46, R7, PT ;  /* 0x000000072e00720c */ /* 0x002fe20003f05270 */
[----:B------:R-:W-:-:S12]  /*5600*/  IMAD.MOV.U32 R46, RZ, RZ, RZ ;  /* 0x000000ffff2e7224 */ /* 0x000fd800078e00ff */
[----:B--23--:R-:W-:Y:S05]  /*5610*/  @P0 BRA `(.L_x_66) ;  /* 0x0000000000080947 */ /* 0x00cfea0003800000 */
[----:B------:R-:W-:-:S05]  /*5620*/  IMAD R22, R45, 0x4, R22 ;  /* 0x000000042d167824 */ /* 0x000fca00078e0216 */
[----:B------:R1:W2:Y:S02]  /*5630*/  ATOMS.ADD R46, [R22], R5 ;  /* 0x00000005162e738c */ /* 0x0002a40000000000 */
.L_x_66:
[----:B------:R-:W-:Y:S05]  /*5640*/  BSYNC.RECONVERGENT B0 ;  /* 0x0000000000007941 */ /* 0x000fea0003800200 */
.L_x_65:
[----:B-12---:R1:W2:Y:S01]  /*5650*/  SHFL.IDX PT, R22, R46, R7, 0x1f ;  /* 0x00001f072e167589 */ /* 0x0062a200000e0000 */
[----:B------:R-:W-:Y:S01]  /*5660*/  LOP3.LUT R19, R44, 0x80000000, RZ, 0x3c, !PT ;  /* 0x800000002c137812 */ /* 0x000fe200078e3cff */
[----:B------:R-:W-:Y:S01]  /*5670*/  IMAD.IADD R11, R15, 0x1, R11 ;  /* 0x000000010f0b7824 */ /* 0x000fe200078e020b */
[----:B------:R-:W-:Y:S01]  /*5680*/  LEA R14, R14, UR4, 0x2 ;  /* 0x000000040e0e7c11 */ /* 0x000fe2000f8e10ff */
[----:B------:R-:W-:Y:S01]  /*5690*/  BAR.SYNC.DEFER_BLOCKING 0x0 ;  /* 0x0000000000007b1d */ /* 0x000fe20000010000 */
[----:B------:R-:W-:Y:S01]  /*56a0*/  LOP3.LUT R43, R43, 0x80000000, RZ, 0x3c, !PT ;  /* 0x800000002b2b7812 */ /* 0x000fe200078e3cff */
[----:B------:R-:W-:Y:S01]  /*56b0*/  IMAD.IADD R21, R51, 0x1, R21 ;  /* 0x0000000133157824 */ /* 0x000fe200078e0215 */
[----:B------:R-:W-:Y:S01]  /*56c0*/  LEA R13, R13, UR4, 0x2 ;  /* 0x000000040d0d7c11 */ /* 0x000fe2000f8e10ff */
[----:B------:R-:W-:Y:S01]  /*56d0*/  IMAD.IADD R17, R47, 0x1, R17 ;  /* 0x000000012f117824 */ /* 0x000fe200078e0211 */
[----:B------:R-:W-:Y:S01]  /*56e0*/  LOP3.LUT R15, R42, 0x80000000, RZ, 0x3c, !PT ;  /* 0x800000002a0f7812 */ /* 0x000fe200078e3cff */
[----:B------:R-:W-:Y:S01]  /*56f0*/  IMAD.IADD R52, R49, 0x1, R52 ;  /* 0x0000000131347824 */ /* 0x000fe200078e0234 */
[----:B------:R-:W-:Y:S01]  /*5700*/  LEA R10, R10, UR4, 0x2 ;  /* 0x000000040a0a7c11 */ /* 0x000fe2000f8e10ff */
[----:B------:R-:W-:Y:S01]  /*5710*/  BSSY B1, `(.L_x_67) ;  /* 0x0000058000017945 */ /* 0x000fe20003800000 */
[----:B------:R-:W-:-:S02]  /*5720*/  LEA R42, R9, UR4, 0x2 ;  /* 0x00000004092a7c11 */ /* 0x000fc4000f8e10ff */
[----:B------:R-:W-:Y:S02]  /*5730*/  LEA R4, R4, UR4, 0x2 ;  /* 0x0000000404047c11 */ /* 0x000fe4000f8e10ff */
[----:B------:R-:W-:Y:S02]  /*5740*/  LEA R50, R50, UR4, 0x2 ;  /* 0x0000000432327c11 */ /* 0x000fe4000f8e10ff */
[----:B-1----:R-:W-:Y:S02]  /*5750*/  LEA R7, R20, UR4, 0x2 ;  /* 0x0000000414077c11 */ /* 0x002fe4000f8e10ff */
[----:B------:R-:W-:Y:S02]  /*5760*/  LEA R18, R18, UR4, 0x2 ;  /* 0x0000000412127c11 */ /* 0x000fe4000f8e10ff */
[----:B------:R-:W-:Y:S01]  /*5770*/  LEA R9, R16, UR4, 0x2 ;  /* 0x0000000410097c11 */ /* 0x000fe2000f8e10ff */
[----:B--2---:R-:W-:Y:S01]  /*5780*/  IMAD.IADD R22, R5, 0x1, R22 ;  /* 0x0000000105167824 */ /* 0x004fe200078e0216 */
[----:B------:R-:W-:-:S02]  /*5790*/  LEA R5, R6, UR4, 0x2 ;  /* 0x0000000406057c11 */ /* 0x000fc4000f8e10ff */
[----:B------:R-:W-:Y:S01]  /*57a0*/  LEA R12, R12, UR4, 0x2 ;  /* 0x000000040c0c7c11 */ /* 0x000fe2000f8e10ff */
[----:B------:R-:W-:Y:S01]  /*57b0*/  STS [R14+-0x4], R19 ;  /* 0xfffffc130e007388 */ /* 0x000fe20000000800 */
[----:B------:R-:W-:Y:S02]  /*57c0*/  LEA R48, R48, UR4, 0x2 ;  /* 0x0000000430307c11 */ /* 0x000fe4000f8e10ff */
[----:B------:R-:W-:Y:S01]  /*57d0*/  LEA R21, R21, UR4, 0x2 ;  /* 0x0000000415157c11 */ /* 0x000fe2000f8e10ff */
[----:B------:R1:W-:Y:S01]  /*57e0*/  STS [R13+-0x4], R43 ;  /* 0xfffffc2b0d007388 */ /* 0x0003e20000000800 */
[----:B------:R-:W-:Y:S02]  /*57f0*/  LEA R11, R11, UR4, 0x2 ;  /* 0x000000040b0b7c11 */ /* 0x000fe4000f8e10ff */
[----:B------:R-:W-:Y:S01]  /*5800*/  LEA R52, R52, UR4, 0x2 ;  /* 0x0000000434347c11 */ /* 0x000fe2000f8e10ff */
[----:B------:R2:W-:Y:S01]  /*5810*/  STS [R10+-0x4], R15 ;  /* 0xfffffc0f0a007388 */ /* 0x0005e20000000800 */
[----:B------:R-:W-:-:S03]  /*5820*/  ISETP.NE.AND P0, PT, R53, RZ, PT ;  /* 0x000000ff3500720c */ /* 0x000fc60003f05270 */
[----:B------:R-:W-:Y:S01]  /*5830*/  STS [R42+-0x4], R41 ;  /* 0xfffffc292a007388 */ /* 0x000fe20000000800 */
[----:B-1----:R-:W-:-:S03]  /*5840*/  LEA R13, R8, UR4, 0x2 ;  /* 0x00000004080d7c11 */ /* 0x002fc6000f8e10ff */
[----:B------:R1:W-:Y:S01]  /*5850*/  STS [R5+-0x4], R40 ;  /* 0xfffffc2805007388 */ /* 0x0003e20000000800 */
[----:B--2---:R-:W-:-:S03]  /*5860*/  LEA R15, R0, UR4, 0x2 ;  /* 0x00000004000f7c11 */ /* 0x004fc6000f8e10ff */
[----:B------:R-:W-:Y:S01]  /*5870*/  STS [R4+-0x4], R39 ;  /* 0xfffffc2704007388 */ /* 0x000fe20000000800 */
[----:B------:R-:W-:-:S03]  /*5880*/  LEA R0, R17, UR4, 0x2 ;  /* 0x0000000411007c11 */ /* 0x000fc6000f8e10ff */
[----:B------:R-:W-:Y:S01]  /*5890*/  STS [R50+-0x4], R25 ;  /* 0xfffffc1932007388 */ /* 0x000fe20000000800 */
[----:B-1----:R-:W-:-:S03]  /*58a0*/  LEA R5, R22, UR4, 0x2 ;  /* 0x0000000416057c11 */ /* 0x002fc6000f8e10ff */
[----:B------:R-:W-:Y:S04]  /*58b0*/  STS [R7+-0x4], R38 ;  /* 0xfffffc2607007388 */ /* 0x000fe80000000800 */
[----:B------:R-:W-:Y:S04]  /*58c0*/  STS [R18+-0x4], R37 ;  /* 0xfffffc2512007388 */ /* 0x000fe80000000800 */
[----:B------:R-:W-:Y:S04]  /*58d0*/  STS [R9+-0x4], R36 ;  /* 0xfffffc2409007388 */ /* 0x000fe80000000800 */
[----:B------:R-:W-:Y:S04]  /*58e0*/  STS [R12+-0x4], R35 ;  /* 0xfffffc230c007388 */ /* 0x000fe80000000800 */
[----:B------:R1:W-:Y:S04]  /*58f0*/  STS [R13+-0x4], R34 ;  /* 0xfffffc220d007388 */ /* 0x0003e80000000800 */
[----:B------:R2:W-:Y:S04]  /*5900*/  STS [R15+-0x4], R26 ;  /* 0xfffffc1a0f007388 */ /* 0x0005e80000000800 */
[----:B------:R2:W-:Y:S01]  /*5910*/  STS [R48+-0x4], R33 ;  /* 0xfffffc2130007388 */ /* 0x0005e20000000800 */
[----:B-1----:R-:W-:-:S03]  /*5920*/  LEA R13, R3, UR4, 0x3 ;  /* 0x00000004030d7c11 */ /* 0x002fc6000f8e18ff */
[----:B------:R2:W-:Y:S04]  /*5930*/  STS [R21+-0x4], R32 ;  /* 0xfffffc2015007388 */ /* 0x0005e80000000800 */
[----:B------:R2:W-:Y:S04]  /*5940*/  STS [R0+-0x4], R31 ;  /* 0xfffffc1f00007388 */ /* 0x0005e80000000800 */
[----:B------:R2:W-:Y:S04]  /*5950*/  STS [R11+-0x4], R30 ;  /* 0xfffffc1e0b007388 */ /* 0x0005e80000000800 */
[----:B------:R2:W-:Y:S04]  /*5960*/  STS [R52+-0x4], R29 ;  /* 0xfffffc1d34007388 */ /* 0x0005e80000000800 */
[----:B------:R2:W-:Y:S01]  /*5970*/  STS [R5+-0x4], R28 ;  /* 0xfffffc1c05007388 */ /* 0x0005e20000000800 */
[----:B------:R-:W-:Y:S05]  /*5980*/  @P0 BRA `(.L_x_68) ;  /* 0x0000000000c00947 */ /* 0x000fea0003800000 */
[----:B------:R-:W1:Y:S02]  /*5990*/  LDCU.64 UR10, c[0x0][0x398] ;  /* 0x00007300ff0a77ac */ /* 0x000e640008000a00 */
[----:B-1----:R-:W-:-:S04]  /*59a0*/  LEA R6, P0, R3, UR10, 0x3 ;  /* 0x0000000a03067c11 */ /* 0x002fc8000f8018ff */
[----:B------:R-:W-:-:S05]  /*59b0*/  LEA.HI.X R7, R3, UR11, RZ, 0x3, P0 ;  /* 0x0000000b03077c11 */ /* 0x000fca00080f1cff */
[----:B--2---:R-:W2:Y:S01]  /*59c0*/  LDG.E.64 R4, desc[UR8][R6.64] ;  /* 0x0000000806047981 */ /* 0x004ea2000c1e1b00 */
[----:B------:R-:W-:Y:S01]  /*59d0*/  SHF.R.S32.HI R9, RZ, 0x1f, R24 ;  /* 0x0000001fff097819 */ /* 0x000fe20000011418 */
[----:B------:R-:W-:Y:S01]  /*59e0*/  UISETP.GE.AND UP0, UPT, UR7, 0x1, UPT ;  /* 0x000000010700788c */ /* 0x000fe2000bf06270 */
[----:B------:R-:W-:Y:S01]  /*59f0*/  IMAD.MOV.U32 R0, RZ, RZ, R27 ;  /* 0x000000ffff007224 */ /* 0x000fe200078e001b */
[----:B--2---:R-:W-:-:S05]  /*5a00*/  IADD3 R4, P0, PT, -R24, R4, RZ ;  /* 0x0000000418047210 */ /* 0x004fca0007f1e1ff */
[----:B------:R-:W-:-:S05]  /*5a10*/  IMAD.X R5, R5, 0x1, ~R9, P0 ;  /* 0x0000000105057824 */ /* 0x000fca00000e0e09 */
[----:B------:R1:W-:Y:S01]  /*5a20*/  STS.64 [R13+0x7200], R4 ;  /* 0x007200040d007388 */ /* 0x0003e20000000a00 */
[----:B------:R-:W-:Y:S05]  /*5a30*/  BRA.U !UP0, `(.L_x_69) ;  /* 0x00000001086c7547 */ /* 0x000fea000b800000 */
[----:B------:R-:W-:Y:S01]  /*5a40*/  BSSY B0, `(.L_x_70) ;  /* 0x0000019000007945 */ /* 0x000fe20003800000 */
[----:B------:R-:W-:Y:S02]  /*5a50*/  IMAD.MOV.U32 R6, RZ, RZ, -0x1 ;  /* 0xffffffffff067424 */ /* 0x000fe400078e00ff */
[----:B------:R-:W-:Y:S02]  /*5a60*/  IMAD.U32 R7, RZ, RZ, UR7 ;  /* 0x00000007ff077e24 */ /* 0x000fe4000f8e00ff */
[----:B------:R-:W-:-:S07]  /*5a70*/  IMAD.MOV.U32 R0, RZ, RZ, R27 ;  /* 0x000000ffff007224 */ /* 0x000fce00078e001b */
.L_x_74:
[----:B-1----:R-:W1:Y:S01]  /*5a80*/  LDC.64 R4, c[0x0][0x380] ;  /* 0x0000e000ff047b82 */ /* 0x002e620000000a00 */
[----:B------:R-:W-:Y:S01]  /*5a90*/  VIADD R11, R7, 0xffffffff ;  /* 0xffffffff070b7836 */ /* 0x000fe20000000000 */
[----:B------:R-:W-:Y:S03]  /*5aa0*/  BSSY B2, `(.L_x_71) ;  /* 0x0000008000027945 */ /* 0x000fe60003800000 */
[----:B------:R-:W-:-:S04]  /*5ab0*/  IMAD R9, R11, 0x100, R3 ;  /* 0x000001000b097824 */ /* 0x000fc800078e0203 */
[----:B-1----:R-:W-:-:S07]  /*5ac0*/  IMAD.WIDE R4, R9, 0x4, R4 ;  /* 0x0000000409047825 */ /* 0x002fce00078e0204 */
.L_x_72:
[----:B------:R-:W-:Y:S05]  /*5ad0*/  YIELD ;  /* 0x0000000000007946 */ /* 0x000fea0003800000 */
[----:B------:R1:W-:Y:S06]  /*5ae0*/  MEMBAR.SC.CTA ;  /* 0x0000000000007992 */ /* 0x0003ec0000000000 */
[----:B-1----:R-:W2:Y:S02]  /*5af0*/  LDG.E.STRONG.SYS R8, desc[UR8][R4.64] ;  /* 0x0000000804087981 */ /* 0x002ea4000c1f5900 */
[----:B--2---:R-:W-:-:S13]  /*5b00*/  ISETP.NE.AND P0, PT, R8, RZ, PT ;  /* 0x000000ff0800720c */ /* 0x004fda0003f05270 */
[----:B------:R-:W-:Y:S05]  /*5b10*/  @!P0 BRA `(.L_x_72) ;  /* 0xfffffffc00ec8947 */ /* 0x000fea000383ffff */
[----:B------:R-:W-:Y:S05]  /*5b20*/  BSYNC B2 ;  /* 0x0000000000027941 */ /* 0x000fea0003800000 */
.L_x_71:
[----:B------:R-:W-:Y:S01]  /*5b30*/  BSSY.RECONVERGENT B2, `(.L_x_73) ;  /* 0x0000006000027945 */ /* 0x000fe20003800200 */
[C---:B------:R-:W-:Y:S02]  /*5b40*/  ISETP.GT.AND P0, PT, R8.reuse, -0x1, PT ;  /* 0xffffffff0800780c */ /* 0x040fe40003f04270 */
[----:B------:R-:W-:Y:S01]  /*5b50*/  LOP3.LUT R5, R8, 0x3fffffff, RZ, 0xc0, !PT ;  /* 0x3fffffff08057812 */ /* 0x000fe200078ec0ff */
[----:B------:R-:W-:Y:S05]  /*5b60*/  WARPSYNC.EXCLUSIVE R6 ;  /* 0x0000000006007348 */ /* 0x000fea0003a00000 */
[----:B------:R-:W-:-:S05]  /*5b70*/  IMAD.IADD R0, R5, 0x1, R0 ;  /* 0x0000000105007824 */ /* 0x000fca00078e0200 */
[----:B------:R-:W-:-:S07]  /*5b80*/  VOTE.ANY R6, PT, P0 ;  /* 0x0000000000067806 */ /* 0x000fce00000e0100 */
[----:B------:R-:W-:Y:S05]  /*5b90*/  BSYNC.RECONVERGENT B2 ;  /* 0x0000000000027941 */ /* 0x000fea0003800200 */
.L_x_73:
[----:B------:R-:W-:Y:S01]  /*5ba0*/  ISETP.GT.U32.AND P1, PT, R7, 0x1, PT ;  /* 0x000000010700780c */ /* 0x000fe20003f24070 */
[----:B------:R-:W-:-:S12]  /*5bb0*/  IMAD.MOV.U32 R7, RZ, RZ, R11 ;  /* 0x000000ffff077224 */ /* 0x000fd800078e000b */
[----:B------:R-:W-:Y:S05]  /*5bc0*/  @P0 BRA P1, `(.L_x_74) ;  /* 0xfffffffc00ac0947 */ /* 0x000fea000083ffff */
[----:B------:R-:W-:Y:S05]  /*5bd0*/  BSYNC B0 ;  /* 0x0000000000007941 */ /* 0x000fea0003800000 */
.L_x_70:
[----:B------:R2:W3:Y:S02]  /*5be0*/  LDS.64 R4, [R13+0x7200] ;  /* 0x007200000d047984 */ /* 0x0004e40000000a00 */
.L_x_69:
[----:B------:R-:W4:Y:S01]  /*5bf0*/  LDC.64 R6, c[0x0][0x380] ;  /* 0x0000e000ff067b82 */ /* 0x000f220000000a00 */
[C---:B------:R-:W-:Y:S01]  /*5c00*/  IMAD.IADD R11, R0.reuse, 0x1, -R27 ;  /* 0x00000001000b7824 */ /* 0x040fe200078e0a1b */
[----:B------:R-:W-:Y:S01]  /*5c10*/  LOP3.LUT R9, R0, 0x80000000, RZ, 0xfc, !PT ;  /* 0x8000000000097812 */ /* 0x000fe200078efcff */
[----:B------:R-:W-:-:S03]  /*5c20*/  IMAD.U32 R15, RZ, RZ, UR7 ;  /* 0x00000007ff0f7e24 */ /* 0x000fc6000f8e00ff */
[----:B-1-3--:R-:W-:Y:S01]  /*5c30*/  IADD3 R4, P0, PT, R11, R4, RZ ;  /* 0x000000040b047210 */ /* 0x00afe20007f1e0ff */
[----:B------:R-:W-:-:S03]  /*5c40*/  IMAD R15, R15, 0x100, R3 ;  /* 0x000001000f0f7824 */ /* 0x000fc600078e0203 */
[----:B------:R-:W-:-:S05]  /*5c50*/  LEA.HI.X.SX32 R5, R11, R5, 0x1, P0 ;  /* 0x000000050b057211 */ /* 0x000fca00000f0eff */
[----:B------:R1:W-:Y:S01]  /*5c60*/  STS.64 [R13+0x7200], R4 ;  /* 0x007200040d007388 */ /* 0x0003e20000000a00 */
[----:B----4-:R-:W-:-:S05]  /*5c70*/  IMAD.WIDE R6, R15, 0x4, R6 ;  /* 0x000000040f067825 */ /* 0x010fca00078e0206 */
[----:B------:R1:W-:Y:S02]  /*5c80*/  STG.E.STRONG.SYS desc[UR8][R6.64], R9 ;  /* 0x0000000906007986 */ /* 0x0003e4000c115908 */
.L_x_68:
[----:B------:R-:W-:Y:S05]  /*5c90*/  BSYNC B1 ;  /* 0x0000000000017941 */ /* 0x000fea0003800000 */
.L_x_67:
[----:B-1----:R-:W1:Y:S01]  /*5ca0*/  LDC.64 R6, c[0x0][0x390] ;  /* 0x0000e400ff067b82 */ /* 0x002e620000000a00 */
[----:B------:R-:W-:-:S06]  /*5cb0*/  UIMAD UR6, UR7, 0x1c80, URZ ;  /* 0x00001c80070678a4 */ /* 0x000fcc000f8e02ff */
[----:B--2---:R-:W-:Y:S01]  /*5cc0*/  IMAD.U32 R0, RZ, RZ, UR6 ;  /* 0x00000006ff007e24 */ /* 0x004fe2000f8e00ff */
[----:B------:R-:W2:Y:S03]  /*5cd0*/  LDC R9, c[0x0][0x3c0] ;  /* 0x0000f000ff097b82 */ /* 0x000ea60000000800 */
[----:B------:R-:W-:Y:S01]  /*5ce0*/  VIADD R0, R0, 0x1c80 ;  /* 0x00001c8000007836 */ /* 0x000fe20000000000 */
[----:B-1----:R-:W-:-:S04]  /*5cf0*/  ISETP.EQ.U32.AND P1, PT, R6, RZ, PT ;  /* 0x000000ff0600720c */ /* 0x002fc80003f22070 */
[CC--:B--2---:R-:W-:Y:S02]  /*5d00*/  ISETP.GE.AND P0, PT, R0.reuse, R9.reuse, PT ;  /* 0x000000090000720c */ /* 0x0c4fe40003f06270 */
[----:B------:R-:W-:Y:S02]  /*5d10*/  ISETP.GT.AND P3, PT, R0, R9, PT ;  /* 0x000000090000720c */ /* 0x000fe40003f64270 */
[----:B------:R-:W-:Y:S02]  /*5d20*/  ISETP.EQ.OR.EX P0, PT, R7, RZ, !P0, P1 ;  /* 0x000000ff0700720c */ /* 0x000fe40004702710 */
[C---:B------:R-:W-:Y:S02]  /*5d30*/  LEA R0, R3.reuse, UR4, 0x2 ;  /* 0x0000000403007c11 */ /* 0x040fe4000f8e10ff */
[----:B------:R-:W-:-:S13]  /*5d40*/  ISETP.GT.U32.OR P0, PT, R3, 0xff, P0 ;  /* 0x000000ff0300780c */ /* 0x000fda0000704470 */
[----:B------:R-:W-:Y:S05]  /*5d50*/  @P0 BRA `(.L_x_75) ;  /* 0x0000000000200947 */ /* 0x000fea0003800000 */
[----:B------:R-:W1:Y:S01]  /*5d60*/  LDS.64 R4, [R13+0x7200] ;  /* 0x007200000d047984 */ /* 0x000e620000000a00 */
[C---:B------:R-:W-:Y:S02]  /*5d70*/  LEA R6, P2, R3.reuse, R6, 0x3 ;  /* 0x0000000603067211 */ /* 0x040fe400078418ff */
[--C-:B------:R-:W-:Y:S02]  /*5d80*/  SHF.R.S32.HI R11, RZ, 0x1f, R27.reuse ;  /* 0x0000001fff0b7819 */ /* 0x100fe4000001141b */
[----:B------:R-:W-:Y:S02]  /*5d90*/  LEA.HI.X R7, R3, R7, RZ, 0x3, P2 ;  /* 0x0000000703077211 */ /* 0x000fe400010f1cff */
[----:B-1----:R-:W-:Y:S02]  /*5da0*/  IADD3 R4, P0, P1, R4, R24, R27 ;  /* 0x0000001804047210 */ /* 0x002fe4000791e01b */
[----:B------:R-:W-:-:S04]  /*5db0*/  SHF.R.S32.HI R24, RZ, 0x1f, R24 ;  /* 0x0000001fff187819 */ /* 0x000fc80000011418 */
[----:B------:R-:W-:-:S05]  /*5dc0*/  IADD3.X R5, PT, PT, R5, R24, R11, P0, P1 ;  /* 0x0000001805057210 */ /* 0x000fca00007e240b */
[----:B------:R1:W-:Y:S02]  /*5dd0*/  STG.E.64 desc[UR8][R6.64], R4 ;  /* 0x0000000406007986 */ /* 0x0003e4000c101b08 */
.L_x_75:
[----:B------:R-:W-:Y:S05]  /*5de0*/  WARPSYNC.ALL ;  /* 0x0000000000007948 */ /* 0x000fea0003800000 */
[----:B------:R-:W-:Y:S06]  /*5df0*/  BAR.SYNC.DEFER_BLOCKING 0x0 ;  /* 0x0000000000007b1d */ /* 0x000fec0000010000 */
[----:B------:R-:W-:Y:S05]  /*5e00*/  @P3 BRA `(.L_x_76) ;  /* 0x0000000c009c3947 */ /* 0x000fea0003800000 */
[----:B------:R-:W1:Y:S01]  /*5e10*/  LDS R2, [R0] ;  /* 0x0000000000027984 */ /* 0x000e620000000800 */
[----:B------:R-:W1:Y:S01]  /*5e20*/  LDCU UR6, c[0x0][0x3c4] ;  /* 0x00007880ff0677ac */ /* 0x000e620008000800 */
[----:B------:R-:W2:Y:S01]  /*5e30*/  LDCU.64 UR10, c[0x0][0x3a0] ;  /* 0x00007400ff0a77ac */ /* 0x000ea20008000a00 */
[----:B-1----:R-:W-:Y:S02]  /*5e40*/  SHF.R.U32.HI R4, RZ, UR6, R2 ;  /* 0x00000006ff047c19 */ /* 0x002fe40008011602 */
[----:B------:R-:W-:Y:S02]  /*5e50*/  LOP3.LUT R11, R2, 0x80000000, RZ, 0x3c, !PT ;  /* 0x80000000020b7812 */ /* 0x000fe400078e3cff */
[----:B------:R-:W-:-:S04]  /*5e60*/  LOP3.LUT R4, R4, UR5, RZ, 0x30, !PT ;  /* 0x0000000504047c12 */ /* 0x000fc8000f8e30ff */
[----:B------:R-:W-:-:S06]  /*5e70*/  LEA R5, R4, UR4, 0x3 ;  /* 0x0000000404057c11 */ /* 0x000fcc000f8e18ff */
[----:B------:R-:W1:Y:S02]  /*5e80*/  LDS.64 R4, [R5+0x7200] ;  /* 0x0072000005047984 */ /* 0x000e640000000a00 */
[----:B-1----:R-:W-:-:S05]  /*5e90*/  IADD3 R4, P0, PT, R4, R3, RZ ;  /* 0x0000000304047210 */ /* 0x002fca0007f1e0ff */
[----:B------:R-:W-:Y:S01]  /*5ea0*/  IMAD.X R7, RZ, RZ, R5, P0 ;  /* 0x000000ffff077224 */ /* 0x000fe200000e0605 */
[----:B--2---:R-:W-:-:S04]  /*5eb0*/  LEA R6, P0, R4, UR10, 0x2 ;  /* 0x0000000a04067c11 */ /* 0x004fc8000f8010ff */
[----:B------:R-:W-:-:S05]  /*5ec0*/  LEA.HI.X R7, R4, UR11, R7, 0x2, P0 ;  /* 0x0000000b04077c11 */ /* 0x000fca00080f1407 */
[----:B------:R-:W-:Y:S01]  /*5ed0*/  STG.E desc[UR8][R6.64], R11 ;  /* 0x0000000b06007986 */ /* 0x000fe2000c101908 */
[----:B------:R-:W-:-:S03]  /*5ee0*/  NOP ;  /* 0x0000000000007918 */ /* 0x000fc60000000000 */
[----:B------:R-:W1:Y:S02]  /*5ef0*/  LDS R2, [R0+0x600] ;  /* 0x0006000000027984 */ /* 0x000e640000000800 */
[----:B-1----:R-:W-:Y:S02]  /*5f00*/  SHF.R.U32.HI R4, RZ, UR6, R2 ;  /* 0x00000006ff047c19 */ /* 0x002fe40008011602 */
[----:B------:R-:W-:Y:S02]  /*5f10*/  LOP3.LUT R11, R2, 0x80000000, RZ, 0x3c, !PT ;  /* 0x80000000020b7812 */ /* 0x000fe400078e3cff */
[----:B------:R-:W-:-:S04]  /*5f20*/  LOP3.LUT R4, R4, UR5, RZ, 0x30, !PT ;  /* 0x0000000504047c12 */ /* 0x000fc8000f8e30ff */
[----:B------:R-:W-:-:S06]  /*5f30*/  LEA R5, R4, UR4, 0x3 ;  /* 0x0000000404057c11 */ /* 0x000fcc000f8e18ff */
[----:B------:R-:W1:Y:S02]  /*5f40*/  LDS.64 R4, [R5+0x7200] ;  /* 0x0072000005047984 */ /* 0x000e640000000a00 */
[----:B-1----:R-:W-:-:S05]  /*5f50*/  IADD3 R4, P0, PT, R4, R3, RZ ;  /* 0x0000000304047210 */ /* 0x002fca0007f1e0ff */
[----:B------:R-:W-:Y:S01]  /*5f60*/  IMAD.X R9, RZ, RZ, R5, P0 ;  /* 0x000000ffff097224 */ /* 0x000fe200000e0605 */
[----:B------:R-:W-:-:S04]  /*5f70*/  LEA R8, P0, R4, UR10, 0x2 ;  /* 0x0000000a04087c11 */ /* 0x000fc8000f8010ff */
        /* <DEDUP_REMOVED lines=196> */
[----:B-1----:R-:W-:-:S04]  /*6bc0*/  SHF.R.U32.HI R2, RZ, UR6, R0 ;  /* 0x00000006ff027c19 */ /* 0x002fc80008011600 */
[----:B------:R-:W-:-:S04]  /*6bd0*/  LOP3.LUT R2, R2, UR5, RZ, 0x30, !PT ;  /* 0x0000000502027c12 */ /* 0x000fc8000f8e30ff */
[----:B------:R-:W-:-:S06]  /*6be0*/  LEA R4, R2, UR4, 0x3 ;  /* 0x0000000402047c11 */ /* 0x000fcc000f8e18ff */
[----:B------:R-:W1:Y:S02]  /*6bf0*/  LDS.64 R4, [R4+0x7200] ;  /* 0x0072000004047984 */ /* 0x000e640000000a00 */
[----:B-1----:R-:W-:-:S05]  /*6c00*/  IADD3 R3, P0, PT, R4, R3, RZ ;  /* 0x0000000304037210 */ /* 0x002fca0007f1e0ff */
[----:B------:R-:W-:Y:S01]  /*6c10*/  IMAD.X R6, RZ, RZ, R5, P0 ;  /* 0x000000ffff067224 */ /* 0x000fe200000e0605 */
[C---:B------:R-:W-:Y:S02]  /*6c20*/  LEA R2, P0, R3.reuse, UR10, 0x2 ;  /* 0x0000000a03027c11 */ /* 0x040fe4000f8010ff */
[----:B------:R-:W-:Y:S02]  /*6c30*/  LOP3.LUT R5, R0, 0x80000000, RZ, 0x3c, !PT ;  /* 0x8000000000057812 */ /* 0x000fe400078e3cff */
[----:B------:R-:W-:-:S05]  /*6c40*/  LEA.HI.X R3, R3, UR11, R6, 0x2, P0 ;  /* 0x0000000b03037c11 */ /* 0x000fca00080f1406 */
[----:B------:R-:W-:Y:S01]  /*6c50*/  STG.E desc[UR8][R2.64+0x6c00], R5 ;  /* 0x006c000502007986 */ /* 0x000fe2000c101908 */
[----:B------:R-:W-:Y:S01]  /*6c60*/  NOP ;  /* 0x0000000000007918 */ /* 0x000fe20000000000 */
[----:B------:R-:W-:Y:S05]  /*6c70*/  EXIT ;  /* 0x000000000000794d */ /* 0x000fea0003800000 */
.L_x_76:
[----:B-1----:R-:W-:Y:S01]  /*6c80*/  IMAD.U32 R4, RZ, RZ, UR7 ;  /* 0x00000007ff047e24 */ /* 0x002fe2000f8e00ff */
[----:B------:R-:W-:Y:S01]  /*6c90*/  BSSY.RECONVERGENT B0, `(.L_x_77) ;  /* 0x000001e000007945 */ /* 0x000fe20003800200 */
[C---:B------:R-:W-:Y:S02]  /*6ca0*/  VIADD R6, R3.reuse, 0x300 ;  /* 0x0000030003067836 */ /* 0x040fe40000000000 */
[----:B------:R-:W-:Y:S02]  /*6cb0*/  IMAD R5, R4, -0x1c80, R9 ;  /* 0xffffe38004057824 */ /* 0x000fe400078e0209 */
[C---:B------:R-:W-:Y:S02]  /*6cc0*/  VIADD R4, R3.reuse, 0x180 ;  /* 0x0000018003047836 */ /* 0x040fe40000000000 */
[C---:B------:R-:W-:Y:S01]  /*6cd0*/  VIADD R8, R3.reuse, 0x480 ;  /* 0x0000048003087836 */ /* 0x040fe20000000000 */
[CC--:B------:R-:W-:Y:S01]  /*6ce0*/  ISETP.GE.AND P1, PT, R3.reuse, R5.reuse, PT ;  /* 0x000000050300720c */ /* 0x0c0fe20003f26270 */
[C---:B------:R-:W-:Y:S01]  /*6cf0*/  VIADD R10, R3.reuse, 0xa80 ;  /* 0x00000a80030a7836 */ /* 0x040fe20000000000 */
[-C--:B------:R-:W-:Y:S01]  /*6d00*/  ISETP.GE.AND P2, PT, R4, R5.reuse, PT ;  /* 0x000000050400720c */ /* 0x080fe20003f46270 */
[C---:B------:R-:W-:Y:S01]  /*6d10*/  VIADD R4, R3.reuse, 0x600 ;  /* 0x0000060003047836 */ /* 0x040fe20000000000 */
[-C--:B------:R-:W-:Y:S01]  /*6d20*/  ISETP.GE.AND P3, PT, R6, R5.reuse, PT ;  /* 0x000000050600720c */ /* 0x080fe20003f66270 */
[C---:B------:R-:W-:Y:S01]  /*6d30*/  VIADD R6, R3.reuse, 0x780 ;  /* 0x0000078003067836 */ /* 0x040fe20000000000 */
[-C--:B------:R-:W-:Y:S01]  /*6d40*/  ISETP.GE.AND P4, PT, R8, R5.reuse, PT ;  /* 0x000000050800720c */ /* 0x080fe20003f86270 */
[----:B------:R-:W-:Y:S01]  /*6d50*/  VIADD R8, R3, 0x900 ;  /* 0x0000090003087836 */ /* 0x000fe20000000000 */
[----:B------:R-:W-:-:S02]  /*6d60*/  ISETP.GE.AND P5, PT, R4, R5, PT ;  /* 0x000000050400720c */ /* 0x000fc40003fa6270 */
[-C--:B------:R-:W-:Y:S02]  /*6d70*/  ISETP.GE.AND P6, PT, R6, R5.reuse, PT ;  /* 0x000000050600720c */ /* 0x080fe40003fc6270 */
[----:B------:R-:W-:Y:S01]  /*6d80*/  ISETP.GE.AND P0, PT, R8, R5, PT ;  /* 0x000000050800720c */ /* 0x000fe20003f06270 */
[----:B------:R-:W-:-:S12]  /*6d90*/  @P1 BRA `(.L_x_78) ;  /* 0x0000000000341947 */ /* 0x000fd80003800000 */
[----:B------:R-:W1:Y:S01]  /*6da0*/  LDS R4, [R0] ;  /* 0x0000000000047984 */ /* 0x000e620000000800 */
[----:B------:R-:W1:Y:S01]  /*6db0*/  LDCU UR6, c[0x0][0x3c4] ;  /* 0x00007880ff0677ac */ /* 0x000e620008000800 */
[----:B------:R-:W2:Y:S01]  /*6dc0*/  LDCU.64 UR10, c[0x0][0x3a0] ;  /* 0x00007400ff0a77ac */ /* 0x000ea20008000a00 */
[----:B-1----:R-:W-:-:S04]  /*6dd0*/  SHF.R.U32.HI R6, RZ, UR6, R4 ;  /* 0x00000006ff067c19 */ /* 0x002fc80008011604 */
[----:B------:R-:W-:-:S04]  /*6de0*/  LOP3.LUT R6, R6, UR5, RZ, 0x30, !PT ;  /* 0x0000000506067c12 */ /* 0x000fc8000f8e30ff */
[----:B------:R-:W-:-:S05]  /*6df0*/  LEA R8, R6, UR4, 0x3 ;  /* 0x0000000406087c11 */ /* 0x000fca000f8e18ff */
[----:B------:R-:W1:Y:S02]  /*6e00*/  LDS.64 R6, [R8+0x7200] ;  /* 0x0072000008067984 */ /* 0x000e640000000a00 */
[----:B-1----:R-:W-:-:S05]  /*6e10*/  IADD3 R9, P1, PT, R6, R3, RZ ;  /* 0x0000000306097210 */ /* 0x002fca0007f3e0ff */
[----:B------:R-:W-:Y:S01]  /*6e20*/  IMAD.X R12, RZ, RZ, R7, P1 ;  /* 0x000000ffff0c7224 */ /* 0x000fe200008e0607 */
[----:B--2---:R-:W-:-:S04]  /*6e30*/  LEA R6, P1, R9, UR10, 0x2 ;  /* 0x0000000a09067c11 */ /* 0x004fc8000f8210ff */
[----:B------:R-:W-:Y:S02]  /*6e40*/  LEA.HI.X R7, R9, UR11, R12, 0x2, P1 ;  /* 0x0000000b09077c11 */ /* 0x000fe400088f140c */
[----:B------:R-:W-:-:S05]  /*6e50*/  LOP3.LUT R9, R4, 0x80000000, RZ, 0x3c, !PT ;  /* 0x8000000004097812 */ /* 0x000fca00078e3cff */
[----:B------:R1:W-:Y:S02]  /*6e60*/  STG.E desc[UR8][R6.64], R9 ;  /* 0x0000000906007986 */ /* 0x0003e4000c101908 */
.L_x_78:
[----:B------:R-:W-:Y:S05]  /*6e70*/  BSYNC.RECONVERGENT B0 ;  /* 0x0000000000007941 */ /* 0x000fea0003800200 */
.L_x_77:
[----:B------:R-:W-:Y:S01]  /*6e80*/  NOP ;  /* 0x0000000000007918 */ /* 0x000fe20000000000 */
[----:B------:R-:W-:Y:S01]  /*6e90*/  BSSY.RECONVERGENT B0, `(.L_x_79) ;  /* 0x0000011000007945 */ /* 0x000fe20003800200 */
[----:B------:R-:W-:Y:S02]  /*6ea0*/  ISETP.GE.AND P1, PT, R10, R5, PT ;  /* 0x000000050a00720c */ /* 0x000fe40003f26270 */
[----:B------:R-:W-:Y:S01]  /*6eb0*/  LOP3.LUT R10, R3, 0xc00, RZ, 0xfc, !PT ;  /* 0x00000c00030a7812 */ /* 0x000fe200078efcff */
[----:B------:R-:W-:Y:S10]  /*6ec0*/  @P2 BRA `(.L_x_80) ;  /* 0x0000000000342947 */ /* 0x000ff40003800000 */
[----:B------:R-:W1:Y:S01]  /*6ed0*/  LDS R4, [R0+0x600] ;  /* 0x0006000000047984 */ /* 0x000e620000000800 */
        /* <DEDUP_REMOVED lines=12> */
.L_x_80:
[----:B------:R-:W-:Y:S05]  /*6fa0*/  BSYNC.RECONVERGENT B0 ;  /* 0x0000000000007941 */ /* 0x000fea0003800200 */
.L_x_79:
[----:B------:R-:W-:Y:S01]  /*6fb0*/  NOP ;  /* 0x0000000000007918 */ /* 0x000fe20000000000 */
[----:B------:R-:W-:Y:S01]  /*6fc0*/  BSSY.RECONVERGENT B0, `(.L_x_81) ;  /* 0x0000011000007945 */ /* 0x000fe20003800200 */
[----:B------:R-:W-:Y:S01]  /*6fd0*/  ISETP.GE.AND P2, PT, R10, R5, PT ;  /* 0x000000050a00720c */ /* 0x000fe20003f46270 */
[----:B------:R-:W-:Y:S02]  /*6fe0*/  VIADD R10, R3, 0xd80 ;  /* 0x00000d80030a7836 */ /* 0x000fe40000000000 */
[----:B------:R-:W-:Y:S10]  /*6ff0*/  @P3 BRA `(.L_x_82) ;  /* 0x0000000000343947 */ /* 0x000ff40003800000 */
[----:B------:R-:W1:Y:S01]  /*7000*/  LDS R4, [R0+0xc00] ;  /* 0x000c000000047984 */ /* 0x000e620000000800 */
[----:B------:R-:W1:Y:S01]  /*7010*/  LDCU UR6, c[0x0][0x3c4] ;  /* 0x00007880ff0677ac */ /* 0x000e620008000800 */
[----:B------:R-:W3:Y:S01]  /*7020*/  LDCU.64 UR10, c[0x0][0x3a0] ;  /* 0x00007400ff0a77ac */ /* 0x000ee20008000a00 */
[----:B-12---:R-:W-:-:S04]  /*7030*/  SHF.R.U32.HI R6, RZ, UR6, R4 ;  /* 0x00000006ff067c19 */ /* 0x006fc80008011604 */
[----:B------:R-:W-:-:S04]  /*7040*/  LOP3.LUT R6, R6, UR5, RZ, 0x30, !PT ;  /* 0x0000000506067c12 */ /* 0x000fc8000f8e30ff */
[----:B------:R-:W-:-:S05]  /*7050*/  LEA R8, R6, UR4, 0x3 ;  /* 0x0000000406087c11 */ /* 0x000fca000f8e18ff */
[----:B------:R-:W1:Y:S02]  /*7060*/  LDS.64 R6, [R8+0x7200] ;  /* 0x0072000008067984 */ /* 0x000e640000000a00 */
[----:B-1----:R-:W-:-:S05]  /*7070*/  IADD3 R9, P3, PT, R6, R3, RZ ;  /* 0x0000000306097210 */ /* 0x002fca0007f7e0ff */
[----:B------:R-:W-:Y:S01]  /*7080*/  IMAD.X R12, RZ, RZ, R7, P3 ;  /* 0x000000ffff0c7224 */ /* 0x000fe200018e0607 */
[----:B---3--:R-:W-:-:S04]  /*7090*/  LEA R6, P3, R9, UR10, 0x2 ;  /* 0x0000000a09067c11 */ /* 0x008fc8000f8610ff */
[----:B------:R-:W-:Y:S02]  /*70a0*/  LEA.HI.X R7, R9, UR11, R12, 0x2, P3 ;  /* 0x0000000b09077c11 */ /* 0x000fe400098f140c */
[----:B------:R-:W-:-:S05]  /*70b0*/  LOP3.LUT R9, R4, 0x80000000, RZ, 0x3c, !PT ;  /* 0x8000000004097812 */ /* 0x000fca00078e3cff */
[----:B------:R3:W-:Y:S02]  /*70c0*/  STG.E desc[UR8][R6.64+0xc00], R9 ;  /* 0x000c000906007986 */ /* 0x0007e4000c101908 */
.L_x_82:
[----:B------:R-:W-:Y:S05]  /*70d0*/  BSYNC.RECONVERGENT B0 ;  /* 0x0000000000007941 */ /* 0x000fea0003800200 */
.L_x_81:
[----:B------:R-:W-:Y:S01]  /*70e0*/  NOP ;  /* 0x0000000000007918 */ /* 0x000fe20000000000 */
[----:B------:R-:W-:Y:S01]  /*70f0*/  BSSY.RECONVERGENT B0, `(.L_x_83) ;  /* 0x0000011000007945 */ /* 0x000fe20003800200 */
[----:B------:R-:W-:Y:S01]  /*7100*/  ISETP.GE.AND P3, PT, R10, R5, PT ;  /* 0x000000050a00720c */ /* 0x000fe20003f66270 */
[----:B------:R-:W-:Y:S02]  /*7110*/  VIADD R10, R3, 0xf00 ;  /* 0x00000f00030a7836 */ /* 0x000fe40000000000 */
[----:B------:R-:W-:Y:S10]  /*7120*/  @P4 BRA `(.L_x_84) ;  /* 0x0000000000344947 */ /* 0x000ff40003800000 */
[----:B------:R-:W1:Y:S01]  /*7130*/  LDS R4, [R0+0x1200] ;  /* 0x0012000000047984 */ /* 0x000e620000000800 */
[----:B------:R-:W1:Y:S01]  /*7140*/  LDCU UR6, c[0x0][0x3c4] ;  /* 0x00007880ff0677ac */ /* 0x000e620008000800 */
[----:B------:R-:W4:Y:S01]  /*7150*/  LDCU.64 UR10, c[0x0][0x3a0] ;  /* 0x00007400ff0a77ac */ /* 0x000f220008000a00 */
[----:B-123--:R-:W-:-:S04]  /*7160*/  SHF.R.U32.HI R6, RZ, UR6, R4 ;  /* 0x00000006ff067c19 */ /* 0x00efc80008011604 */
[----:B------:R-:W-:-:S04]  /*7170*/  LOP3.LUT R6, R6, UR5, RZ, 0x30, !PT ;  /* 0x0000000506067c12 */ /* 0x000fc8000f8e30ff */
[----:B------:R-:W-:-:S05]  /*7180*/  LEA R8, R6, UR4, 0x3 ;  /* 0x0000000406087c11 */ /* 0x000fca000f8e18ff */
[----:B------:R-:W1:Y:S02]  /*7190*/  LDS.64 R6, [R8+0x7200] ;  /* 0x0072000008067984 */ /* 0x000e640000000a00 */
[----:B-1----:R-:W-:-:S05]  /*71a0*/  IADD3 R9, P4, PT, R6, R3, RZ ;  /* 0x0000000306097210 */ /* 0x002fca0007f9e0ff */
[----:B------:R-:W-:Y:S01]  /*71b0*/  IMAD.X R12, RZ, RZ, R7, P4 ;  /* 0x000000ffff0c7224 */ /* 0x000fe200020e0607 */
[----:B----4-:R-:W-:-:S04]  /*71c0*/  LEA R6, P4, R9, UR10, 0x2 ;  /* 0x0000000a09067c11 */ /* 0x010fc8000f8810ff */
[----:B------:R-:W-:Y:S02]  /*71d0*/  LEA.HI.X R7, R9, UR11, R12, 0x2, P4 ;  /* 0x0000000b09077c11 */ /* 0x000fe4000a0f140c */
[----:B------:R-:W-:-:S05]  /*71e0*/  LOP3.LUT R9, R4, 0x80000000, RZ, 0x3c, !PT ;  /* 0x8000000004097812 */ /* 0x000fca00078e3cff */
[----:B------:R4:W-:Y:S02]  /*71f0*/  STG.E desc[UR8][R6.64+0x1200], R9 ;  /* 0x0012000906007986 */ /* 0x0009e4000c101908 */
.L_x_84:
[----:B------:R-:W-:Y:S05]  /*7200*/  BSYNC.RECONVERGENT B0 ;  /* 0x0000000000007941 */ /* 0x000fea0003800200 */
.L_x_83:
[----:B------:R-:W-:Y:S01]  /*7210*/  NOP ;  /* 0x0000000000007918 */ /* 0x000fe20000000000 */
[----:B------:R-:W-:Y:S01]  /*7220*/  BSSY.RECONVERGENT B0, `(.L_x_85) ;  /* 0x0000011000007945 */ /* 0x000fe20003800200 */
[----:B------:R-:W-:Y:S01]  /*7230*/  ISETP.GE.AND P4, PT, R10, R5, PT ;  /* 0x000000050a00720c */ /* 0x000fe20003f86270 */
[----:B------:R-:W-:Y:S02]  /*7240*/  VIADD R10, R3, 0x1080 ;  /* 0x00001080030a7836 */ /* 0x000fe40000000000 */
[----:B------:R-:W-:Y:S10]  /*7250*/  @P5 BRA `(.L_x_86) ;  /* 0x0000000000345947 */ /* 0x000ff40003800000 */
[----:B------:R-:W1:Y:S01]  /*7260*/  LDS R4, [R0+0x1800] ;  /* 0x0018000000047984 */ /* 0x000e620000000800 */
[----:B------:R-:W1:Y:S01]  /*7270*/  LDCU UR6, c[0x0][0x3c4] ;  /* 0x00007880ff0677ac */ /* 0x000e620008000800 */
[----:B------:R-:W5:Y:S01]  /*7280*/  LDCU.64 UR10, c[0x0][0x3a0] ;  /* 0x00007400ff0a77ac */ /* 0x000f620008000a00 */
[----:B-1234-:R-:W-:-:S04]  /*7290*/  SHF.R.U32.HI R6, RZ, UR6, R4 ;  /* 0x00000006ff067c19 */ /* 0x01efc80008011604 */
[----:B------:R-:W-:-:S04]  /*72a0*/  LOP3.LUT R6, R6, UR5, RZ, 0x30, !PT ;  /* 0x0000000506067c12 */ /* 0x000fc8000f8e30ff */
[----:B------:R-:W-:-:S05]  /*72b0*/  LEA R8, R6, UR4, 0x3 ;  /* 0x0000000406087c11 */ /* 0x000fca000f8e18ff */
[----:B------:R-:W1:Y:S02]  /*72c0*/  LDS.64 R6, [R8+0x7200] ;  /* 0x0072000008067984 */ /* 0x000e640000000a00 */
[----:B-1----:R-:W-:-:S05]  /*72d0*/  IADD3 R9, P5, PT, R6, R3, RZ ;  /* 0x0000000306097210 */ /* 0x002fca0007fbe0ff */
[----:B------:R-:W-:Y:S01]  /*72e0*/  IMAD.X R12, RZ, RZ, R7, P5 ;  /* 0x000000ffff0c7224 */ /* 0x000fe200028e0607 */
[----:B-----5:R-:W-:-:S04]  /*72f0*/  LEA R6, P5, R9, UR10, 0x2 ;  /* 0x0000000a09067c11 */ /* 0x020fc8000f8a10ff */
[----:B------:R-:W-:Y:S02]  /*7300*/  LEA.HI.X R7, R9, UR11, R12, 0x2, P5 ;  /* 0x0000000b09077c11 */ /* 0x000fe4000a8f140c */
[----:B------:R-:W-:-:S05]  /*7310*/  LOP3.LUT R9, R4, 0x80000000, RZ, 0x3c, !PT ;  /* 0x8000000004097812 */ /* 0x000fca00078e3cff */
[----:B------:R1:W-:Y:S02]  /*7320*/  STG.E desc[UR8][R6.64+0x1800], R9 ;  /* 0x0018000906007986 */ /* 0x0003e4000c101908 */
.L_x_86:
[----:B------:R-:W-:Y:S05]  /*7330*/  BSYNC.RECONVERGENT B0 ;  /* 0x0000000000007941 */ /* 0x000fea0003800200 */
.L_x_85:
        /* <DEDUP_REMOVED lines=18> */
.L_x_88:
[----:B------:R-:W-:Y:S05]  /*7460*/  BSYNC.RECONVERGENT B0 ;  /* 0x0000000000007941 */ /* 0x000fea0003800200 */
.L_x_87:
        /* <DEDUP_REMOVED lines=18> */
.L_x_90:
[----:B------:R-:W-:Y:S05]  /*7590*/  BSYNC.RECONVERGENT B0 ;  /* 0x0000000000007941 */ /* 0x000fea0003800200 */
.L_x_89:
        /* <DEDUP_REMOVED lines=18> */
.L_x_92:
[----:B------:R-:W-:Y:S05]  /*76c0*/  BSYNC.RECONVERGENT B0 ;  /* 0x0000000000007941 */ /* 0x000fea0003800200 */
.L_x_91:
        /* <DEDUP_REMOVED lines=18> */
.L_x_94:
[----:B------:R-:W-:Y:S05]  /*77f0*/  BSYNC.RECONVERGENT B0 ;  /* 0x0000000000007941 */ /* 0x000fea0003800200 */
.L_x_93:
[----:B------:R-:W-:Y:S01]  /*7800*/  NOP ;  /* 0x0000000000007918 */ /* 0x000fe20000000000 */
[----:B------:R-:W-:Y:S01]  /*7810*/  BSSY.RECONVERGENT B0, `(.L_x_95) ;  /* 0x0000011000007945 */ /* 0x000fe20003800200 */
[----:B------:R-:W-:Y:S02]  /*7820*/  ISETP.GE.AND P2, PT, R10, R5, PT ;  /* 0x000000050a00720c */ /* 0x000fe40003f46270 */
[----:B------:R-:W-:Y:S01]  /*7830*/  LOP3.LUT R10, R3, 0x1800, RZ, 0xfc, !PT ;  /* 0x00001800030a7812 */ /* 0x000fe200078efcff */
        /* <DEDUP_REMOVED lines=14> */
.L_x_96:
[----:B------:R-:W-:Y:S05]  /*7920*/  BSYNC.RECONVERGENT B0 ;  /* 0x0000000000007941 */ /* 0x000fea0003800200 */
.L_x_95:
        /* <DEDUP_REMOVED lines=18> */
.L_x_98:
[----:B------:R-:W-:Y:S05]  /*7a50*/  BSYNC.RECONVERGENT B0 ;  /* 0x0000000000007941 */ /* 0x000fea0003800200 */
.L_x_97:
[----:B------:R-:W-:Y:S01]  /*7a60*/  NOP ;  /* 0x0000000000007918 */ /* 0x000fe20000000000 */
[----:B------:R-:W-:Y:S01]  /*7a70*/  BSSY.RECONVERGENT B0, `(.L_x_99) ;  /* 0x0000010000007945 */ /* 0x000fe20003800200 */
[----:B------:R-:W-:-:S03]  /*7a80*/  ISETP.GE.AND P4, PT, R10, R5, PT ;  /* 0x000000050a00720c */ /* 0x000fc60003f86270 */
        /* <DEDUP_REMOVED lines=14> */
.L_x_100:
[----:B------:R-:W-:Y:S05]  /*7b70*/  BSYNC.RECONVERGENT B0 ;  /* 0x0000000000007941 */ /* 0x000fea0003800200 */
.L_x_99:
[----:B------:R-:W-:Y:S01]  /*7b80*/  NOP ;  /* 0x0000000000007918 */ /* 0x000fe20000000000 */
[----:B------:R-:W-:Y:S04]  /*7b90*/  BSSY.RECONVERGENT B0, `(.L_x_101) ;  /* 0x000000f000007945 */ /* 0x000fe80003800200 */
[----:B------:R-:W-:Y:S05]  /*7ba0*/  @P6 BRA `(.L_x_102) ;  /* 0x0000000000346947 */ /* 0x000fea0003800000 */
        /* <DEDUP_REMOVED lines=13> */
.L_x_102:
[----:B------:R-:W-:Y:S05]  /*7c80*/  BSYNC.RECONVERGENT B0 ;  /* 0x0000000000007941 */ /* 0x000fea0003800200 */
.L_x_101:
        /* <DEDUP_REMOVED lines=16> */
.L_x_104:
[----:B------:R-:W-:Y:S05]  /*7d90*/  BSYNC.RECONVERGENT B0 ;  /* 0x0000000000007941 */ /* 0x000fea0003800200 */
.L_x_103:
        /* <DEDUP_REMOVED lines=16> */
.L_x_106:
[----:B------:R-:W-:Y:S05]  /*7ea0*/  BSYNC.RECONVERGENT B0 ;  /* 0x0000000000007941 */ /* 0x000fea0003800200 */
.L_x_105:
        /* <DEDUP_REMOVED lines=16> */
.L_x_108:
[----:B------:R-:W-:Y:S05]  /*7fb0*/  BSYNC.RECONVERGENT B0 ;  /* 0x0000000000007941 */ /* 0x000fea0003800200 */
.L_x_107:
        /* <DEDUP_REMOVED lines=16> */
.L_x_110:
[----:B------:R-:W-:Y:S05]  /*80c0*/  BSYNC.RECONVERGENT B0 ;  /* 0x0000000000007941 */ /* 0x000fea0003800200 */
.L_x_109:
        /* <DEDUP_REMOVED lines=16> */
.L_x_112:
[----:B------:R-:W-:Y:S05]  /*81d0*/  BSYNC.RECONVERGENT B0 ;  /* 0x0000000000007941 */ /* 0x000fea0003800200 */
.L_x_111:
[----:B------:R-:W-:Y:S01]  /*81e0*/  NOP ;  /* 0x0000000000007918 */ /* 0x000fe20000000000 */
[----:B------:R-:W5:Y:S01]  /*81f0*/  LDS R0, [R0+0x6c00] ;  /* 0x006c000000007984 */ /* 0x000f620000000800 */
[----:B------:R-:W5:Y:S02]  /*8200*/  LDCU UR6, c[0x0][0x3c4] ;  /* 0x00007880ff0677ac */ /* 0x000f640008000800 */
[----:B-----5:R-:W-:-:S04]  /*8210*/  SHF.R.U32.HI R2, RZ, UR6, R0 ;  /* 0x00000006ff027c19 */ /* 0x020fc80008011600 */
[----:B------:R-:W-:-:S04]  /*8220*/  LOP3.LUT R2, R2, UR5, RZ, 0x30, !PT ;  /* 0x0000000502027c12 */ /* 0x000fc8000f8e30ff */
[----:B-1234-:R-:W-:Y:S01]  /*8230*/  LEA R6, R2, UR4, 0x3 ;  /* 0x0000000402067c11 */ /* 0x01efe2000f8e18ff */
[----:B------:R-:W-:-:S05]  /*8240*/  VIADD R2, R3, 0x1b00 ;  /* 0x00001b0003027836 */ /* 0x000fca0000000000 */
[----:B------:R-:W1:Y:S01]  /*8250*/  LDS.64 R6, [R6+0x7200] ;  /* 0x0072000006067984 */ /* 0x000e620000000a00 */
[----:B------:R-:W-:-:S13]  /*8260*/  ISETP.GE.AND P0, PT, R2, R5, PT ;  /* 0x000000050200720c */ /* 0x000fda0003f06270 */
[----:B------:R-:W2:Y:S01]  /*8270*/  @!P0 LDC.64 R8, c[0x0][0x3a0] ;  /* 0x0000e800ff088b82 */ /* 0x000ea20000000a00 */
[----:B------:R-:W-:Y:S02]  /*8280*/  @!P0 LOP3.LUT R5, R0, 0x80000000, RZ, 0x3c, !PT ;  /* 0x8000000000058812 */ /* 0x000fe400078e3cff */
[----:B-1----:R-:W-:-:S05]  /*8290*/  IADD3 R3, P1, PT, R6, R3, RZ ;  /* 0x0000000306037210 */ /* 0x002fca0007f3e0ff */
[----:B------:R-:W-:Y:S01]  /*82a0*/  IMAD.X R4, RZ, RZ, R7, P1 ;  /* 0x000000ffff047224 */ /* 0x000fe200008e0607 */
[----:B--2---:R-:W-:-:S04]  /*82b0*/  @!P0 LEA R2, P1, R3, R8, 0x2 ;  /* 0x0000000803028211 */ /* 0x004fc800078210ff */
[----:B------:R-:W-:-:S05]  /*82c0*/  @!P0 LEA.HI.X R3, R3, R9, R4, 0x2, P1 ;  /* 0x0000000903038211 */ /* 0x000fca00008f1404 */
[----:B------:R-:W-:Y:S01]  /*82d0*/  @!P0 STG.E desc[UR8][R2.64+0x6c00], R5 ;  /* 0x006c000502008986 */ /* 0x000fe2000c101908 */
[----:B------:R-:W-:Y:S01]  /*82e0*/  NOP ;  /* 0x0000000000007918 */ /* 0x000fe20000000000 */
[----:B------:R-:W-:Y:S05]  /*82f0*/  EXIT ;  /* 0x000000000000794d */ /* 0x000fea0003800000 */
.L_x_26:
[----:B------:R-:W-:Y:S02]  /*8300*/  IMAD.MOV.U32 R50, RZ, RZ, R19 ;  /* 0x000000ffff327224 */ /* 0x000fe400078e0013 */
[----:B------:R-:W-:Y:S02]  /*8310*/  IMAD.MOV.U32 R49, RZ, RZ, 0x1 ;  /* 0x00000001ff317424 */ /* 0x000fe400078e00ff */
[----:B------:R-:W-:Y:S02]  /*8320*/  IMAD.MOV.U32 R52, RZ, RZ, RZ ;  /* 0x000000ffff347224 */ /* 0x000fe400078e00ff */
[----:B------:R-:W-:-:S07]  /*8330*/  IMAD.MOV.U32 R47, RZ, RZ, -0x1 ;  /* 0xffffffffff2f7424 */ /* 0x000fce00078e00ff */
[----:B------:R-:W-:Y:S05]  /*8340*/  WARPSYNC.COLLECTIVE R47, `(.L_x_113) ;  /* 0x000000002f087348 */ /* 0x000fea0003c00000 */
[----:B------:R0:W1:Y:S02]  /*8350*/  SHFL.UP P0, R48, R50, R49, R52 ;  /* 0x0400003132307389 */ /* 0x0000640000000034 */
[----:B01----:R-:W-:Y:S05]  /*8360*/  ENDCOLLECTIVE ;  /* 0x000000000000791b */ /* 0x003fea0003800000 */
.L_x_113:
[----:B------:R-:W-:Y:S02]  /*8370*/  IMAD.MOV.U32 R49, RZ, RZ, 0x2 ;  /* 0x00000002ff317424 */ /* 0x000fe400078e00ff */
[----:B------:R-:W-:-:S04]  /*8380*/  IMAD.MOV.U32 R20, RZ, RZ, R48 ;  /* 0x000000ffff147224 */ /* 0x000fc800078e0030 */
[----:B------:R-:W-:-:S04]  /*8390*/  @P0 IMAD.IADD R20, R19, 0x1, R20 ;  /* 0x0000000113140824 */ /* 0x000fc800078e0214 */
[----:B------:R-:W-:-:S07]  /*83a0*/  IMAD.MOV.U32 R50, RZ, RZ, R20 ;  /* 0x000000ffff327224 */ /* 0x000fce00078e0014 */
[----:B------:R-:W-:Y:S05]  /*83b0*/  WARPSYNC.COLLECTIVE R47, `(.L_x_114) ;  /* 0x000000002f087348 */ /* 0x000fea0003c00000 */
[----:B------:R0:W1:Y:S02]  /*83c0*/  SHFL.UP P0, R48, R50, R49, R52 ;  /* 0x0400003132307389 */ /* 0x0000640000000034 */
[----:B01----:R-:W-:Y:S05]  /*83d0*/  ENDCOLLECTIVE ;  /* 0x000000000000791b */ /* 0x003fea0003800000 */
.L_x_114:
[----:B------:R-:W-:Y:S02]  /*83e0*/  IMAD.MOV.U32 R49, RZ, RZ, 0x4 ;  /* 0x00000004ff317424 */ /* 0x000fe400078e00ff */
[----:B------:R-:W-:-:S04]  /*83f0*/  IMAD.MOV.U32 R21, RZ, RZ, R48 ;  /* 0x000000ffff157224 */ /* 0x000fc800078e0030 */
[----:B------:R-:W-:-:S04]  /*8400*/  @P0 IMAD.IADD R21, R20, 0x1, R21 ;  /* 0x0000000114150824 */ /* 0x000fc800078e0215 */
[----:B------:R-:W-:-:S07]  /*8410*/  IMAD.MOV.U32 R50, RZ, RZ, R21 ;  /* 0x000000ffff327224 */ /* 0x000fce00078e0015 */
[----:B------:R-:W-:Y:S05]  /*8420*/  WARPSYNC.COLLECTIVE R47, `(.L_x_115) ;  /* 0x000000002f087348 */ /* 0x000fea0003c00000 */
[----:B------:R0:W1:Y:S02]  /*8430*/  SHFL.UP P0, R48, R50, R49, R52 ;  /* 0x0400003132307389 */ /* 0x0000640000000034 */
[----:B01----:R-:W-:Y:S05]  /*8440*/  ENDCOLLECTIVE ;  /* 0x000000000000791b */ /* 0x003fea0003800000 */
.L_x_115:
[----:B------:R-:W-:Y:S02]  /*8450*/  IMAD.MOV.U32 R49, RZ, RZ, 0x8 ;  /* 0x00000008ff317424 */ /* 0x000fe400078e00ff */
[----:B------:R-:W-:-:S04]  /*8460*/  IMAD.MOV.U32 R22, RZ, RZ, R48 ;  /* 0x000000ffff167224 */ /* 0x000fc800078e0030 */
[----:B------:R-:W-:-:S04]  /*8470*/  @P0 IMAD.IADD R22, R21, 0x1, R22 ;  /* 0x0000000115160824 */ /* 0x000fc800078e0216 */
[----:B------:R-:W-:-:S07]  /*8480*/  IMAD.MOV.U32 R50, RZ, RZ, R22 ;  /* 0x000000ffff327224 */ /* 0x000fce00078e0016 */
[----:B------:R-:W-:Y:S05]  /*8490*/  WARPSYNC.COLLECTIVE R47, `(.L_x_116) ;  /* 0x000000002f087348 */ /* 0x000fea0003c00000 */
[----:B------:R0:W1:Y:S02]  /*84a0*/  SHFL.UP P0, R48, R50, R49, R52 ;  /* 0x0400003132307389 */ /* 0x0000640000000034 */
[----:B01----:R-:W-:Y:S05]  /*84b0*/  ENDCOLLECTIVE ;  /* 0x000000000000791b */ /* 0x003fea0003800000 */
.L_x_116:
[----:B------:R-:W-:Y:S02]  /*84c0*/  IMAD.MOV.U32 R49, RZ, RZ, 0x10 ;  /* 0x00000010ff317424 */ /* 0x000fe400078e00ff */
[----:B------:R-:W-:-:S04]  /*84d0*/  IMAD.MOV.U32 R23, RZ, RZ, R48 ;  /* 0x000000ffff177224 */ /* 0x000fc800078e0030 */
[----:B------:R-:W-:-:S04]  /*84e0*/  @P0 IMAD.IADD R23, R22, 0x1, R23 ;  /* 0x0000000116170824 */ /* 0x000fc800078e0217 */
[----:B------:R-:W-:-:S07]  /*84f0*/  IMAD.MOV.U32 R50, RZ, RZ, R23 ;  /* 0x000000ffff327224 */ /* 0x000fce00078e0017 */
[----:B------:R-:W-:Y:S05]  /*8500*/  WARPSYNC.COLLECTIVE R47, `(.L_x_117) ;  /* 0x000000002f087348 */ /* 0x000fea0003c00000 */
[----:B------:R0:W1:Y:S02]  /*8510*/  SHFL.UP P0, R48, R50, R49, R52 ;  /* 0x0400003132307389 */ /* 0x0000640000000034 */
[----:B01----:R-:W-:Y:S05]  /*8520*/  ENDCOLLECTIVE ;  /* 0x000000000000791b */ /* 0x003fea0003800000 */
.L_x_117:
[----:B------:R-:W-:Y:S05]  /*8530*/  BRA `(.L_x_118) ;  /* 0xffffff9c00b07947 */ /* 0x000fea000383ffff */
.L_x_119:
[----:B------:R-:W-:-:S00]  /*8540*/  BRA `(.L_x_119) ;  /* 0xfffffffc00fc7947 */ /* 0x000fc0000383ffff */
[----:B------:R-:W-:-:S00]  /*8550*/  NOP ;  /* 0x0000000000007918 */ /* 0x000fc00000000000 */
        /* <DEDUP_REMOVED lines=10> */
.L_x_230:


//--------------------- .text._ZN3cub18CUB_300001_SM_10006detail10radix_sort33DeviceRadixSortExclusiveSumKernelINS1_5radix10policy_hubIiNS0_8NullTypeEyE10Policy1000EyEEvPT0_ --------------------------
	.section	.text._ZN3cub18CUB_300001_SM_10006detail10radix_sort33DeviceRadixSortExclusiveSumKernelINS1_5radix10policy_hubIiNS0_8NullTypeEyE10Policy1000EyEEvPT0_,"ax",@progbits
	.align	128
        .global         _ZN3cub18CUB_300001_SM_10006detail10radix_sort33DeviceRadixSortExclusiveSumKernelINS1_5radix10policy_hubIiNS0_8NullTypeEyE10Policy1000EyEEvPT0_
        .type           _ZN3cub18CUB_300001_SM_10006detail10radix_sort33DeviceRadixSortExclusiveSumKernelINS1_5radix10policy_hubIiNS0_8NullTypeEyE10Policy1000EyEEvPT0_,@function
        .size           _ZN3cub18CUB_300001_SM_10006detail10radix_sort33DeviceRadixSortExclusiveSumKernelINS1_5radix10policy_hubIiNS0_8NullTypeEyE10Policy1000EyEEvPT0_,(.L_x_231 - _ZN3cub18CUB_300001_SM_10006detail10radix_sort33DeviceRadixSortExclusiveSumKernelINS1_5radix10policy_hubIiNS0_8NullTypeEyE10Policy1000EyEEvPT0_)
        .other          _ZN3cub18CUB_300001_SM_10006detail10radix_sort33DeviceRadixSortExclusiveSumKernelINS1_5radix10policy_hubIiNS0_8NullTypeEyE10Policy1000EyEEvPT0_,@"STO_CUDA_ENTRY STV_DEFAULT"
_ZN3cub18CUB_300001_SM_10006detail10radix_sort33DeviceRadixSortExclusiveSumKernelINS1_5radix10policy_hubIiNS0_8NullTypeEyE10Policy1000EyEEvPT0_:
.text._ZN3cub18CUB_300001_SM_10006detail10radix_sort33DeviceRadixSortExclusiveSumKernelINS1_5radix10policy_hubIiNS0_8NullTypeEyE10Policy1000EyEEvPT0_:
[----:B------:R-:W-:Y:S01]  /*0000*/  LDC R1, c[0x0][0x37c] ;  /* 0x0000df00ff017b82 */ /* 0x000fe20000000800 */
[----:B------:R-:W0:Y:S07]  /*0010*/  S2R R18, SR_TID.X ;  /* 0x0000000000127919 */ /* 0x000e2e0000002100 */
[----:B------:R-:W1:Y:S01]  /*0020*/  LDC.64 R16, c[0x0][0x380] ;  /* 0x0000e000ff107b82 */ /* 0x000e620000000a00 */
[----:B------:R-:W2:Y:S01]  /*0030*/  LDCU.64 UR4, c[0x0][0x358] ;  /* 0x00006b00ff0477ac */ /* 0x000ea20008000a00 */
[----:B------:R-:W3:Y:S01]  /*0040*/  S2R R5, SR_CTAID.X ;  /* 0x0000000000057919 */ /* 0x000ee20000002500 */
[----:B0-----:R-:W-:Y:S01]  /*0050*/  ISETP.GT.U32.AND P1, PT, R18, 0xff, PT ;  /* 0x000000ff1200780c */ /* 0x001fe20003f24070 */
[----:B---3--:R-:W-:-:S04]  /*0060*/  IMAD R5, R5, 0x100, R18 ;  /* 0x0000010005057824 */ /* 0x008fc800078e0212 */
[----:B-1----:R-:W-:-:S08]  /*0070*/  IMAD.WIDE R16, R5, 0x8, R16 ;  /* 0x0000000805107825 */ /* 0x002fd000078e0210 */
[----:B--2---:R-:W2:Y:S01]  /*0080*/  @!P1 LDG.E.64 R2, desc[UR4][R16.64] ;  /* 0x0000000410029981 */ /* 0x004ea2000c1e1b00 */
[----:B------:R-:W-:Y:S02]  /*0090*/  MOV R0, 0x400 ;  /* 0x0000040000007802 */ /* 0x000fe40000000f00 */
[C---:B------:R-:W-:Y:S01]  /*00a0*/  ISETP.GT.U32.AND P0, PT, R18.reuse, 0x1f, PT ;  /* 0x0000001f1200780c */ /* 0x040fe20003f04070 */
[----:B------:R-:W0:Y:S02]  /*00b0*/  S2R R5, SR_CgaCtaId ;  /* 0x0000000000057919 */ /* 0x000e240000008800 */
[----:B0-----:R-:W-:Y:S02]  /*00c0*/  LEA R5, R5, R0, 0x18 ;  /* 0x0000000005057211 */ /* 0x001fe400078ec0ff */
[----:B------:R-:W-:-:S05]  /*00d0*/  LEA.HI R0, R18, R18, RZ, 0x1d ;  /* 0x0000001212007211 */ /* 0x000fca00078fe8ff */
[----:B------:R-:W-:-:S05]  /*00e0*/  IMAD R0, R0, 0x8, R5 ;  /* 0x0000000800007824 */ /* 0x000fca00078e0205 */
[----:B--2---:R0:W-:Y:S01]  /*00f0*/  STS.64 [R0+0x10], R2 ;  /* 0x0000100200007388 */ /* 0x0041e20000000a00 */
[----:B------:R-:W-:Y:S06]  /*0100*/  BAR.SYNC.DEFER_BLOCKING 0x0 ;  /* 0x0000000000007b1d */ /* 0x000fec0000010000 */
[----:B------:R-:W-:Y:S05]  /*0110*/  @P0 BRA `(.L_x_120) ;  /* 0x0000000400240947 */ /* 0x000fea0003800000 */
[----:B------:R-:W-:Y:S01]  /*0120*/  IMAD R18, R18, 0x48, R5 ;  /* 0x0000004812127824 */ /* 0x000fe200078e0205 */
[----:B------:R-:W-:-:S04]  /*0130*/  UMOV UR6, 0xffffffff ;  /* 0xffffffff00067882 */ /* 0x000fc80000000000 */
[----:B------:R-:W-:Y:S04]  /*0140*/  LDS.64 R14, [R18+0x10] ;  /* 0x00001000120e7984 */ /* 0x000fe80000000a00 */
[----:B------:R-:W-:Y:S04]  /*0150*/  LDS.64 R12, [R18+0x18] ;  /* 0x00001800120c7984 */ /* 0x000fe80000000a00 */
[----:B------:R-:W1:Y:S04]  /*0160*/  LDS.64 R10, [R18+0x20] ;  /* 0x00002000120a7984 */ /* 0x000e680000000a00 */
[----:B------:R-:W-:Y:S04]  /*0170*/  LDS.64 R8, [R18+0x28] ;  /* 0x0000280012087984 */ /* 0x000fe80000000a00 */
[----:B------:R-:W2:Y:S04]  /*0180*/  LDS.64 R6, [R18+0x30] ;  /* 0x0000300012067984 */ /* 0x000ea80000000a00 */
[----:B------:R-:W-:Y:S04]  /*0190*/  LDS.64 R4, [R18+0x38] ;  /* 0x0000380012047984 */ /* 0x000fe80000000a00 */
[----:B0-----:R-:W0:Y:S04]  /*01a0*/  LDS.64 R2, [R18+0x40] ;  /* 0x0000400012027984 */ /* 0x001e280000000a00 */
[----:B------:R-:W3:Y:S01]  /*01b0*/  LDS.64 R20, [R18+0x48] ;  /* 0x0000480012147984 */ /* 0x000ee20000000a00 */
[----:B-1----:R-:W-:-:S04]  /*01c0*/  IADD3 R19, P3, P4, R10, R12, R14 ;  /* 0x0000000c0a137210 */ /* 0x002fc80007c7e00e */
[----:B------:R-:W-:Y:S02]  /*01d0*/  IADD3.X R23, PT, PT, R11, R13, R15, P3, P4 ;  /* 0x0000000d0b177210 */ /* 0x000fe40001fe840f */
[----:B--2---:R-:W-:-:S04]  /*01e0*/  IADD3 R19, P0, P2, R6, R19, R8 ;  /* 0x0000001306137210 */ /* 0x004fc80007a1e008 */
[----:B------:R-:W-:Y:S02]  /*01f0*/  IADD3.X R23, PT, PT, R7, R23, R9, P0, P2 ;  /* 0x0000001707177210 */ /* 0x000fe400007e4409 */
[----:B0-----:R-:W-:-:S04]  /*0200*/  IADD3 R19, P3, P4, R2, R19, R4 ;  /* 0x0000001302137210 */ /* 0x001fc80007c7e004 */
[----:B---3--:R-:W-:Y:S02]  /*0210*/  IADD3 R20, P0, PT, R20, R19, RZ ;  /* 0x0000001314147210 */ /* 0x008fe40007f1e0ff */
[----:B------:R-:W-:-:S05]  /*0220*/  IADD3.X R19, PT, PT, R3, R23, R5, P3, P4 ;  /* 0x0000001703137210 */ /* 0x000fca0001fe8405 */
[----:B------:R-:W-:Y:S01]  /*0230*/  IMAD.X R19, R21, 0x1, R19, P0 ;  /* 0x0000000115137824 */ /* 0x000fe200000e0613 */
[----:B------:R-:W-:Y:S06]  /*0240*/  BRA.DIV UR6, `(.L_x_121) ;  /* 0x0000000206f07947 */ /* 0x000fec000b800000 */
[----:B------:R-:W0:Y:S04]  /*0250*/  SHFL.UP PT, R27, R20, 0x1, RZ ;  /* 0x04200000141b7989 */ /* 0x000e2800000e00ff */
[----:B------:R-:W1:Y:S01]  /*0260*/  SHFL.UP P0, R25, R19, 0x1, RZ ;  /* 0x0420000013197989 */ /* 0x000e6200000000ff */
[----:B0-----:R-:W-:-:S04]  /*0270*/  IADD3 R22, P2, PT, R27, R20, RZ ;  /* 0x000000141b167210 */ /* 0x001fc80007f5e0ff */
[----:B-1----:R-:W-:Y:S01]  /*0280*/  SEL R27, R22, R27, P0 ;  /* 0x0000001b161b7207 */ /* 0x002fe20000000000 */
[----:B------:R-:W-:-:S04]  /*0290*/  IMAD.X R26, R25, 0x1, R19, P2 ;  /* 0x00000001191a7824 */ /* 0x000fc800010e0613 */
[----:B------:R-:W0:Y:S01]  /*02a0*/  SHFL.UP PT, R28, R27, 0x2, RZ ;  /* 0x044000001b1c7989 */ /* 0x000e2200000e00ff */
[----:B------:R-:W-:-:S05]  /*02b0*/  SEL R26, R26, R25, P0 ;  /* 0x000000191a1a7207 */ /* 0x000fca0000000000 */
[----:B------:R-:W1:Y:S01]  /*02c0*/  SHFL.UP P0, R25, R26, 0x2, RZ ;  /* 0x044000001a197989 */ /* 0x000e6200000000ff */
[----:B0-----:R-:W-:-:S05]  /*02d0*/  IADD3 R21, P2, PT, R28, R27, RZ ;  /* 0x0000001b1c157210 */ /* 0x001fca0007f5e0ff */
[----:B-1----:R-:W-:Y:S01]  /*02e0*/  IMAD.X R22, R25, 0x1, R26, P2 ;  /* 0x0000000119167824 */ /* 0x002fe200010e061a */
[----:B------:R-:W-:-:S04]  /*02f0*/  SEL R28, R21, R28, P0 ;  /* 0x0000001c151c7207 */ /* 0x000fc80000000000 */
[----:B------:R-:W-:Y:S01]  /*0300*/  SEL R29, R22, R25, P0 ;  /* 0x00000019161d7207 */ /* 0x000fe20000000000 */
        /* <DEDUP_REMOVED lines=12> */
[----:B------:R0:W1:Y:S04]  /*03d0*/  SHFL.UP PT, R28, R27, 0x10, RZ ;  /* 0x060000001b1c7989 */ /* 0x00006800000e00ff */
[----:B------:R0:W2:Y:S02]  /*03e0*/  SHFL.UP P0, R25, R26, 0x10, RZ ;  /* 0x060000001a197989 */ /* 0x0000a400000000ff */
.L_x_132:
[----:B-1----:R-:W-:-:S04]  /*03f0*/  IADD3 R21, P2, PT, R28, R27, RZ ;  /* 0x0000001b1c157210 */ /* 0x002fc80007f5e0ff */
[----:B--2---:R-:W-:Y:S01]  /*0400*/  SEL R21, R21, R28, P0 ;  /* 0x0000001c15157207 */ /* 0x004fe20000000000 */
[----:B------:R-:W-:-:S05]  /*0410*/  IMAD.X R22, R25, 0x1, R26, P2 ;  /* 0x0000000119167824 */ /* 0x000fca00010e061a */
[----:B------:R-:W-:Y:S02]  /*0420*/  SEL R22, R22, R25, P0 ;  /* 0x0000001916167207 */ /* 0x000fe40000000000 */
[----:B------:R-:W-:-:S05]  /*0430*/  IADD3 R20, P0, PT, R21, -R20, RZ ;  /* 0x8000001415147210 */ /* 0x000fca0007f1e0ff */
[----:B------:R-:W-:Y:S01]  /*0440*/  IMAD.X R21, R22, 0x1, ~R19, P0 ;  /* 0x0000000116157824 */ /* 0x000fe200000e0e13 */
[----:B------:R-:W-:-:S04]  /*0450*/  IADD3 R14, P0, PT, R14, R20, RZ ;  /* 0x000000140e0e7210 */ /* 0x000fc80007f1e0ff */
[----:B------:R1:W-:Y:S01]  /*0460*/  STS.64 [R18+0x10], R20 ;  /* 0x0000101412007388 */ /* 0x0003e20000000a00 */
[----:B------:R-:W-:Y:S01]  /*0470*/  IMAD.X R15, R15, 0x1, R21, P0 ;  /* 0x000000010f0f7824 */ /* 0x000fe200000e0615 */
        /* <DEDUP_REMOVED lines=17> */
[----:B------:R-:W-:-:S05]  /*0590*/  IMAD.X R3, R3, 0x1, R5, P0 ;  /* 0x0000000103037824 */ /* 0x000fca00000e0605 */
[----:B------:R1:W-:Y:S03]  /*05a0*/  STS.64 [R18+0x48], R2 ;  /* 0x0000480212007388 */ /* 0x0003e60000000a00 */
.L_x_120:
[----:B------:R-:W-:Y:S05]  /*05b0*/  WARPSYNC.ALL ;  /* 0x0000000000007948 */ /* 0x000fea0003800000 */
[----:B------:R-:W-:Y:S06]  /*05c0*/  BAR.SYNC.DEFER_BLOCKING 0x0 ;  /* 0x0000000000007b1d */ /* 0x000fec0000010000 */
[----:B------:R-:W-:Y:S05]  /*05d0*/  @P1 EXIT ;  /* 0x000000000000194d */ /* 0x000fea0003800000 */
[----:B01----:R-:W0:Y:S04]  /*05e0*/  LDS.64 R2, [R0+0x10] ;  /* 0x0000100000027984 */ /* 0x003e280000000a00 */
[----:B0-----:R-:W-:Y:S01]  /*05f0*/  STG.E.64 desc[UR4][R16.64], R2 ;  /* 0x0000000210007986 */ /* 0x001fe2000c101b04 */
[----:B------:R-:W-:Y:S05]  /*0600*/  EXIT ;  /* 0x000000000000794d */ /* 0x000fea0003800000 */
.L_x_121:
[----:B------:R-:W-:Y:S02]  /*0610*/  IMAD.MOV.U32 R24, RZ, RZ, R20 ;  /* 0x000000ffff187224 */ /* 0x000fe400078e0014 */
[----:B------:R-:W-:Y:S02]  /*0620*/  IMAD.MOV.U32 R23, RZ, RZ, 0x1 ;  /* 0x00000001ff177424 */ /* 0x000fe400078e00ff */
[----:B------:R-:W-:Y:S02]  /*0630*/  IMAD.MOV.U32 R22, RZ, RZ, RZ ;  /* 0x000000ffff167224 */ /* 0x000fe400078e00ff */
[----:B------:R-:W-:-:S07]  /*0640*/  IMAD.MOV.U32 R21, RZ, RZ, -0x1 ;  /* 0xffffffffff157424 */ /* 0x000fce00078e00ff */
[----:B------:R-:W-:Y:S05]  /*0650*/  WARPSYNC.COLLECTIVE R21, `(.L_x_122) ;  /* 0x0000000015087348 */ /* 0x000fea0003c00000 */
[----:B------:R0:W1:Y:S02]  /*0660*/  SHFL.UP P0, R25, R24, R23, R22 ;  /* 0x0400001718197389 */ /* 0x0000640000000016 */
[----:B01----:R-:W-:Y:S05]  /*0670*/  ENDCOLLECTIVE ;  /* 0x000000000000791b */ /* 0x003fea0003800000 */
.L_x_122:
[----:B------:R-:W-:Y:S02]  /*0680*/  IMAD.MOV.U32 R24, RZ, RZ, R19 ;  /* 0x000000ffff187224 */ /* 0x000fe400078e0013 */
[----:B------:R-:W-:-:S07]  /*0690*/  IMAD.MOV.U32 R27, RZ, RZ, R25 ;  /* 0x000000ffff1b7224 */ /* 0x000fce00078e0019 */
[----:B------:R-:W-:Y:S05]  /*06a0*/  WARPSYNC.COLLECTIVE R21, `(.L_x_123) ;  /* 0x0000000015087348 */ /* 0x000fea0003c00000 */
[----:B------:R0:W1:Y:S02]  /*06b0*/  SHFL.UP P0, R25, R24, R23, R22 ;  /* 0x0400001718197389 */ /* 0x0000640000000016 */
[----:B01----:R-:W-:Y:S05]  /*06c0*/  ENDCOLLECTIVE ;  /* 0x000000000000791b */ /* 0x003fea0003800000 */
.L_x_123:
[----:B------:R-:W-:Y:S01]  /*06d0*/  IADD3 R26, P2, PT, R27, R20, RZ ;  /* 0x000000141b1a7210 */ /* 0x000fe20007f5e0ff */
[----:B------:R-:W-:-:S03]  /*06e0*/  IMAD.MOV.U32 R23, RZ, RZ, 0x2 ;  /* 0x00000002ff177424 */ /* 0x000fc600078e00ff */
[----:B------:R-:W-:Y:S01]  /*06f0*/  SEL R27, R26, R27, P0 ;  /* 0x0000001b1a1b7207 */ /* 0x000fe20000000000 */
[----:B------:R-:W-:-:S04]  /*0700*/  IMAD.X R26, R25, 0x1, R19, P2 ;  /* 0x00000001191a7824 */ /* 0x000fc800010e0613 */
[----:B------:R-:W-:Y:S01]  /*0710*/  IMAD.MOV.U32 R24, RZ, RZ, R27 ;  /* 0x000000ffff187224 */ /* 0x000fe200078e001b */
[----:B------:R-:W-:-:S07]  /*0720*/  SEL R26, R26, R25, P0 ;  /* 0x000000191a1a7207 */ /* 0x000fce0000000000 */
[----:B------:R-:W-:Y:S05]  /*0730*/  WARPSYNC.COLLECTIVE R21, `(.L_x_124) ;  /* 0x0000000015087348 */ /* 0x000fea0003c00000 */
[----:B------:R0:W1:Y:S02]  /*0740*/  SHFL.UP P0, R25, R24, R23, R22 ;  /* 0x0400001718197389 */ /* 0x0000640000000016 */
[----:B01----:R-:W-:Y:S05]  /*0750*/  ENDCOLLECTIVE ;  /* 0x000000000000791b */ /* 0x003fea0003800000 */
.L_x_124:
[----:B------:R-:W-:Y:S02]  /*0760*/  IMAD.MOV.U32 R24, RZ, RZ, R26 ;  /* 0x000000ffff187224 */ /* 0x000fe400078e001a */
[----:B------:R-:W-:-:S07]  /*0770*/  IMAD.MOV.U32 R28, RZ, RZ, R25 ;  /* 0x000000ffff1c7224 */ /* 0x000fce00078e0019 */
[----:B------:R-:W-:Y:S05]  /*0780*/  WARPSYNC.COLLECTIVE R21, `(.L_x_125) ;  /* 0x0000000015087348 */ /* 0x000fea0003c00000 */
[----:B------:R0:W1:Y:S02]  /*0790*/  SHFL.UP P0, R25, R24, R23, R22 ;  /* 0x0400001718197389 */ /* 0x0000640000000016 */
[----:B01----:R-:W-:Y:S05]  /*07a0*/  ENDCOLLECTIVE ;  /* 0x000000000000791b */ /* 0x003fea0003800000 */
.L_x_125:
        /* <DEDUP_REMOVED lines=9> */
.L_x_126:
[----:B------:R-:W-:Y:S02]  /*0840*/  IMAD.MOV.U32 R24, RZ, RZ, R29 ;  /* 0x000000ffff187224 */ /* 0x000fe400078e001d */
[----:B------:R-:W-:-:S07]  /*0850*/  IMAD.MOV.U32 R27, RZ, RZ, R25 ;  /* 0x000000ffff1b7224 */ /* 0x000fce00078e0019 */
[----:B------:R-:W-:Y:S05]  /*0860*/  WARPSYNC.COLLECTIVE R21, `(.L_x_127) ;  /* 0x0000000015087348 */ /* 0x000fea0003c00000 */
[----:B------:R0:W1:Y:S02]  /*0870*/  SHFL.UP P0, R25, R24, R23, R22 ;  /* 0x0400001718197389 */ /* 0x0000640000000016 */
[----:B01----:R-:W-:Y:S05]  /*0880*/  ENDCOLLECTIVE ;  /* 0x000000000000791b */ /* 0x003fea0003800000 */
.L_x_127:
        /* <DEDUP_REMOVED lines=9> */
.L_x_128:
[----:B------:R-:W-:Y:S02]  /*0920*/  IMAD.MOV.U32 R24, RZ, RZ, R29 ;  /* 0x000000ffff187224 */ /* 0x000fe400078e001d */
[----:B------:R-:W-:-:S07]  /*0930*/  IMAD.MOV.U32 R27, RZ, RZ, R25 ;  /* 0x000000ffff1b7224 */ /* 0x000fce00078e0019 */
[----:B------:R-:W-:Y:S05]  /*0940*/  WARPSYNC.COLLECTIVE R21, `(.L_x_129) ;  /* 0x0000000015087348 */ /* 0x000fea0003c00000 */
[----:B------:R0:W1:Y:S02]  /*0950*/  SHFL.UP P0, R25, R24, R23, R22 ;  /* 0x0400001718197389 */ /* 0x0000640000000016 */
[----:B01----:R-:W-:Y:S05]  /*0960*/  ENDCOLLECTIVE ;  /* 0x000000000000791b */ /* 0x003fea0003800000 */
.L_x_129:
        /* <DEDUP_REMOVED lines=9> */
.L_x_130:
[----:B------:R-:W-:Y:S02]  /*0a00*/  IMAD.MOV.U32 R24, RZ, RZ, R26 ;  /* 0x000000ffff187224 */ /* 0x000fe400078e001a */
[----:B------:R-:W-:-:S07]  /*0a10*/  IMAD.MOV.U32 R28, RZ, RZ, R25 ;  /* 0x000000ffff1c7224 */ /* 0x000fce00078e0019 */
[----:B------:R-:W-:Y:S05]  /*0a20*/  WARPSYNC.COLLECTIVE R21, `(.L_x_131) ;  /* 0x0000000015087348 */ /* 0x000fea0003c00000 */
[----:B------:R0:W1:Y:S02]  /*0a30*/  SHFL.UP P0, R25, R24, R23, R22 ;  /* 0x0400001718197389 */ /* 0x0000640000000016 */
[----:B01----:R-:W-:Y:S05]  /*0a40*/  ENDCOLLECTIVE ;  /* 0x000000000000791b */ /* 0x003fea0003800000 */
.L_x_131:
[----:B------:R-:W-:Y:S05]  /*0a50*/  BRA `(.L_x_132) ;  /* 0xfffffff800647947 */ /* 0x000fea000383ffff */
.L_x_133:
        /* <DEDUP_REMOVED lines=10> */
.L_x_231:


//--------------------- .text._ZN3cub18CUB_300001_SM_10006detail10radix_sort30DeviceRadixSortHistogramKernelINS1_5radix10policy_hubIiNS0_8NullTypeEyE10Policy1000ELNS0_9SortOrderE0EiyNS1_21identity_decomposer_tEEEvPT2_PKT1_SB_iiT3_ --------------------------
	.section	.text._ZN3cub18CUB_300001_SM_10006detail10radix_sort30DeviceRadixSortHistogramKernelINS1_5radix10policy_hubIiNS0_8NullTypeEyE10Policy1000ELNS0_9SortOrderE0EiyNS1_21identity_decomposer_tEEEvPT2_PKT1_SB_iiT3_,"ax",@progbits
	.align	128
        .global         _ZN3cub18CUB_300001_SM_10006detail10radix_sort30DeviceRadixSortHistogramKernelINS1_5radix10policy_hubIiNS0_8NullTypeEyE10Policy1000ELNS0_9SortOrderE0EiyNS1_21identity_decomposer_tEEEvPT2_PKT1_SB_iiT3_
        .type           _ZN3cub18CUB_300001_SM_10006detail10radix_sort30DeviceRadixSortHistogramKernelINS1_5radix10policy_hubIiNS0_8NullTypeEyE10Policy1000ELNS0_9SortOrderE0EiyNS1_21identity_decomposer_tEEEvPT2_PKT1_SB_iiT3_,@function
        .size           _ZN3cub18CUB_300001_SM_10006detail10radix_sort30DeviceRadixSortHistogramKernelINS1_5radix10policy_hubIiNS0_8NullTypeEyE10Policy1000ELNS0_9SortOrderE0EiyNS1_21identity_decomposer_tEEEvPT2_PKT1_SB_iiT3_,(.L_x_232 - _ZN3cub18CUB_300001_SM_10006detail10radix_sort30DeviceRadixSortHistogramKernelINS1_5radix10policy_hubIiNS0_8NullTypeEyE10Policy1000ELNS0_9SortOrderE0EiyNS1_21identity_decomposer_tEEEvPT2_PKT1_SB_iiT3_)
        .other          _ZN3cub18CUB_300001_SM_10006detail10radix_sort30DeviceRadixSortHistogramKernelINS1_5radix10policy_hubIiNS0_8NullTypeEyE10Policy1000ELNS0_9SortOrderE0EiyNS1_21identity_decomposer_tEEEvPT2_PKT1_SB_iiT3_,@"STO_CUDA_ENTRY STV_DEFAULT"
_ZN3cub18CUB_300001_SM_10006detail10radix_sort30DeviceRadixSortHistogramKernelINS1_5radix10policy_hubIiNS0_8NullTypeEyE10Policy1000ELNS0_9SortOrderE0EiyNS1_21identity_decomposer_tEEEvPT2_PKT1_SB_iiT3_:
.text._ZN3cub18CUB_300001_SM_10006detail10radix_sort30DeviceRadixSortHistogramKernelINS1_5radix10policy_hubIiNS0_8NullTypeEyE10Policy1000ELNS0_9SortOrderE0EiyNS1_21identity_decomposer_tEEEvPT2_PKT1_SB_iiT3_:
[----:B------:R-:W-:Y:S01]  /*0000*/  LDC R1, c[0x0][0x37c] ;  /* 0x0000df00ff017b82 */ /* 0x000fe20000000800 */
[----:B------:R-:W0:Y:S02]  /*0010*/  LDCU.64 UR14, c[0x0][0x390] ;  /* 0x00007200ff0e77ac */ /* 0x000e240008000a00 */
[----:B0-----:R-:W-:-:S04]  /*0020*/  ISETP.NE.U32.AND P0, PT, RZ, UR14, PT ;  /* 0x0000000eff007c0c */ /* 0x001fc8000bf05070 */
[----:B------:R-:W-:-:S13]  /*0030*/  ISETP.NE.AND.EX P0, PT, RZ, UR15, PT, P0 ;  /* 0x0000000fff007c0c */ /* 0x000fda000bf05300 */
[----:B------:R-:W-:Y:S05]  /*0040*/  @!P0 EXIT ;  /* 0x000000000000894d */ /* 0x000fea0003800000 */
[----:B------:R-:W-:Y:S01]  /*0050*/  UIADD3 UR11, UP0, UPT, UR14, -0x1, URZ ;  /* 0xffffffff0e0b7890 */ /* 0x000fe2000ff1e0ff */
[----:B------:R-:W0:Y:S01]  /*0060*/  S2R R4, SR_TID.X ;  /* 0x0000000000047919 */ /* 0x000e220000002100 */
[----:B------:R-:W1:Y:S01]  /*0070*/  LDCU.64 UR4, c[0x0][0x398] ;  /* 0x00007300ff0477ac */ /* 0x000e620008000a00 */
[----:B------:R-:W2:Y:S01]  /*0080*/  S2UR UR7, SR_CgaCtaId ;  /* 0x00000000000779c3 */ /* 0x000ea20000008800 */
[----:B------:R-:W-:Y:S01]  /*0090*/  UIADD3.X UR12, UPT, UPT, UR15, -0x1, URZ, UP0, !UPT ;  /* 0xffffffff0f0c7890 */ /* 0x000fe200087fe4ff */
[----:B------:R-:W-:Y:S01]  /*00a0*/  UMOV UR6, 0x400 ;  /* 0x0000040000067882 */ /* 0x000fe20000000000 */
[----:B------:R-:W3:Y:S05]  /*00b0*/  LDCU.64 UR20, c[0x0][0x358] ;  /* 0x00006b00ff1477ac */ /* 0x000eea0008000a00 */
[----:B------:R-:W4:Y:S01]  /*00c0*/  S2UR UR8, SR_CTAID.X ;  /* 0x00000000000879c3 */ /* 0x000f220000002500 */
[----:B------:R-:W-:Y:S01]  /*00d0*/  USHF.R.U64 UR11, UR11, 0x1e, UR12 ;  /* 0x0000001e0b0b7899 */ /* 0x000fe2000800120c */
[----:B------:R-:W0:Y:S03]  /*00e0*/  LDCU UR28, c[0x0][0x370] ;  /* 0x00006e00ff1c77ac */ /* 0x000e260008000800 */
[----:B------:R-:W-:-:S02]  /*00f0*/  UIADD3 UR11, UP0, UPT, UR11, 0x1, URZ ;  /* 0x000000010b0b7890 */ /* 0x000fc4000ff1e0ff */
[----:B-1----:R-:W-:Y:S02]  /*0100*/  UIADD3 UR4, UPT, UPT, UR5, 0x7, -UR4 ;  /* 0x0000000705047890 */ /* 0x002fe4000fffe804 */
[----:B------:R-:W-:Y:S02]  /*0110*/  ULEA.HI.X UR12, UR12, URZ, URZ, 0x2, UP0 ;  /* 0x000000ff0c0c7291 */ /* 0x000fe400080f14ff */
[----:B------:R-:W-:Y:S02]  /*0120*/  UISETP.LT.U32.AND UP0, UPT, UR11, UR14, UPT ;  /* 0x0000000e0b00728c */ /* 0x000fe4000bf01070 */
[----:B------:R-:W-:Y:S02]  /*0130*/  USHF.R.S32.HI UR5, URZ, 0x1f, UR4 ;  /* 0x0000001fff057899 */ /* 0x000fe40008011404 */
[----:B------:R-:W-:Y:S02]  /*0140*/  UISETP.LT.U32.AND.EX UP0, UPT, UR12, UR15, UPT, UP0 ;  /* 0x0000000f0c00728c */ /* 0x000fe4000bf01100 */
[----:B------:R-:W-:-:S02]  /*0150*/  ULEA.HI UR5, UR5, UR4, URZ, 0x3 ;  /* 0x0000000405057291 */ /* 0x000fc4000f8f18ff */
[----:B------:R-:W-:Y:S01]  /*0160*/  USEL UR11, UR11, UR14, UP0 ;  /* 0x0000000e0b0b7287 */ /* 0x000fe20008000000 */
[C---:B0-----:R-:W-:Y:S01]  /*0170*/  VIADD R21, R4.reuse, 0x780 ;  /* 0x0000078004157836 */ /* 0x041fe20000000000 */
[----:B------:R-:W-:Y:S02]  /*0180*/  USEL UR12, UR12, UR15, UP0 ;  /* 0x0000000f0c0c7287 */ /* 0x000fe40008000000 */
[----:B------:R-:W-:Y:S02]  /*0190*/  UISETP.GE.AND UP0, UPT, UR4, 0x8, UPT ;  /* 0x000000080400788c */ /* 0x000fe4000bf06270 */
[----:B--2---:R-:W-:Y:S02]  /*01a0*/  ULEA UR6, UR7, UR6, 0x18 ;  /* 0x0000000607067291 */ /* 0x004fe4000f8ec0ff */
[----:B------:R-:W-:Y:S02]  /*01b0*/  USHF.R.S32.HI UR5, URZ, 0x3, UR5 ;  /* 0x00000003ff057899 */ /* 0x000fe40008011405 */
[----:B------:R-:W-:Y:S01]  /*01c0*/  PLOP3.LUT P0, PT, PT, PT, UP0, 0x80, 0x8 ;  /* 0x000000000008781c */ /* 0x000fe20003f0f008 */
[----:B----4-:R-:W-:Y:S01]  /*01d0*/  USHF.L.U32 UR8, UR8, 0xb, URZ ;  /* 0x0000000b08087899 */ /* 0x010fe200080006ff */
[C---:B------:R-:W-:Y:S01]  /*01e0*/  LEA R0, R4.reuse, UR6, 0x2 ;  /* 0x0000000604007c11 */ /* 0x040fe2000f8e10ff */
[----:B------:R-:W-:Y:S01]  /*01f0*/  UIADD3 UR22, UPT, UPT, UR5, -0x1, URZ ;  /* 0xffffffff05167890 */ /* 0x000fe2000fffe0ff */
[----:B------:R-:W-:Y:S01]  /*0200*/  ISETP.GT.U32.OR P0, PT, R4, 0xff, !P0 ;  /* 0x000000ff0400780c */ /* 0x000fe20004704470 */
[----:B------:R-:W-:-:S02]  /*0210*/  ULOP3.LUT UR23, UR5, 0xf, URZ, 0xc0, !UPT ;  /* 0x0000000f05177892 */ /* 0x000fc4000f8ec0ff */
[----:B------:R-:W-:Y:S01]  /*0220*/  ULOP3.LUT UR24, UR5, 0x7, URZ, 0xc0, !UPT ;  /* 0x0000000705187892 */ /* 0x000fe2000f8ec0ff */
[----:B------:R-:W-:Y:S01]  /*0230*/  P2R R20, PR, RZ, 0x1 ;  /* 0x00000001ff147803 */ /* 0x000fe20000000000 */
[----:B------:R-:W-:Y:S02]  /*0240*/  ULOP3.LUT UR25, UR5, 0x3, URZ, 0xc0, !UPT ;  /* 0x0000000305197892 */ /* 0x000fe4000f8ec0ff */
[----:B------:R-:W-:Y:S02]  /*0250*/  ULOP3.LUT UR26, UR5, 0xffffff0, URZ, 0xc0, !UPT ;  /* 0x0ffffff0051a7892 */ /* 0x000fe4000f8ec0ff */
[----:B------:R-:W-:Y:S02]  /*0260*/  ULOP3.LUT UR27, UR5, 0xffffff8, URZ, 0xc0, !UPT ;  /* 0x0ffffff8051b7892 */ /* 0x000fe4000f8ec0ff */
[----:B------:R-:W-:Y:S01]  /*0270*/  ULOP3.LUT UR9, UR5, 0x1, URZ, 0xc0, !UPT ;  /* 0x0000000105097892 */ /* 0x000fe2000f8ec0ff */
[----:B------:R-:W-:Y:S01]  /*0280*/  UMOV UR6, URZ ;  /* 0x000000ff00067c82 */ /* 0x000fe20008000000 */
[----:B---3--:R-:W-:-:S10]  /*0290*/  UMOV UR7, URZ ;  /* 0x000000ff00077c82 */ /* 0x008fd40008000000 */
.L_x_217:
[----:B------:R-:W-:Y:S01]  /*02a0*/  ISETP.NE.AND P0, PT, R20, RZ, PT ;  /* 0x000000ff1400720c */ /* 0x000fe20003f05270 */
[----:B------:R-:W-:-:S12]  /*02b0*/  BSSY.RECONVERGENT B0, `(.L_x_134) ;  /* 0x000007c000007945 */ /* 0x000fd80003800200 */
[----:B012345:R-:W-:Y:S05]  /*02c0*/  @P0 BRA `(.L_x_135) ;  /* 0x0000000400e80947 */ /* 0x03ffea0003800000 */
[----:B------:R-:W-:Y:S02]  /*02d0*/  IMAD.U32 R2, RZ, RZ, UR22 ;  /* 0x00000016ff027e24 */ /* 0x000fe4000f8e00ff */
[----:B------:R-:W-:-:S03]  /*02e0*/  IMAD.MOV.U32 R3, RZ, RZ, RZ ;  /* 0x000000ffff037224 */ /* 0x000fc600078e00ff */
[----:B------:R-:W-:-:S13]  /*02f0*/  ISETP.GE.U32.AND P1, PT, R2, 0xf, PT ;  /* 0x0000000f0200780c */ /* 0x000fda0003f26070 */
[----:B------:R-:W-:Y:S05]  /*0300*/  @!P1 BRA `(.L_x_136) ;  /* 0x00000000005c9947 */ /* 0x000fea0003800000 */
[----:B------:R-:W-:Y:S01]  /*0310*/  VIADD R2, R0, 0x2000 ;  /* 0x0000200000027836 */ /* 0x000fe20000000000 */
[----:B------:R-:W-:-:S12]  /*0320*/  UIADD3 UR4, UPT, UPT, -UR26, URZ, URZ ;  /* 0x000000ff1a047290 */ /* 0x000fd8000fffe1ff */
.L_x_137:
[----:B------:R-:W-:Y:S01]  /*0330*/  UIADD3 UR4, UPT, UPT, UR4, 0x10, URZ ;  /* 0x0000001004047890 */ /* 0x000fe2000fffe0ff */
[----:B------:R-:W-:Y:S03]  /*0340*/  STS [R2+-0x2000], RZ ;  /* 0xffe000ff02007388 */ /* 0x000fe60000000800 */
[----:B------:R-:W-:Y:S01]  /*0350*/  UISETP.NE.AND UP0, UPT, UR4, URZ, UPT ;  /* 0x000000ff0400728c */ /* 0x000fe2000bf05270 */
        /* <DEDUP_REMOVED lines=16> */
[----:B------:R-:W-:Y:S06]  /*0460*/  BRA.U UP0, `(.L_x_137) ;  /* 0xfffffffd00b07547 */ /* 0x000fec000b83ffff */
[----:B------:R-:W-:-:S07]  /*0470*/  IMAD.U32 R3, RZ, RZ, UR26 ;  /* 0x0000001aff037e24 */ /* 0x000fce000f8e00ff */
.L_x_136:
[----:B------:R-:W-:Y:S01]  /*0480*/  ISETP.NE.AND P0, PT, RZ, UR23, PT ;  /* 0x00000017ff007c0c */ /* 0x000fe2000bf05270 */
[----:B------:R-:W-:Y:S01]  /*0490*/  IMAD.U32 R6, RZ, RZ, UR24 ;  /* 0x00000018ff067e24 */ /* 0x000fe2000f8e00ff */
[----:B------:R-:W-:-:S03]  /*04a0*/  MOV R2, UR23 ;  /* 0x0000001700027c02 */ /* 0x000fc60008000f00 */
[----:B------:R-:W-:Y:S02]  /*04b0*/  VIADD R6, R6, 0xffffffff ;  /* 0xffffffff06067836 */ /* 0x000fe40000000000 */
[----:B------:R-:W-:-:S06]  /*04c0*/  VIADD R2, R2, 0xffffffff ;  /* 0xffffffff02027836 */ /* 0x000fcc0000000000 */
[----:B------:R-:W-:Y:S05]  /*04d0*/  @!P0 BRA `(.L_x_138) ;  /* 0x00000000007c8947 */ /* 0x000fea0003800000 */
[----:B------:R-:W-:Y:S01]  /*04e0*/  ISETP.GE.U32.AND P2, PT, R2, 0x7, PT ;  /* 0x000000070200780c */ /* 0x000fe20003f46070 */
[----:B------:R-:W-:-:S12]  /*04f0*/  UISETP.NE.AND UP0, UPT, UR24, URZ, UPT ;  /* 0x000000ff1800728c */ /* 0x000fd8000bf05270 */
[----:B------:R-:W-:Y:S05]  /*0500*/  @!P2 BRA `(.L_x_139) ;  /* 0x000000000028a947 */ /* 0x000fea0003800000 */
        /* <DEDUP_REMOVED lines=10> */
.L_x_139:
[----:B------:R-:W-:Y:S05]  /*05b0*/  BRA.U !UP0, `(.L_x_138) ;  /* 0x0000000108447547 */ /* 0x000fea000b800000 */
[----:B------:R-:W-:Y:S01]  /*05c0*/  ISETP.GE.U32.AND P2, PT, R6, 0x3, PT ;  /* 0x000000030600780c */ /* 0x000fe20003f46070 */
[----:B------:R-:W-:-:S12]  /*05d0*/  UISETP.NE.AND UP0, UPT, UR25, URZ, UPT ;  /* 0x000000ff1900728c */ /* 0x000fd8000bf05270 */
[C---:B0-----:R-:W-:Y:S02]  /*05e0*/  @P2 IMAD R5, R3.reuse, 0x400, R0 ;  /* 0x0000040003052824 */ /* 0x041fe400078e0200 */
[----:B------:R-:W-:-:S03]  /*05f0*/  @P2 VIADD R3, R3, 0x4 ;  /* 0x0000000403032836 */ /* 0x000fc60000000000 */
[----:B------:R1:W-:Y:S04]  /*0600*/  @P2 STS [R5], RZ ;  /* 0x000000ff05002388 */ /* 0x0003e80000000800 */
[----:B------:R1:W-:Y:S04]  /*0610*/  @P2 STS [R5+0x400], RZ ;  /* 0x000400ff05002388 */ /* 0x0003e80000000800 */
[----:B------:R1:W-:Y:S04]  /*0620*/  @P2 STS [R5+0x800], RZ ;  /* 0x000800ff05002388 */ /* 0x0003e80000000800 */
[----:B------:R1:W-:Y:S01]  /*0630*/  @P2 STS [R5+0xc00], RZ ;  /* 0x000c00ff05002388 */ /* 0x0003e20000000800 */
[----:B------:R-:W-:Y:S05]  /*0640*/  BRA.U !UP0, `(.L_x_138) ;  /* 0x0000000108207547 */ /* 0x000fea000b800000 */
[----:B------:R-:W-:Y:S01]  /*0650*/  IMAD R3, R3, 0x400, R0 ;  /* 0x0000040003037824 */ /* 0x000fe200078e0200 */
[----:B------:R-:W-:-:S04]  /*0660*/  UISETP.NE.AND UP0, UPT, UR25, 0x1, UPT ;  /* 0x000000011900788c */ /* 0x000fc8000bf05270 */
[----:B------:R2:W-:Y:S05]  /*0670*/  STS [R3], RZ ;  /* 0x000000ff03007388 */ /* 0x0005ea0000000800 */
[----:B------:R-:W-:Y:S05]  /*0680*/  BRA.U !UP0, `(.L_x_138) ;  /* 0x0000000108107547 */ /* 0x000fea000b800000 */
[----:B------:R-:W-:Y:S01]  /*0690*/  UISETP.NE.AND UP0, UPT, UR25, 0x2, UPT ;  /* 0x000000021900788c */ /* 0x000fe2000bf05270 */
[----:B------:R3:W-:Y:S05]  /*06a0*/  STS [R3+0x400], RZ ;  /* 0x000400ff03007388 */ /* 0x0007ea0000000800 */
[----:B------:R-:W-:-:S13]  /*06b0*/  PLOP3.LUT P2, PT, PT, PT, UP0, 0x80, 0x8 ;  /* 0x000000000008781c */ /* 0x000fda0003f4f008 */
[----:B------:R3:W-:Y:S02]  /*06c0*/  @P2 STS [R3+0x800], RZ ;  /* 0x000800ff03002388 */ /* 0x0007e40000000800 */
.L_x_138:
[----:B------:R-:W-:-:S13]  /*06d0*/  ISETP.GT.U32.AND P2, PT, R4, 0x7f, PT ;  /* 0x0000007f0400780c */ /* 0x000fda0003f44070 */
[----:B------:R-:W-:Y:S05]  /*06e0*/  @P2 BRA `(.L_x_135) ;  /* 0x0000000000e02947 */ /* 0x000fea0003800000 */
[----:B--23--:R-:W-:Y:S01]  /*06f0*/  HFMA2 R3, -RZ, RZ, 0, 0 ;  /* 0x00000000ff037431 */ /* 0x00cfe200000001ff */
[----:B------:R-:W-:Y:S06]  /*0700*/  @!P1 BRA `(.L_x_140) ;  /* 0x0000000000589947 */ /* 0x000fec0003800000 */
[----:B------:R-:W-:-:S07]  /*0710*/  IMAD.MOV.U32 R3, RZ, RZ, RZ ;  /* 0x000000ffff037224 */ /* 0x000fce00078e00ff */
.L_x_141:
[C---:B012---:R-:W-:Y:S02]  /*0720*/  IMAD R5, R3.reuse, 0x400, R0 ;  /* 0x0000040003057824 */ /* 0x047fe400078e0200 */
[----:B------:R-:W-:-:S03]  /*0730*/  VIADD R3, R3, 0x10 ;  /* 0x0000001003037836 */ /* 0x000fc60000000000 */
[----:B------:R2:W-:Y:S02]  /*0740*/  STS [R5+0x200], RZ ;  /* 0x000200ff05007388 */ /* 0x0005e40000000800 */
[----:B------:R-:W-:Y:S02]  /*0750*/  ISETP.NE.AND P1, PT, R3, UR26, PT ;  /* 0x0000001a03007c0c */ /* 0x000fe4000bf25270 */
[----:B------:R2:W-:Y:S04]  /*0760*/  STS [R5+0x600], RZ ;  /* 0x000600ff05007388 */ /* 0x0005e80000000800 */
        /* <DEDUP_REMOVED lines=13> */
[----:B------:R2:W-:Y:S01]  /*0840*/  STS [R5+0x3e00], RZ ;  /* 0x003e00ff05007388 */ /* 0x0005e20000000800 */
[----:B------:R-:W-:Y:S05]  /*0850*/  @P1 BRA `(.L_x_141) ;  /* 0xfffffffc00b01947 */ /* 0x000fea000383ffff */
[----:B------:R-:W-:-:S07]  /*0860*/  IMAD.U32 R3, RZ, RZ, UR26 ;  /* 0x0000001aff037e24 */ /* 0x000fce000f8e00ff */
.L_x_140:
[----:B------:R-:W-:Y:S05]  /*0870*/  @!P0 BRA `(.L_x_135) ;  /* 0x00000000007c8947 */ /* 0x000fea0003800000 */
[----:B------:R-:W-:Y:S01]  /*0880*/  ISETP.GE.U32.AND P0, PT, R2, 0x7, PT ;  /* 0x000000070200780c */ /* 0x000fe20003f06070 */
[----:B------:R-:W-:-:S12]  /*0890*/  UISETP.NE.AND UP0, UPT, UR24, URZ, UPT ;  /* 0x000000ff1800728c */ /* 0x000fd8000bf05270 */
[----:B------:R-:W-:Y:S05]  /*08a0*/  @!P0 BRA `(.L_x_142) ;  /* 0x0000000000288947 */ /* 0x000fea0003800000 */
[C---:B------:R-:W-:Y:S02]  /*08b0*/  IMAD R2, R3.reuse, 0x400, R0 ;  /* 0x0000040003027824 */ /* 0x040fe400078e0200 */
[----:B------:R-:W-:-:S03]  /*08c0*/  VIADD R3, R3, 0x8 ;  /* 0x0000000803037836 */ /* 0x000fc60000000000 */
[----:B------:R3:W-:Y:S04]  /*08d0*/  STS [R2+0x200], RZ ;  /* 0x000200ff02007388 */ /* 0x0007e80000000800 */
[----:B------:R3:W-:Y:S04]  /*08e0*/  STS [R2+0x600], RZ ;  /* 0x000600ff02007388 */ /* 0x0007e80000000800 */
[----:B------:R3:W-:Y:S04]  /*08f0*/  STS [R2+0xa00], RZ ;  /* 0x000a00ff02007388 */ /* 0x0007e80000000800 */
[----:B------:R3:W-:Y:S04]  /*0900*/  STS [R2+0xe00], RZ ;  /* 0x000e00ff02007388 */ /* 0x0007e80000000800 */
[----:B------:R3:W-:Y:S04]  /*0910*/  STS [R2+0x1200], RZ ;  /* 0x001200ff02007388 */ /* 0x0007e80000000800 */
[----:B------:R3:W-:Y:S04]  /*0920*/  STS [R2+0x1600], RZ ;  /* 0x001600ff02007388 */ /* 0x0007e80000000800 */
[----:B------:R3:W-:Y:S04]  /*0930*/  STS [R2+0x1a00], RZ ;  /* 0x001a00ff02007388 */ /* 0x0007e80000000800 */
[----:B------:R3:W-:Y:S02]  /*0940*/  STS [R2+0x1e00], RZ ;  /* 0x001e00ff02007388 */ /* 0x0007e40000000800 */
.L_x_142:
[----:B------:R-:W-:Y:S05]  /*0950*/  BRA.U !UP0, `(.L_x_135) ;  /* 0x0000000108447547 */ /* 0x000fea000b800000 */
[----:B------:R-:W-:Y:S01]  /*0960*/  ISETP.GE.U32.AND P0, PT, R6, 0x3, PT ;  /* 0x000000030600780c */ /* 0x000fe20003f06070 */
[----:B------:R-:W-:-:S12]  /*0970*/  UISETP.NE.AND UP0, UPT, UR25, URZ, UPT ;  /* 0x000000ff1900728c */ /* 0x000fd8000bf05270 */
[C---:B---3--:R-:W-:Y:S01]  /*0980*/  @P0 IMAD R2, R3.reuse, 0x400, R0 ;  /* 0x0000040003020824 */ /* 0x048fe200078e0200 */
[----:B------:R-:W-:-:S04]  /*0990*/  @P0 IADD3 R3, PT, PT, R3, 0x4, RZ ;  /* 0x0000000403030810 */ /* 0x000fc80007ffe0ff */
[----:B------:R4:W-:Y:S04]  /*09a0*/  @P0 STS [R2+0x200], RZ ;  /* 0x000200ff02000388 */ /* 0x0009e80000000800 */
[----:B------:R4:W-:Y:S04]  /*09b0*/  @P0 STS [R2+0x600], RZ ;  /* 0x000600ff02000388 */ /* 0x0009e80000000800 */
[----:B------:R4:W-:Y:S04]  /*09c0*/  @P0 STS [R2+0xa00], RZ ;  /* 0x000a00ff02000388 */ /* 0x0009e80000000800 */
[----:B------:R4:W-:Y:S01]  /*09d0*/  @P0 STS [R2+0xe00], RZ ;  /* 0x000e00ff02000388 */ /* 0x0009e20000000800 */
[----:B------:R-:W-:Y:S05]  /*09e0*/  BRA.U !UP0, `(.L_x_135) ;  /* 0x0000000108207547 */ /* 0x000fea000b800000 */
[----:B------:R-:W-:Y:S01]  /*09f0*/  IMAD R3, R3, 0x400, R0 ;  /* 0x0000040003037824 */ /* 0x000fe200078e0200 */
[----:B------:R-:W-:-:S04]  /*0a00*/  UISETP.NE.AND UP0, UPT, UR25, 0x1, UPT ;  /* 0x000000011900788c */ /* 0x000fc8000bf05270 */
[----:B------:R3:W-:Y:S05]  /*0a10*/  STS [R3+0x200], RZ ;  /* 0x000200ff03007388 */ /* 0x0007ea0000000800 */
[----:B------:R-:W-:Y:S05]  /*0a20*/  BRA.U !UP0, `(.L_x_135) ;  /* 0x0000000108107547 */ /* 0x000fea000b800000 */
[----:B------:R-:W-:Y:S01]  /*0a30*/  UISETP.NE.AND UP0, UPT, UR25, 0x2, UPT ;  /* 0x000000021900788c */ /* 0x000fe2000bf05270 */
[----:B------:R0:W-:Y:S05]  /*0a40*/  STS [R3+0x600], RZ ;  /* 0x000600ff03007388 */ /* 0x0001ea0000000800 */
[----:B------:R-:W-:-:S13]  /*0a50*/  PLOP3.LUT P0, PT, PT, PT, UP0, 0x80, 0x8 ;  /* 0x000000000008781c */ /* 0x000fda0003f0f008 */
[----:B------:R0:W-:Y:S02]  /*0a60*/  @P0 STS [R3+0xa00], RZ ;  /* 0x000a00ff03000388 */ /* 0x0001e40000000800 */
.L_x_135:
[----:B------:R-:W-:Y:S05]  /*0a70*/  BSYNC.RECONVERGENT B0 ;  /* 0x0000000000007941 */ /* 0x000fea0003800200 */
.L_x_134:
[----:B------:R-:W5:Y:S01]  /*0a80*/  LDCU.64 UR14, c[0x0][0x390] ;  /* 0x00007200ff0e77ac */ /* 0x000f620008000a00 */
[----:B------:R-:W-:Y:S02]  /*0a90*/  USHF.L.U32 UR4, UR6, 0x1e, URZ ;  /* 0x0000001e06047899 */ /* 0x000fe400080006ff */
[----:B------:R-:W-:Y:S02]  /*0aa0*/  USHF.L.U64.HI UR5, UR6, 0x1e, UR7 ;  /* 0x0000001e06057899 */ /* 0x000fe40008010207 */
[----:B-----5:R-:W-:-:S04]  /*0ab0*/  UIADD3 UR4, UP0, UPT, -UR4, UR14, URZ ;  /* 0x0000000e04047290 */ /* 0x020fc8000ff1e1ff */
[----:B------:R-:W-:Y:S02]  /*0ac0*/  UIADD3.X UR5, UPT, UPT, ~UR5, UR15, URZ, UP0, !UPT ;  /* 0x0000000f05057290 */ /* 0x000fe400087fe5ff */
[----:B------:R-:W-:-:S04]  /*0ad0*/  UISETP.LT.U32.AND UP0, UPT, UR4, 0x40000000, UPT ;  /* 0x400000000400788c */ /* 0x000fc8000bf01070 */
[----:B------:R-:W-:-:S04]  /*0ae0*/  UISETP.LT.U32.AND.EX UP0, UPT, UR5, URZ, UPT, UP0 ;  /* 0x000000ff0500728c */ /* 0x000fc8000bf01100 */
[----:B------:R-:W-:Y:S02]  /*0af0*/  USEL UR13, UR4, 0x40000000, UP0 ;  /* 0x40000000040d7887 */ /* 0x000fe40008000000 */
[----:B------:R-:W-:Y:S02]  /*0b00*/  USEL UR14, UR5, URZ, UP0 ;  /* 0x000000ff050e7287 */ /* 0x000fe40008000000 */
[----:B------:R-:W-:-:S04]  /*0b10*/  UISETP.GT.U32.AND UP0, UPT, UR13, UR8, UPT ;  /* 0x000000080d00728c */ /* 0x000fc8000bf04070 */
[----:B------:R-:W-:Y:S01]  /*0b20*/  UISETP.GT.U32.AND.EX UP0, UPT, UR14, URZ, UPT, UP0 ;  /* 0x000000ff0e00728c */ /* 0x000fe2000bf04100 */
[----:B------:R-:W-:Y:S08]  /*0b30*/  BAR.SYNC.DEFER_BLOCKING 0x0 ;  /* 0x0000000000007b1d */ /* 0x000ff00000010000 */
[----:B------:R-:W-:Y:S06]  /*0b40*/  BAR.SYNC.DEFER_BLOCKING 0x0 ;  /* 0x0000000000007b1d */ /* 0x000fec0000010000 */
[----:B------:R-:W-:Y:S05]  /*0b50*/  BRA.U !UP0, `(.L_x_143) ;  /* 0x0000000d082c7547 */ /* 0x000fea000b800000 */
[----:B------:R-:W-:Y:S01]  /*0b60*/  UMOV UR10, UR8 ;  /* 0x00000008000a7c82 */ /* 0x000fe20008000000 */
[----:B------:R-:W-:-:S05]  /*0b70*/  UMOV UR5, URZ ;  /* 0x000000ff00057c82 */ /* 0x000fca0008000000 */
.L_x_148:
[----:B-----5:R-:W5:Y:S01]  /*0b80*/  LDCU.64 UR18, c[0x0][0x390] ;  /* 0x00007200ff1277ac */ /* 0x020f620008000a00 */
[----:B------:R-:W-:Y:S02]  /*0b90*/  USHF.L.U32 UR15, UR6, 0x1e, URZ ;  /* 0x0000001e060f7899 */ /* 0x000fe400080006ff */
[----:B------:R-:W-:Y:S02]  /*0ba0*/  USHF.L.U64.HI UR16, UR6, 0x1e, UR7 ;  /* 0x0000001e06107899 */ /* 0x000fe40008010207 */
[----:B------:R-:W-:-:S04]  /*0bb0*/  UIADD3 UR15, UP0, UPT, UR10, UR15, URZ ;  /* 0x0000000f0a0f7290 */ /* 0x000fc8000ff1e0ff */
[----:B------:R-:W-:Y:S02]  /*0bc0*/  UIADD3.X UR16, UPT, UPT, UR5, UR16, URZ, UP0, !UPT ;  /* 0x0000001005107290 */ /* 0x000fe400087fe4ff */
[----:B------:R-:W-:Y:S02]  /*0bd0*/  ULEA UR10, UP0, UR28, UR10, 0xb ;  /* 0x0000000a1c0a7291 */ /* 0x000fe4000f8058ff */
[----:B-----5:R-:W-:Y:S02]  /*0be0*/  UIADD3 UR17, UP1, UPT, -UR15, UR18, URZ ;  /* 0x000000120f117290 */ /* 0x020fe4000ff3e1ff */
[----:B------:R-:W-:Y:S02]  /*0bf0*/  UIADD3.X UR5, UPT, UPT, URZ, UR5, URZ, UP0, !UPT ;  /* 0x00000005ff057290 */ /* 0x000fe400087fe4ff */
[----:B------:R-:W-:Y:S02]  /*0c00*/  UIADD3.X UR4, UPT, UPT, ~UR16, UR19, URZ, UP1, !UPT ;  /* 0x0000001310047290 */ /* 0x000fe40008ffe5ff */
[----:B------:R-:W-:-:S02]  /*0c10*/  UISETP.GE.U32.AND UP1, UPT, UR17, 0x800, UPT ;  /* 0x000008001100788c */ /* 0x000fc4000bf26070 */
[----:B------:R-:W-:Y:S02]  /*0c20*/  UISETP.GE.U32.AND UP0, UPT, UR10, UR13, UPT ;  /* 0x0000000d0a00728c */ /* 0x000fe4000bf06070 */
[----:B------:R-:W-:Y:S02]  /*0c30*/  UISETP.GE.U32.AND.EX UP1, UPT, UR4, URZ, UPT, UP1 ;  /* 0x000000ff0400728c */ /* 0x000fe4000bf26110 */
[----:B------:R-:W-:-:S07]  /*0c40*/  UISETP.GE.U32.AND.EX UP0, UPT, UR5, UR14, UPT, UP0 ;  /* 0x0000000e0500728c */ /* 0x000fce000bf06100 */
[----:B0-----:R-:W-:Y:S05]  /*0c50*/  BRA.U !UP1, `(.L_x_144) ;  /* 0x0000000109587547 */ /* 0x001fea000b800000 */
[----:B------:R-:W4:Y:S01]  /*0c60*/  LDCU.64 UR18, c[0x0][0x388] ;  /* 0x00007100ff1277ac */ /* 0x000f220008000a00 */
[----:B0-23--:R-:W-:-:S05]  /*0c70*/  IADD3 R3, P0, PT, R4, UR15, RZ ;  /* 0x0000000f04037c10 */ /* 0x00dfca000ff1e0ff */
[----:B------:R-:W-:Y:S01]  /*0c80*/  IMAD.X R6, RZ, RZ, UR16, P0 ;  /* 0x00000010ff067e24 */ /* 0x000fe200080e06ff */
[----:B----4-:R-:W-:-:S04]  /*0c90*/  LEA R2, P0, R3, UR18, 0x2 ;  /* 0x0000001203027c11 */ /* 0x010fc8000f8010ff */
        /* <DEDUP_REMOVED lines=8> */
[----:B-1----:R0:W5:Y:S04]  /*0d20*/  LDG.E R5, desc[UR20][R2.64+0xe00] ;  /* 0x000e001402057981 */ /* 0x002168000c1e1900 */
        /* <DEDUP_REMOVED lines=9> */
.L_x_144:
[----:B------:R-:W4:Y:S01]  /*0dc0*/  LDCU.64 UR18, c[0x0][0x388] ;  /* 0x00007100ff1277ac */ /* 0x000f220008000a00 */
[C---:B012---:R-:W-:Y:S01]  /*0dd0*/  VIADD R5, R4.reuse, 0x100 ;  /* 0x0000010004057836 */ /* 0x047fe20000000000 */
[C---:B---3--:R-:W-:Y:S01]  /*0de0*/  IADD3 R3, P0, PT, R4.reuse, UR15, RZ ;  /* 0x0000000f04037c10 */ /* 0x048fe2000ff1e0ff */
[C---:B----4-:R-:W-:Y:S01]  /*0df0*/  VIADD R2, R4.reuse, 0x80 ;  /* 0x0000008004027836 */ /* 0x050fe20000000000 */
[C---:B------:R-:W-:Y:S01]  /*0e00*/  ISETP.GE.AND P1, PT, R4.reuse, UR17, PT ;  /* 0x0000001104007c0c */ /* 0x040fe2000bf26270 */
[----:B------:R-:W-:Y:S01]  /*0e10*/  VIADD R7, R4, 0x180 ;  /* 0x0000018004077836 */ /* 0x000fe20000000000 */
[----:B------:R-:W-:Y:S01]  /*0e20*/  ISETP.GE.AND P3, PT, R5, UR17, PT ;  /* 0x0000001105007c0c */ /* 0x000fe2000bf66270 */
[----:B------:R-:W-:Y:S01]  /*0e30*/  IMAD.X R6, RZ, RZ, UR16, P0 ;  /* 0x00000010ff067e24 */ /* 0x000fe200080e06ff */
[----:B------:R-:W-:Y:S01]  /*0e40*/  ISETP.GE.AND P2, PT, R2, UR17, PT ;  /* 0x0000001102007c0c */ /* 0x000fe2000bf46270 */
[----:B------:R-:W-:Y:S01]  /*0e50*/  VIADD R5, R4, 0x200 ;  /* 0x0000020004057836 */ /* 0x000fe20000000000 */
[----:B------:R-:W-:Y:S01]  /*0e60*/  ISETP.GE.AND P4, PT, R7, UR17, PT ;  /* 0x0000001107007c0c */ /* 0x000fe2000bf86270 */
[----:B------:R-:W-:-:S03]  /*0e70*/  IMAD.MOV.U32 R12, RZ, RZ, 0x7fffffff ;  /* 0x7fffffffff0c7424 */ /* 0x000fc600078e00ff */
[----:B------:R-:W-:Y:S01]  /*0e80*/  ISETP.GE.AND P5, PT, R5, UR17, PT ;  /* 0x0000001105007c0c */ /* 0x000fe2000bfa6270 */
[----:B------:R-:W-:Y:S01]  /*0e90*/  VIADD R5, R4, 0x300 ;  /* 0x0000030004057836 */ /* 0x000fe20000000000 */
[----:B------:R-:W-:-:S04]  /*0ea0*/  LEA R2, P0, R3, UR18, 0x2 ;  /* 0x0000001203027c11 */ /* 0x000fc8000f8010ff */
[----:B------:R-:W-:Y:S01]  /*0eb0*/  LEA.HI.X R3, R3, UR19, R6, 0x2, P0 ;  /* 0x0000001303037c11 */ /* 0x000fe200080f1406 */
[----:B------:R-:W-:Y:S01]  /*0ec0*/  IMAD.MOV.U32 R11, RZ, RZ, 0x7fffffff ;  /* 0x7fffffffff0b7424 */ /* 0x000fe200078e00ff */
[----:B------:R-:W-:-:S03]  /*0ed0*/  IADD3 R6, PT, PT, R4, 0x280, RZ ;  /* 0x0000028004067810 */ /* 0x000fc60007ffe0ff */
[----:B------:R1:W5:Y:S01]  /*0ee0*/  @!P1 LDG.E R12, desc[UR20][R2.64] ;  /* 0x00000014020c9981 */ /* 0x000362000c1e1900 */
[----:B------:R-:W-:Y:S01]  /*0ef0*/  ISETP.GE.AND P1, PT, R5, UR17, PT ;  /* 0x0000001105007c0c */ /* 0x000fe2000bf26270 */
[----:B------:R-:W-:Y:S01]  /*0f00*/  VIADD R5, R4, 0x380 ;  /* 0x0000038004057836 */ /* 0x000fe20000000000 */
[----:B------:R-:W-:Y:S01]  /*0f10*/  ISETP.GE.AND P0, PT, R6, UR17, PT ;  /* 0x0000001106007c0c */ /* 0x000fe2000bf06270 */
[----:B------:R-:W-:Y:S01]  /*0f20*/  IMAD.MOV.U32 R9, RZ, RZ, 0x7fffffff ;  /* 0x7fffffffff097424 */ /* 0x000fe200078e00ff */
[----:B------:R1:W5:Y:S02]  /*0f30*/  @!P2 LDG.E R11, desc[UR20][R2.64+0x200] ;  /* 0x00020014020ba981 */ /* 0x000364000c1e1900 */
[----:B------:R-:W-:Y:S01]  /*0f40*/  ISETP.GE.AND P2, PT, R5, UR17, PT ;  /* 0x0000001105007c0c */ /* 0x000fe2000bf46270 */
[----:B------:R-:W-:Y:S02]  /*0f50*/  VIADD R5, R4, 0x480 ;  /* 0x0000048004057836 */ /* 0x000fe40000000000 */
[----:B------:R-:W-:Y:S01]  /*0f60*/  IMAD.MOV.U32 R10, RZ, RZ, 0x7fffffff ;  /* 0x7fffffffff0a7424 */ /* 0x000fe200078e00ff */
[----:B------:R1:W5:Y:S01]  /*0f70*/  @!P4 LDG.E R9, desc[UR20][R2.64+0x600] ;  /* 0x000600140209c981 */ /* 0x000362000c1e1900 */
[----:B------:R-:W-:-:S02]  /*0f80*/  MOV R8, 0x7fffffff ;  /* 0x7fffffff00087802 */ /* 0x000fc40000000f00 */
[C---:B------:R-:W-:Y:S02]  /*0f90*/  LOP3.LUT R6, R4.reuse, 0x400, RZ, 0xfc, !PT ;  /* 0x0000040004067812 */ /* 0x040fe400078efcff */
[----:B------:R-:W-:Y:S01]  /*0fa0*/  ISETP.GE.AND P4, PT, R5, UR17, PT ;  /* 0x0000001105007c0c */ /* 0x000fe2000bf86270 */
[----:B------:R-:W-:Y:S01]  /*0fb0*/  VIADD R5, R4, 0x500 ;  /* 0x0000050004057836 */ /* 0x000fe20000000000 */
[----:B------:R1:W5:Y:S01]  /*0fc0*/  @!P3 LDG.E R10, desc[UR20][R2.64+0x400] ;  /* 0x00040014020ab981 */ /* 0x000362000c1e1900 */
[----:B------:R-:W-:Y:S01]  /*0fd0*/  ISETP.GE.AND P3, PT, R6, UR17, PT ;  /* 0x0000001106007c0c */ /* 0x000fe2000bf66270 */
[----:B------:R-:W-:Y:S02]  /*0fe0*/  IMAD.MOV.U32 R6, RZ, RZ, 0x7fffffff ;  /* 0x7fffffffff067424 */ /* 0x000fe400078e00ff */
[----:B------:R1:W5:Y:S01]  /*0ff0*/  @!P5 LDG.E R8, desc[UR20][R2.64+0x800] ;  /* 0x000800140208d981 */ /* 0x000362000c1e1900 */
[----:B------:R-:W-:Y:S01]  /*1000*/  ISETP.GE.AND P5, PT, R5, UR17, PT ;  /* 0x0000001105007c0c */ /* 0x000fe2000bfa6270 */
[----:B------:R-:W-:-:S02]  /*1010*/  VIADD R5, R4, 0x600 ;  /* 0x0000060004057836 */ /* 0x000fc40000000000 */
[----:B------:R-:W-:Y:S01]  /*1020*/  IMAD.MOV.U32 R7, RZ, RZ, 0x7fffffff ;  /* 0x7fffffffff077424 */ /* 0x000fe200078e00ff */
[----:B------:R1:W5:Y:S01]  /*1030*/  @!P1 LDG.E R6, desc[UR20][R2.64+0xc00] ;  /* 0x000c001402069981 */ /* 0x000362000c1e1900 */
[C---:B------:R-:W-:Y:S01]  /*1040*/  VIADD R13, R4.reuse, 0x580 ;  /* 0x00000580040d7836 */ /* 0x040fe20000000000 */
[----:B------:R-:W-:Y:S01]  /*1050*/  ISETP.GE.AND P1, PT, R5, UR17, PT ;  /* 0x0000001105007c0c */ /* 0x000fe2000bf26270 */
[----:B------:R-:W-:Y:S02]  /*1060*/  IMAD.MOV.U32 R5, RZ, RZ, 0x7fffffff ;  /* 0x7fffffffff057424 */ /* 0x000fe400078e00ff */
[----:B------:R-:W-:Y:S01]  /*1070*/  IMAD.MOV.U32 R19, RZ, RZ, 0x7fffffff ;  /* 0x7fffffffff137424 */ /* 0x000fe200078e00ff */
[----:B------:R1:W5:Y:S01]  /*1080*/  @!P0 LDG.E R7, desc[UR20][R2.64+0xa00] ;  /* 0x000a001402078981 */ /* 0x000362000c1e1900 */
[----:B------:R-:W-:Y:S01]  /*1090*/  IMAD.MOV.U32 R18, RZ, RZ, 0x7fffffff ;  /* 0x7fffffffff127424 */ /* 0x000fe200078e00ff */
[----:B------:R-:W-:Y:S01]  /*10a0*/  ISETP.GE.AND P0, PT, R13, UR17, PT ;  /* 0x000000110d007c0c */ /* 0x000fe2000bf06270 */
[C---:B------:R-:W-:Y:S01]  /*10b0*/  VIADD R14, R4.reuse, 0x700 ;  /* 0x00000700040e7836 */ /* 0x040fe20000000000 */
[----:B------:R-:W-:Y:S01]  /*10c0*/  IADD3 R13, PT, PT, R4, 0x680, RZ ;  /* 0x00000680040d7810 */ /* 0x000fe20007ffe0ff */
[----:B------:R1:W5:Y:S03]  /*10d0*/  @!P2 LDG.E R5, desc[UR20][R2.64+0xe00] ;  /* 0x000e00140205a981 */ /* 0x000366000c1e1900 */
[----:B------:R-:W-:Y:S01]  /*10e0*/  ISETP.GE.AND P2, PT, R13, UR17, PT ;  /* 0x000000110d007c0c */ /* 0x000fe2000bf46270 */
[----:B------:R1:W5:Y:S01]  /*10f0*/  @!P3 LDG.E R19, desc[UR20][R2.64+0x1000] ;  /* 0x001000140213b981 */ /* 0x000362000c1e1900 */
[----:B------:R-:W-:-:S03]  /*1100*/  ISETP.GE.AND P3, PT, R14, UR17, PT ;  /* 0x000000110e007c0c */ /* 0x000fc6000bf66270 */
[----:B------:R1:W5:Y:S01]  /*1110*/  @!P4 LDG.E R18, desc[UR20][R2.64+0x1200] ;  /* 0x001200140212c981 */ /* 0x000362000c1e1900 */
[----:B------:R-:W-:Y:S01]  /*1120*/  ISETP.GE.AND P4, PT, R21, UR17, PT ;  /* 0x0000001115007c0c */ /* 0x000fe2000bf86270 */
[----:B------:R-:W-:Y:S01]  /*1130*/  IMAD.MOV.U32 R17, RZ, RZ, 0x7fffffff ;  /* 0x7fffffffff117424 */ /* 0x000fe200078e00ff */
[----:B------:R-:W-:Y:S01]  /*1140*/  MOV R14, 0x7fffffff ;  /* 0x7fffffff000e7802 */ /* 0x000fe20000000f00 */
[----:B------:R-:W-:Y:S02]  /*1150*/  IMAD.MOV.U32 R16, RZ, RZ, 0x7fffffff ;  /* 0x7fffffffff107424 */ /* 0x000fe400078e00ff */
        /* <DEDUP_REMOVED lines=9> */
.L_x_145:
[----:B01----:R-:W0:Y:S02]  /*11f0*/  LDC.64 R2, c[0x0][0x398] ;  /* 0x0000e600ff027b82 */ /* 0x003e240000000a00 */
[----:B0-----:R-:W-:-:S13]  /*1200*/  ISETP.GT.AND P0, PT, R3, R2, PT ;  /* 0x000000020300720c */ /* 0x001fda0003f04270 */
[----:B------:R-:W-:Y:S05]  /*1210*/  @!P0 BRA `(.L_x_146) ;  /* 0x0000000400788947 */ /* 0x000fea0003800000 */
[----:B------:R-:W0:Y:S01]  /*1220*/  S2UR UR15, SR_CgaCtaId ;  /* 0x00000000000f79c3 */ /* 0x000e220000008800 */
[----:B-----5:R-:W-:Y:S01]  /*1230*/  LOP3.LUT R15, R15, 0x80000000, RZ, 0x3c, !PT ;  /* 0x800000000f0f7812 */ /* 0x020fe200078e3cff */
[----:B------:R-:W-:Y:S01]  /*1240*/  UMOV UR4, 0x400 ;  /* 0x0000040000047882 */ /* 0x000fe20000000000 */
[----:B------:R-:W-:Y:S01]  /*1250*/  LOP3.LUT R14, R14, 0x80000000, RZ, 0x3c, !PT ;  /* 0x800000000e0e7812 */ /* 0x000fe200078e3cff */
[----:B------:R-:W1:Y:S01]  /*1260*/  LDCU UR16, c[0x0][0x398] ;  /* 0x00007300ff1077ac */ /* 0x000e620008000800 */
[----:B------:R-:W-:Y:S02]  /*1270*/  LOP3.LUT R13, R13, 0x80000000, RZ, 0x3c, !PT ;  /* 0x800000000d0d7812 */ /* 0x000fe400078e3cff */
[----:B------:R-:W-:Y:S02]  /*1280*/  LOP3.LUT R2, R22, 0x80000000, RZ, 0x3c, !PT ;  /* 0x8000000016027812 */ /* 0x000fe400078e3cff */
[----:B------:R-:W-:Y:S02]  /*1290*/  LOP3.LUT R16, R16, 0x80000000, RZ, 0x3c, !PT ;  /* 0x8000000010107812 */ /* 0x000fe400078e3cff */
[----:B------:R-:W-:-:S02]  /*12a0*/  LOP3.LUT R17, R17, 0x80000000, RZ, 0x3c, !PT ;  /* 0x8000000011117812 */ /* 0x000fc400078e3cff */
[----:B------:R-:W-:Y:S02]  /*12b0*/  LOP3.LUT R18, R18, 0x80000000, RZ, 0x3c, !PT ;  /* 0x8000000012127812 */ /* 0x000fe400078e3cff */
[----:B------:R-:W-:Y:S02]  /*12c0*/  LOP3.LUT R19, R19, 0x80000000, RZ, 0x3c, !PT ;  /* 0x8000000013137812 */ /* 0x000fe400078e3cff */
[----:B------:R-:W-:Y:S02]  /*12d0*/  LOP3.LUT R5, R5, 0x80000000, RZ, 0x3c, !PT ;  /* 0x8000000005057812 */ /* 0x000fe400078e3cff */
[----:B------:R-:W-:Y:S02]  /*12e0*/  LOP3.LUT R6, R6, 0x80000000, RZ, 0x3c, !PT ;  /* 0x8000000006067812 */ /* 0x000fe400078e3cff */
[----:B------:R-:W-:Y:S02]  /*12f0*/  LOP3.LUT R7, R7, 0x80000000, RZ, 0x3c, !PT ;  /* 0x8000000007077812 */ /* 0x000fe400078e3cff */
[----:B------:R-:W-:Y:S01]  /*1300*/  LOP3.LUT R8, R8, 0x80000000, RZ, 0x3c, !PT ;  /* 0x8000000008087812 */ /* 0x000fe200078e3cff */
[----:B0-----:R-:W-:Y:S01]  /*1310*/  ULEA UR15, UR15, UR4, 0x18 ;  /* 0x000000040f0f7291 */ /* 0x001fe2000f8ec0ff */
[----:B------:R-:W-:-:S02]  /*1320*/  LOP3.LUT R9, R9, 0x80000000, RZ, 0x3c, !PT ;  /* 0x8000000009097812 */ /* 0x000fc400078e3cff */
[----:B------:R-:W-:Y:S01]  /*1330*/  LOP3.LUT R10, R10, 0x80000000, RZ, 0x3c, !PT ;  /* 0x800000000a0a7812 */ /* 0x000fe200078e3cff */
[----:B------:R-:W-:Y:S01]  /*1340*/  UMOV UR4, URZ ;  /* 0x000000ff00047c82 */ /* 0x000fe20008000000 */
[----:B------:R-:W-:Y:S02]  /*1350*/  LOP3.LUT R11, R11, 0x80000000, RZ, 0x3c, !PT ;  /* 0x800000000b0b7812 */ /* 0x000fe400078e3cff */
[----:B-1----:R-:W-:-:S07]  /*1360*/  LOP3.LUT R12, R12, 0x80000000, RZ, 0x3c, !PT ;  /* 0x800000000c0c7812 */ /* 0x002fce00078e3cff */
.L_x_147:
[----:B------:R-:W-:Y:S01]  /*1370*/  IMAD R22, RZ, RZ, -UR16 ;  /* 0x80000010ff167e24 */ /* 0x000fe2000f8e02ff */
[----:B0-----:R-:W-:Y:S01]  /*1380*/  SHF.R.U32.HI R23, RZ, UR16, R12 ;  /* 0x00000010ff177c19 */ /* 0x001fe2000801160c */
[----:B------:R-:W-:Y:S01]  /*1390*/  IMAD.MOV.U32 R25, RZ, RZ, -0x1 ;  /* 0xffffffffff197424 */ /* 0x000fe200078e00ff */
[----:B------:R-:W-:Y:S01]  /*13a0*/  ULEA UR17, UR4, UR15, 0xa ;  /* 0x0000000f04117291 */ /* 0x000fe2000f8e50ff */
[----:B------:R-:W-:Y:S01]  /*13b0*/  SHF.R.U32.HI R27, RZ, UR16, R10 ;  /* 0x00000010ff1b7c19 */ /* 0x000fe2000801160a */
[----:B------:R-:W-:Y:S01]  /*13c0*/  UIADD3 UR4, UPT, UPT, UR4, 0x1, URZ ;  /* 0x0000000104047890 */ /* 0x000fe2000fffe0ff */
[----:B------:R-:W-:Y:S02]  /*13d0*/  VIADDMNMX R22, R22, R3, 0x8, PT ;  /* 0x0000000816167446 */ /* 0x000fe40003800103 */
[----:B------:R-:W-:Y:S02]  /*13e0*/  SHF.R.U32.HI R29, RZ, UR16, R9 ;  /* 0x00000010ff1d7c19 */ /* 0x000fe40008011609 */
[----:B------:R-:W-:-:S02]  /*13f0*/  SHF.L.U32 R22, R25, R22, RZ ;  /* 0x0000001619167219 */ /* 0x000fc400000006ff */
[----:B------:R-:W-:Y:S02]  /*1400*/  SHF.R.U32.HI R25, RZ, UR16, R11 ;  /* 0x00000010ff197c19 */ /* 0x000fe4000801160b */
[-C--:B------:R-:W-:Y:S02]  /*1410*/  LOP3.LUT R23, R23, R22.reuse, RZ, 0x30, !PT ;  /* 0x0000001617177212 */ /* 0x080fe400078e30ff */
[-C--:B------:R-:W-:Y:S02]  /*1420*/  LOP3.LUT R25, R25, R22.reuse, RZ, 0x30, !PT ;  /* 0x0000001619197212 */ /* 0x080fe400078e30ff */
[----:B------:R-:W-:Y:S02]  /*1430*/  LOP3.LUT R27, R27, R22, RZ, 0x30, !PT ;  /* 0x000000161b1b7212 */ /* 0x000fe400078e30ff */
[----:B------:R-:W-:Y:S02]  /*1440*/  LEA R23, R23, UR17, 0x2 ;  /* 0x0000001117177c11 */ /* 0x000fe4000f8e10ff */
[----:B------:R-:W-:-:S02]  /*1450*/  LEA R25, R25, UR17, 0x2 ;  /* 0x0000001119197c11 */ /* 0x000fc4000f8e10ff */
[----:B------:R-:W-:Y:S01]  /*1460*/  LEA R27, R27, UR17, 0x2 ;  /* 0x000000111b1b7c11 */ /* 0x000fe2000f8e10ff */
[----:B------:R0:W-:Y:S01]  /*1470*/  ATOMS.POPC.INC.32 RZ, [R23+URZ] ;  /* 0x0000000017ff7f8c */ /* 0x0001e2000d8000ff */
[----:B------:R-:W-:Y:S02]  /*1480*/  SHF.R.U32.HI R24, RZ, UR16, R8 ;  /* 0x00000010ff187c19 */ /* 0x000fe40008011608 */
[----:B------:R-:W-:Y:S01]  /*1490*/  SHF.R.U32.HI R26, RZ, UR16, R7 ;  /* 0x00000010ff1a7c19 */ /* 0x000fe20008011607 */
[----:B------:R1:W-:Y:S01]  /*14a0*/  ATOMS.POPC.INC.32 RZ, [R25+URZ] ;  /* 0x0000000019ff7f8c */ /* 0x0003e2000d8000ff */
[-C--:B------:R-:W-:Y:S02]  /*14b0*/  LOP3.LUT R29, R29, R22.reuse, RZ, 0x30, !PT ;  /* 0x000000161d1d7212 */ /* 0x080fe400078e30ff */
[----:B------:R-:W-:Y:S01]  /*14c0*/  LOP3.LUT R24, R24, R22, RZ, 0x30, !PT ;  /* 0x0000001618187212 */ /* 0x000fe200078e30ff */
[----:B------:R2:W-:Y:S01]  /*14d0*/  ATOMS.POPC.INC.32 RZ, [R27+URZ] ;  /* 0x000000001bff7f8c */ /* 0x0005e2000d8000ff */
[----:B0-----:R-:W-:-:S02]  /*14e0*/  SHF.R.U32.HI R23, RZ, UR16, R6 ;  /* 0x00000010ff177c19 */ /* 0x001fc40008011606 */
[-C--:B------:R-:W-:Y:S02]  /*14f0*/  LOP3.LUT R26, R26, R22.reuse, RZ, 0x30, !PT ;  /* 0x000000161a1a7212 */ /* 0x080fe400078e30ff */
[----:B-1----:R-:W-:Y:S02]  /*1500*/  SHF.R.U32.HI R25, RZ, UR16, R5 ;  /* 0x00000010ff197c19 */ /* 0x002fe40008011605 */
[-C--:B------:R-:W-:Y:S02]  /*1510*/  LOP3.LUT R23, R23, R22.reuse, RZ, 0x30, !PT ;  /* 0x0000001617177212 */ /* 0x080fe400078e30ff */
[----:B--2---:R-:W-:Y:S02]  /*1520*/  SHF.R.U32.HI R27, RZ, UR16, R19 ;  /* 0x00000010ff1b7c19 */ /* 0x004fe40008011613 */
[----:B------:R-:W-:Y:S02]  /*1530*/  LEA R29, R29, UR17, 0x2 ;  /* 0x000000111d1d7c11 */ /* 0x000fe4000f8e10ff */
[----:B------:R-:W-:-:S02]  /*1540*/  LOP3.LUT R25, R25, R22, RZ, 0x30, !PT ;  /* 0x0000001619197212 */ /* 0x000fc400078e30ff */
[----:B------:R-:W-:Y:S01]  /*1550*/  LEA R24, R24, UR17, 0x2 ;  /* 0x0000001118187c11 */ /* 0x000fe2000f8e10ff */
[----:B------:R0:W-:Y:S01]  /*1560*/  ATOMS.POPC.INC.32 RZ, [R29+URZ] ;  /* 0x000000001dff7f8c */ /* 0x0001e2000d8000ff */
[----:B------:R-:W-:Y:S02]  /*1570*/  LOP3.LUT R27, R27, R22, RZ, 0x30, !PT ;  /* 0x000000161b1b7212 */ /* 0x000fe400078e30ff */
[----:B------:R-:W-:Y:S01]  /*1580*/  LEA R26, R26, UR17, 0x2 ;  /* 0x000000111a1a7c11 */ /* 0x000fe2000f8e10ff */
[----:B------:R1:W-:Y:S01]  /*1590*/  ATOMS.POPC.INC.32 RZ, [R24+URZ] ;  /* 0x0000000018ff7f8c */ /* 0x0003e2000d8000ff */
[----:B------:R-:W-:Y:S02]  /*15a0*/  LEA R23, R23, UR17, 0x2 ;  /* 0x0000001117177c11 */ /* 0x000fe4000f8e10ff */
[----:B------:R-:W-:Y:S01]  /*15b0*/  LEA R25, R25, UR17, 0x2 ;  /* 0x0000001119197c11 */ /* 0x000fe2000f8e10ff */
[----:B------:R2:W-:Y:S01]  /*15c0*/  ATOMS.POPC.INC.32 RZ, [R26+URZ] ;  /* 0x000000001aff7f8c */ /* 0x0005e2000d8000ff */
[----:B------:R-:W-:-:S02]  /*15d0*/  LEA R27, R27, UR17, 0x2 ;  /* 0x000000111b1b7c11 */ /* 0x000fc4000f8e10ff */
[----:B0-----:R-:W-:Y:S01]  /*15e0*/  SHF.R.U32.HI R29, RZ, UR16, R18 ;  /* 0x00000010ff1d7c19 */ /* 0x001fe20008011612 */
[----:B------:R0:W-:Y:S01]  /*15f0*/  ATOMS.POPC.INC.32 RZ, [R23+URZ] ;  /* 0x0000000017ff7f8c */ /* 0x0001e2000d8000ff */
[----:B-1----:R-:W-:Y:S02]  /*1600*/  SHF.R.U32.HI R24, RZ, UR16, R17 ;  /* 0x00000010ff187c19 */ /* 0x002fe40008011611 */
[----:B------:R-:W-:Y:S01]  /*1610*/  SHF.R.U32.HI R28, RZ, UR16, R15 ;  /* 0x00000010ff1c7c19 */ /* 0x000fe2000801160f */
[----:B------:R1:W-:Y:S01]  /*1620*/  ATOMS.POPC.INC.32 RZ, [R25+URZ] ;  /* 0x0000000019ff7f8c */ /* 0x0003e2000d8000ff */
[----:B--2---:R-:W-:Y:S02]  /*1630*/  SHF.R.U32.HI R26, RZ, UR16, R16 ;  /* 0x00000010ff1a7c19 */ /* 0x004fe40008011610 */
[----:B------:R-:W-:Y:S01]  /*1640*/  LOP3.LUT R29, R29, R22, RZ, 0x30, !PT ;  /* 0x000000161d1d7212 */ /* 0x000fe200078e30ff */
[----:B------:R2:W-:Y:S01]  /*1650*/  ATOMS.POPC.INC.32 RZ, [R27+URZ] ;  /* 0x000000001bff7f8c */ /* 0x0005e2000d8000ff */
[----:B0-----:R-:W-:-:S02]  /*1660*/  SHF.R.U32.HI R23, RZ, UR16, R2 ;  /* 0x00000010ff177c19 */ /* 0x001fc40008011602 */
[-C--:B------:R-:W-:Y:S02]  /*1670*/  LOP3.LUT R24, R24, R22.reuse, RZ, 0x30, !PT ;  /* 0x0000001618187212 */ /* 0x080fe400078e30ff */
[----:B-1----:R-:W-:Y:S02]  /*1680*/  SHF.R.U32.HI R25, RZ, UR16, R13 ;  /* 0x00000010ff197c19 */ /* 0x002fe4000801160d */
[-C--:B------:R-:W-:Y:S02]  /*1690*/  LOP3.LUT R26, R26, R22.reuse, RZ, 0x30, !PT ;  /* 0x000000161a1a7212 */ /* 0x080fe400078e30ff */
[----:B--2---:R-:W-:Y:S01]  /*16a0*/  SHF.R.U32.HI R27, RZ, UR16, R14 ;  /* 0x00000010ff1b7c19 */ /* 0x004fe2000801160e */
[----:B------:R-:W-:Y:S01]  /*16b0*/  UIADD3 UR16, UPT, UPT, UR16, 0x8, URZ ;  /* 0x0000000810107890 */ /* 0x000fe2000fffe0ff */
[----:B------:R-:W-:Y:S02]  /*16c0*/  LOP3.LUT R23, R23, R22, RZ, 0x30, !PT ;  /* 0x0000001617177212 */ /* 0x000fe400078e30ff */
[----:B------:R-:W-:-:S02]  /*16d0*/  LEA R29, R29, UR17, 0x2 ;  /* 0x000000111d1d7c11 */ /* 0x000fc4000f8e10ff */
[-C--:B------:R-:W-:Y:S02]  /*16e0*/  LOP3.LUT R25, R25, R22.reuse, RZ, 0x30, !PT ;  /* 0x0000001619197212 */ /* 0x080fe400078e30ff */
[----:B------:R-:W-:Y:S01]  /*16f0*/  ISETP.LE.AND P0, PT, R3, UR16, PT ;  /* 0x0000001003007c0c */ /* 0x000fe2000bf03270 */
[----:B------:R0:W-:Y:S01]  /*1700*/  ATOMS.POPC.INC.32 RZ, [R29+URZ] ;  /* 0x000000001dff7f8c */ /* 0x0001e2000d8000ff */
[----:B------:R-:W-:Y:S02]  /*1710*/  LEA R24, R24, UR17, 0x2 ;  /* 0x0000001118187c11 */ /* 0x000fe4000f8e10ff */
[-C--:B------:R-:W-:Y:S02]  /*1720*/  LOP3.LUT R27, R27, R22.reuse, RZ, 0x30, !PT ;  /* 0x000000161b1b7212 */ /* 0x080fe400078e30ff */
[----:B------:R-:W-:Y:S01]  /*1730*/  LEA R26, R26, UR17, 0x2 ;  /* 0x000000111a1a7c11 */ /* 0x000fe2000f8e10ff */
[----:B------:R0:W-:Y:S01]  /*1740*/  ATOMS.POPC.INC.32 RZ, [R24+URZ] ;  /* 0x0000000018ff7f8c */ /* 0x0001e2000d8000ff */
[----:B------:R-:W-:-:S02]  /*1750*/  LOP3.LUT R28, R28, R22, RZ, 0x30, !PT ;  /* 0x000000161c1c7212 */ /* 0x000fc400078e30ff */
[----:B------:R-:W-:Y:S01]  /*1760*/  LEA R23, R23, UR17, 0x2 ;  /* 0x0000001117177c11 */ /* 0x000fe2000f8e10ff */
[----:B------:R0:W-:Y:S01]  /*1770*/  ATOMS.POPC.INC.32 RZ, [R26+URZ] ;  /* 0x000000001aff7f8c */ /* 0x0001e2000d8000ff */
[----:B------:R-:W-:Y:S02]  /*1780*/  LEA R25, R25, UR17, 0x2 ;  /* 0x0000001119197c11 */ /* 0x000fe4000f8e10ff */
[----:B------:R-:W-:Y:S01]  /*1790*/  LEA R27, R27, UR17, 0x2 ;  /* 0x000000111b1b7c11 */ /* 0x000fe2000f8e10ff */
[----:B------:R0:W-:Y:S01]  /*17a0*/  ATOMS.POPC.INC.32 RZ, [R23+URZ] ;  /* 0x0000000017ff7f8c */ /* 0x0001e2000d8000ff */
[----:B------:R-:W-:-:S03]  /*17b0*/  LEA R28, R28, UR17, 0x2 ;  /* 0x000000111c1c7c11 */ /* 0x000fc6000f8e10ff */
[----:B------:R0:W-:Y:S04]  /*17c0*/  ATOMS.POPC.INC.32 RZ, [R25+URZ] ;  /* 0x0000000019ff7f8c */ /* 0x0001e8000d8000ff */
[----:B------:R0:W-:Y:S04]  /*17d0*/  ATOMS.POPC.INC.32 RZ, [R27+URZ] ;  /* 0x000000001bff7f8c */ /* 0x0001e8000d8000ff */
[----:B------:R0:W-:Y:S01]  /*17e0*/  ATOMS.POPC.INC.32 RZ, [R28+URZ] ;  /* 0x000000001cff7f8c */ /* 0x0001e2000d8000ff */
[----:B------:R-:W-:Y:S05]  /*17f0*/  @!P0 BRA `(.L_x_147) ;  /* 0xfffffff800dc8947 */ /* 0x000fea000383ffff */
.L_x_146:
[----:B------:R-:W-:Y:S05]  /*1800*/  BRA.U !UP0, `(.L_x_148) ;  /* 0xfffffff108dc7547 */ /* 0x000fea000b83ffff */
.L_x_143:
[----:B------:R-:W-:Y:S01]  /*1810*/  BAR.SYNC.DEFER_BLOCKING 0x0 ;  /* 0x0000000000007b1d */ /* 0x000fe20000010000 */
[----:B------:R-:W-:-:S05]  /*1820*/  ISETP.NE.AND P0, PT, R20, RZ, PT ;  /* 0x000000ff1400720c */ /* 0x000fca0003f05270 */
[----:B------:R-:W-:Y:S08]  /*1830*/  BSSY.RECONVERGENT B0, `(.L_x_149) ;  /* 0x0000164000007945 */ /* 0x000ff00003800200 */
[----:B------:R-:W-:Y:S05]  /*1840*/  @P0 BRA `(.L_x_150) ;  /* 0x0000001400880947 */ /* 0x000fea0003800000 */
[----:B------:R-:W-:Y:S01]  /*1850*/  UISETP.GE.U32.AND UP0, UPT, UR22, 0x7, UPT ;  /* 0x000000071600788c */ /* 0x000fe2000bf06070 */
[----:B0-23--:R-:W-:-:S08]  /*1860*/  IMAD.MOV.U32 R3, RZ, RZ, RZ ;  /* 0x000000ffff037224 */ /* 0x00dfd000078e00ff */
[----:B------:R-:W-:Y:S05]  /*1870*/  BRA.U !UP0, `(.L_x_151) ;  /* 0x00000005085c7547 */ /* 0x000fea000b800000 */
[----:B----4-:R-:W0:Y:S01]  /*1880*/  LDC.64 R2, c[0x0][0x380] ;  /* 0x0000e000ff027b82 */ /* 0x010e220000000a00 */
[----:B-1---5:R-:W-:-:S07]  /*1890*/  IMAD.MOV.U32 R5, RZ, RZ, RZ ;  /* 0x000000ffff057224 */ /* 0x022fce00078e00ff */
.L_x_168:
[----:B----4-:R-:W-:Y:S01]  /*18a0*/  IMAD R7, R5, 0x400, R0 ;  /* 0x0000040005077824 */ /* 0x010fe200078e0200 */
[----:B------:R-:W-:Y:S04]  /*18b0*/  BSSY.RECONVERGENT B1, `(.L_x_152) ;  /* 0x000000f000017945 */ /* 0x000fe80003800200 */
[----:B01----:R-:W1:Y:S04]  /*18c0*/  LDS R18, [R7] ;  /* 0x0000000007127984 */ /* 0x003e680000000800 */
[----:B--23--:R2:W3:Y:S04]  /*18d0*/  LDS R9, [R7+0x400] ;  /* 0x0004000007097984 */ /* 0x00c4e80000000800 */
[----:B------:R2:W4:Y:S04]  /*18e0*/  LDS R22, [R7+0x800] ;  /* 0x0008000007167984 */ /* 0x0005280000000800 */
[----:B------:R2:W0:Y:S04]  /*18f0*/  LDS R14, [R7+0xc00] ;  /* 0x000c0000070e7984 */ /* 0x0004280000000800 */
[----:B------:R2:W0:Y:S04]  /*1900*/  LDS R12, [R7+0x1000] ;  /* 0x00100000070c7984 */ /* 0x0004280000000800 */
[----:B------:R2:W0:Y:S04]  /*1910*/  LDS R6, [R7+0x1400] ;  /* 0x0014000007067984 */ /* 0x0004280000000800 */
[----:B------:R2:W0:Y:S04]  /*1920*/  LDS R8, [R7+0x1800] ;  /* 0x0018000007087984 */ /* 0x0004280000000800 */
[----:B------:R2:W0:Y:S01]  /*1930*/  LDS R10, [R7+0x1c00] ;  /* 0x001c0000070a7984 */ /* 0x0004220000000800 */
[----:B-1----:R-:W-:-:S13]  /*1940*/  ISETP.NE.AND P0, PT, R18, RZ, PT ;  /* 0x000000ff1200720c */ /* 0x002fda0003f05270 */
[----:B--234-:R-:W-:Y:S05]  /*1950*/  @!P0 BRA `(.L_x_153) ;  /* 0x0000000000108947 */ /* 0x01cfea0003800000 */
[----:B------:R-:W-:Y:S01]  /*1960*/  LEA R17, R5, R4, 0x8 ;  /* 0x0000000405117211 */ /* 0x000fe200078e40ff */
[----:B------:R-:W-:-:S04]  /*1970*/  IMAD.MOV.U32 R19, RZ, RZ, RZ ;  /* 0x000000ffff137224 */ /* 0x000fc800078e00ff */
[----:B0-----:R-:W-:-:S05]  /*1980*/  IMAD.WIDE.U32 R16, R17, 0x8, R2 ;  /* 0x0000000811107825 */ /* 0x001fca00078e0002 */
[----:B------:R1:W-:Y:S02]  /*1990*/  REDG.E.ADD.64.STRONG.GPU desc[UR20][R16.64], R18 ;  /* 0x000000121000798e */ /* 0x0003e4000c12e514 */
.L_x_153:
[----:B------:R-:W-:Y:S05]  /*19a0*/  BSYNC.RECONVERGENT B1 ;  /* 0x0000000000017941 */ /* 0x000fea0003800200 */
.L_x_152:
[----:B------:R-:W-:Y:S01]  /*19b0*/  ISETP.NE.AND P6, PT, R9, RZ, PT ;  /* 0x000000ff0900720c */ /* 0x000fe20003fc5270 */
[----:B------:R-:W-:Y:S01]  /*19c0*/  BSSY.RECONVERGENT B1, `(.L_x_154) ;  /* 0x000000e000017945 */ /* 0x000fe20003800200 */
[----:B------:R-:W-:Y:S02]  /*19d0*/  ISETP.NE.AND P0, PT, R22, RZ, PT ;  /* 0x000000ff1600720c */ /* 0x000fe40003f05270 */
[----:B0-----:R-:W-:Y:S02]  /*19e0*/  ISETP.NE.AND P1, PT, R14, RZ, PT ;  /* 0x000000ff0e00720c */ /* 0x001fe40003f25270 */
[----:B------:R-:W-:Y:S02]  /*19f0*/  ISETP.NE.AND P2, PT, R12, RZ, PT ;  /* 0x000000ff0c00720c */ /* 0x000fe40003f45270 */
[----:B------:R-:W-:Y:S02]  /*1a00*/  ISETP.NE.AND P3, PT, R6, RZ, PT ;  /* 0x000000ff0600720c */ /* 0x000fe40003f65270 */
[----:B------:R-:W-:-:S02]  /*1a10*/  ISETP.NE.AND P4, PT, R8, RZ, PT ;  /* 0x000000ff0800720c */ /* 0x000fc40003f85270 */
[----:B------:R-:W-:Y:S01]  /*1a20*/  ISETP.NE.AND P5, PT, R10, RZ, PT ;  /* 0x000000ff0a00720c */ /* 0x000fe20003fa5270 */
[----:B------:R-:W-:-:S12]  /*1a30*/  @!P6 BRA `(.L_x_155) ;  /* 0x000000000018e947 */ /* 0x000fd80003800000 */
[----:B-1----:R-:W-:Y:S02]  /*1a40*/  IMAD R17, R5, 0x100, R4 ;  /* 0x0000010005117824 */ /* 0x002fe400078e0204 */
[----:B------:R-:W-:Y:S02]  /*1a50*/  IMAD.MOV.U32 R18, RZ, RZ, R9 ;  /* 0x000000ffff127224 */ /* 0x000fe400078e0009 */
[----:B------:R-:W-:Y:S02]  /*1a60*/  VIADD R17, R17, 0x100 ;  /* 0x0000010011117836 */ /* 0x000fe40000000000 */
[----:B------:R-:W-:Y:S02]  /*1a70*/  IMAD.MOV.U32 R19, RZ, RZ, RZ ;  /* 0x000000ffff137224 */ /* 0x000fe400078e00ff */
[----:B------:R-:W-:-:S05]  /*1a80*/  IMAD.WIDE.U32 R16, R17, 0x8, R2 ;  /* 0x0000000811107825 */ /* 0x000fca00078e0002 */
[----:B------:R0:W-:Y:S02]  /*1a90*/  REDG.E.ADD.64.STRONG.GPU desc[UR20][R16.64], R18 ;  /* 0x000000121000798e */ /* 0x0001e4000c12e514 */
.L_x_155:
[----:B------:R-:W-:Y:S05]  /*1aa0*/  BSYNC.RECONVERGENT B1 ;  /* 0x0000000000017941 */ /* 0x000fea0003800200 */
.L_x_154:
[----:B------:R-:W-:Y:S04]  /*1ab0*/  BSSY.RECONVERGENT B1, `(.L_x_156) ;  /* 0x0000007000017945 */ /* 0x000fe80003800200 */
[----:B------:R-:W-:Y:S05]  /*1ac0*/  @!P0 BRA `(.L_x_157) ;  /* 0x0000000000148947 */ /* 0x000fea0003800000 */
[----:B01----:R-:W-:Y:S02]  /*1ad0*/  IMAD R17, R5, 0x100, R4 ;  /* 0x0000010005117824 */ /* 0x003fe400078e0204 */
[----:B------:R-:W-:-:S03]  /*1ae0*/  IMAD.MOV.U32 R23, RZ, RZ, RZ ;  /* 0x000000ffff177224 */ /* 0x000fc600078e00ff */
[----:B------:R-:W-:-:S05]  /*1af0*/  IADD3 R17, PT, PT, R17, 0x200, RZ ;  /* 0x0000020011117810 */ /* 0x000fca0007ffe0ff */
[----:B------:R-:W-:-:S05]  /*1b00*/  IMAD.WIDE.U32 R16, R17, 0x8, R2 ;  /* 0x0000000811107825 */ /* 0x000fca00078e0002 */
[----:B------:R2:W-:Y:S02]  /*1b10*/  REDG.E.ADD.64.STRONG.GPU desc[UR20][R16.64], R22 ;  /* 0x000000161000798e */ /* 0x0005e4000c12e514 */
.L_x_157:
[----:B------:R-:W-:Y:S05]  /*1b20*/  BSYNC.RECONVERGENT B1 ;  /* 0x0000000000017941 */ /* 0x000fea0003800200 */
.L_x_156:
[----:B------:R-:W-:Y:S04]  /*1b30*/  BSSY.RECONVERGENT B1, `(.L_x_158) ;  /* 0x0000007000017945 */ /* 0x000fe80003800200 */
[----:B------:R-:W-:Y:S05]  /*1b40*/  @!P1 BRA `(.L_x_159) ;  /* 0x0000000000149947 */ /* 0x000fea0003800000 */
[----:B012---:R-:W-:Y:S02]  /*1b50*/  IMAD R17, R5, 0x100, R4 ;  /* 0x0000010005117824 */ /* 0x007fe400078e0204 */
[----:B------:R-:W-:Y:S02]  /*1b60*/  IMAD.MOV.U32 R15, RZ, RZ, RZ ;  /* 0x000000ffff0f7224 */ /* 0x000fe400078e00ff */
[----:B------:R-:W-:-:S04]  /*1b70*/  VIADD R17, R17, 0x300 ;  /* 0x0000030011117836 */ /* 0x000fc80000000000 */
[----:B------:R-:W-:-:S05]  /*1b80*/  IMAD.WIDE.U32 R16, R17, 0x8, R2 ;  /* 0x0000000811107825 */ /* 0x000fca00078e0002 */
[----:B------:R3:W-:Y:S02]  /*1b90*/  REDG.E.ADD.64.STRONG.GPU desc[UR20][R16.64], R14 ;  /* 0x0000000e1000798e */ /* 0x0007e4000c12e514 */
.L_x_159:
[----:B------:R-:W-:Y:S05]  /*1ba0*/  BSYNC.RECONVERGENT B1 ;  /* 0x0000000000017941 */ /* 0x000fea0003800200 */
.L_x_158:
[----:B------:R-:W-:Y:S04]  /*1bb0*/  BSSY.RECONVERGENT B1, `(.L_x_160) ;  /* 0x0000007000017945 */ /* 0x000fe80003800200 */
[----:B------:R-:W-:Y:S05]  /*1bc0*/  @!P2 BRA `(.L_x_161) ;  /* 0x000000000014a947 */ /* 0x000fea0003800000 */
[----:B---3--:R-:W-:Y:S02]  /*1bd0*/  IMAD R15, R5, 0x100, R4 ;  /* 0x00000100050f7824 */ /* 0x008fe400078e0204 */
[----:B------:R-:W-:Y:S02]  /*1be0*/  HFMA2 R13, -RZ, RZ, 0, 0 ;  /* 0x00000000ff0d7431 */ /* 0x000fe400000001ff */
[----:B------:R-:W-:-:S04]  /*1bf0*/  VIADD R15, R15, 0x400 ;  /* 0x000004000f0f7836 */ /* 0x000fc80000000000 */
[----:B------:R-:W-:-:S05]  /*1c00*/  IMAD.WIDE.U32 R14, R15, 0x8, R2 ;  /* 0x000000080f0e7825 */ /* 0x000fca00078e0002 */
[----:B------:R4:W-:Y:S02]  /*1c10*/  REDG.E.ADD.64.STRONG.GPU desc[UR20][R14.64], R12 ;  /* 0x0000000c0e00798e */ /* 0x0009e4000c12e514 */
.L_x_161:
[----:B------:R-:W-:Y:S05]  /*1c20*/  BSYNC.RECONVERGENT B1 ;  /* 0x0000000000017941 */ /* 0x000fea0003800200 */
.L_x_160:
[----:B------:R-:W-:Y:S04]  /*1c30*/  BSSY.RECONVERGENT B1, `(.L_x_162) ;  /* 0x0000007000017945 */ /* 0x000fe80003800200 */
[----:B------:R-:W-:Y:S05]  /*1c40*/  @!P3 BRA `(.L_x_163) ;  /* 0x000000000014b947 */ /* 0x000fea0003800000 */
[----:B----4-:R-:W-:Y:S02]  /*1c50*/  IMAD R13, R5, 0x100, R4 ;  /* 0x00000100050d7824 */ /* 0x010fe400078e0204 */
[----:B------:R-:W-:Y:S02]  /*1c60*/  IMAD.MOV.U32 R7, RZ, RZ, RZ ;  /* 0x000000ffff077224 */ /* 0x000fe400078e00ff */
[----:B------:R-:W-:-:S04]  /*1c70*/  VIADD R13, R13, 0x500 ;  /* 0x000005000d0d7836 */ /* 0x000fc80000000000 */
[----:B------:R-:W-:-:S05]  /*1c80*/  IMAD.WIDE.U32 R12, R13, 0x8, R2 ;  /* 0x000000080d0c7825 */ /* 0x000fca00078e0002 */
[----:B------:R4:W-:Y:S02]  /*1c90*/  REDG.E.ADD.64.STRONG.GPU desc[UR20][R12.64], R6 ;  /* 0x000000060c00798e */ /* 0x0009e4000c12e514 */
.L_x_163:
[----:B------:R-:W-:Y:S05]  /*1ca0*/  BSYNC.RECONVERGENT B1 ;  /* 0x0000000000017941 */ /* 0x000fea0003800200 */
.L_x_162:
[----:B------:R-:W-:Y:S04]  /*1cb0*/  BSSY.RECONVERGENT B1, `(.L_x_164) ;  /* 0x0000007000017945 */ /* 0x000fe80003800200 */
[----:B------:R-:W-:Y:S05]  /*1cc0*/  @!P4 BRA `(.L_x_165) ;  /* 0x000000000014c947 */ /* 0x000fea0003800000 */
[----:B----4-:R-:W-:Y:S02]  /*1cd0*/  IMAD R7, R5, 0x100, R4 ;  /* 0x0000010005077824 */ /* 0x010fe400078e0204 */
[----:B------:R-:W-:Y:S02]  /*1ce0*/  IMAD.MOV.U32 R9, RZ, RZ, RZ ;  /* 0x000000ffff097224 */ /* 0x000fe400078e00ff */
[----:B------:R-:W-:-:S04]  /*1cf0*/  VIADD R7, R7, 0x600 ;  /* 0x0000060007077836 */ /* 0x000fc80000000000 */
[----:B------:R-:W-:-:S05]  /*1d00*/  IMAD.WIDE.U32 R6, R7, 0x8, R2 ;  /* 0x0000000807067825 */ /* 0x000fca00078e0002 */
[----:B------:R4:W-:Y:S02]  /*1d10*/  REDG.E.ADD.64.STRONG.GPU desc[UR20][R6.64], R8 ;  /* 0x000000080600798e */ /* 0x0009e4000c12e514 */
.L_x_165:
[----:B------:R-:W-:Y:S05]  /*1d20*/  BSYNC.RECONVERGENT B1 ;  /* 0x0000000000017941 */ /* 0x000fea0003800200 */
.L_x_164:
[----:B------:R-:W-:Y:S04]  /*1d30*/  BSSY.RECONVERGENT B1, `(.L_x_166) ;  /* 0x0000007000017945 */ /* 0x000fe80003800200 */
[----:B------:R-:W-:Y:S05]  /*1d40*/  @!P5 BRA `(.L_x_167) ;  /* 0x000000000014d947 */ /* 0x000fea0003800000 */
[----:B----4-:R-:W-:Y:S01]  /*1d50*/  LEA R7, R5, R4, 0x8 ;  /* 0x0000000405077211 */ /* 0x010fe200078e40ff */
[----:B------:R-:W-:-:S04]  /*1d60*/  IMAD.MOV.U32 R11, RZ, RZ, RZ ;  /* 0x000000ffff0b7224 */ /* 0x000fc800078e00ff */
[----:B------:R-:W-:-:S04]  /*1d70*/  VIADD R7, R7, 0x700 ;  /* 0x0000070007077836 */ /* 0x000fc80000000000 */
[----:B------:R-:W-:-:S05]  /*1d80*/  IMAD.WIDE.U32 R6, R7, 0x8, R2 ;  /* 0x0000000807067825 */ /* 0x000fca00078e0002 */
[----:B------:R4:W-:Y:S02]  /*1d90*/  REDG.E.ADD.64.STRONG.GPU desc[UR20][R6.64], R10 ;  /* 0x0000000a0600798e */ /* 0x0009e4000c12e514 */
.L_x_167:
[----:B------:R-:W-:Y:S05]  /*1da0*/  BSYNC.RECONVERGENT B1 ;  /* 0x0000000000017941 */ /* 0x000fea0003800200 */
.L_x_166:
[----:B------:R-:W-:-:S05]  /*1db0*/  VIADD R5, R5, 0x8 ;  /* 0x0000000805057836 */ /* 0x000fca0000000000 */
[----:B------:R-:W-:-:S13]  /*1dc0*/  ISETP.NE.AND P0, PT, R5, UR27, PT ;  /* 0x0000001b05007c0c */ /* 0x000fda000bf05270 */
[----:B------:R-:W-:Y:S05]  /*1dd0*/  @P0 BRA `(.L_x_168) ;  /* 0xfffffff800b00947 */ /* 0x000fea000383ffff */
[----:B------:R-:W-:-:S07]  /*1de0*/  IMAD.U32 R3, RZ, RZ, UR27 ;  /* 0x0000001bff037e24 */ /* 0x000fce000f8e00ff */
.L_x_151:
[----:B------:R-:W-:Y:S02]  /*1df0*/  UISETP.NE.AND UP0, UPT, UR24, URZ, UPT ;  /* 0x000000ff1800728c */ /* 0x000fe4000bf05270 */
[----:B----45:R-:W-:Y:S02]  /*1e00*/  IMAD.U32 R8, RZ, RZ, UR24 ;  /* 0x00000018ff087e24 */ /* 0x030fe4000f8e00ff */
[----:B-1----:R-:W-:-:S03]  /*1e10*/  IMAD.U32 R5, RZ, RZ, UR25 ;  /* 0x00000019ff057e24 */ /* 0x002fc6000f8e00ff */
[----:B------:R-:W-:Y:S01]  /*1e20*/  IADD3 R8, PT, PT, R8, -0x1, RZ ;  /* 0xffffffff08087810 */ /* 0x000fe20007ffe0ff */
[----:B------:R-:W-:Y:S01]  /*1e30*/  VIADD R5, R5, 0xffffffff ;  /* 0xffffffff05057836 */ /* 0x000fe20000000000 */
[----:B------:R-:W-:Y:S06]  /*1e40*/  BRA.U !UP0, `(.L_x_169) ;  /* 0x0000000508707547 */ /* 0x000fec000b800000 */
[----:B------:R-:W-:-:S13]  /*1e50*/  ISETP.GE.U32.AND P0, PT, R8, 0x3, PT ;  /* 0x000000030800780c */ /* 0x000fda0003f06070 */
[----:B------:R-:W-:Y:S05]  /*1e60*/  @!P0 BRA `(.L_x_170) ;  /* 0x0000000000bc8947 */ /* 0x000fea0003800000 */
[----:B------:R-:W-:Y:S01]  /*1e70*/  IMAD R7, R3, 0x400, R0 ;  /* 0x0000040003077824 */ /* 0x000fe200078e0200 */
[----:B------:R-:W-:Y:S04]  /*1e80*/  BSSY.RECONVERGENT B1, `(.L_x_171) ;  /* 0x000000f000017945 */ /* 0x000fe80003800200 */
[----:B------:R-:W1:Y:S04]  /*1e90*/  LDS R12, [R7] ;  /* 0x00000000070c7984 */ /* 0x000e680000000800 */
[----:B------:R-:W4:Y:S04]  /*1ea0*/  LDS R9, [R7+0x400] ;  /* 0x0004000007097984 */ /* 0x000f280000000800 */
[----:B------:R-:W5:Y:S04]  /*1eb0*/  LDS R6, [R7+0x800] ;  /* 0x0008000007067984 */ /* 0x000f680000000800 */
[----:B------:R-:W0:Y:S01]  /*1ec0*/  LDS R2, [R7+0xc00] ;  /* 0x000c000007027984 */ /* 0x000e220000000800 */
[----:B-1----:R-:W-:-:S02]  /*1ed0*/  ISETP.NE.AND P0, PT, R12, RZ, PT ;  /* 0x000000ff0c00720c */ /* 0x002fc40003f05270 */
[----:B----4-:R-:W-:Y:S02]  /*1ee0*/  ISETP.NE.AND P1, PT, R9, RZ, PT ;  /* 0x000000ff0900720c */ /* 0x010fe40003f25270 */
[----:B-----5:R-:W-:Y:S02]  /*1ef0*/  ISETP.NE.AND P2, PT, R6, RZ, PT ;  /* 0x000000ff0600720c */ /* 0x020fe40003f45270 */
[----:B0-----:R-:W-:-:S07]  /*1f00*/  ISETP.NE.AND P3, PT, R2, RZ, PT ;  /* 0x000000ff0200720c */ /* 0x001fce0003f65270 */
[----:B------:R-:W-:Y:S06]  /*1f10*/  @!P0 BRA `(.L_x_172) ;  /* 0x0000000000148947 */ /* 0x000fec0003800000 */
[----:B------:R-:W0:Y:S01]  /*1f20*/  LDC.64 R10, c[0x0][0x380] ;  /* 0x0000e000ff0a7b82 */ /* 0x000e220000000a00 */
[----:B------:R-:W-:Y:S02]  /*1f30*/  IMAD R7, R3, 0x100, R4 ;  /* 0x0000010003077824 */ /* 0x000fe400078e0204 */
[----:B------:R-:W-:Y:S02]  /*1f40*/  IMAD.MOV.U32 R13, RZ, RZ, RZ ;  /* 0x000000ffff0d7224 */ /* 0x000fe400078e00ff */
[----:B0-----:R-:W-:-:S05]  /*1f50*/  IMAD.WIDE.U32 R10, R7, 0x8, R10 ;  /* 0x00000008070a7825 */ /* 0x001fca00078e000a */
[----:B------:R0:W-:Y:S02]  /*1f60*/  REDG.E.ADD.64.STRONG.GPU desc[UR20][R10.64], R12 ;  /* 0x0000000c0a00798e */ /* 0x0001e4000c12e514 */
.L_x_172:
[----:B------:R-:W-:Y:S05]  /*1f70*/  BSYNC.RECONVERGENT B1 ;  /* 0x0000000000017941 */ /* 0x000fea0003800200 */
.L_x_171:
[----:B------:R-:W-:Y:S04]  /*1f80*/  BSSY.RECONVERGENT B1, `(.L_x_173) ;  /* 0x0000009000017945 */ /* 0x000fe80003800200 */
[----:B------:R-:W-:Y:S05]  /*1f90*/  @!P1 BRA `(.L_x_174) ;  /* 0x00000000001c9947 */ /* 0x000fea0003800000 */
[----:B0-----:R-:W0:Y:S01]  /*1fa0*/  LDC.64 R10, c[0x0][0x380] ;  /* 0x0000e000ff0a7b82 */ /* 0x001e220000000a00 */
[----:B------:R-:W-:Y:S01]  /*1fb0*/  IMAD R7, R3, 0x100, R4 ;  /* 0x0000010003077824 */ /* 0x000fe200078e0204 */
[----:B------:R-:W-:Y:S01]  /*1fc0*/  MOV R12, R9 ;  /* 0x00000009000c7202 */ /* 0x000fe20000000f00 */
[----:B------:R-:W-:Y:S02]  /*1fd0*/  IMAD.MOV.U32 R13, RZ, RZ, RZ ;  /* 0x000000ffff0d7224 */ /* 0x000fe400078e00ff */
[----:B------:R-:W-:-:S04]  /*1fe0*/  VIADD R7, R7, 0x100 ;  /* 0x0000010007077836 */ /* 0x000fc80000000000 */
[----:B0-----:R-:W-:-:S05]  /*1ff0*/  IMAD.WIDE.U32 R10, R7, 0x8, R10 ;  /* 0x00000008070a7825 */ /* 0x001fca00078e000a */
[----:B------:R1:W-:Y:S02]  /*2000*/  REDG.E.ADD.64.STRONG.GPU desc[UR20][R10.64], R12 ;  /* 0x0000000c0a00798e */ /* 0x0003e4000c12e514 */
.L_x_174:
[----:B------:R-:W-:Y:S05]  /*2010*/  BSYNC.RECONVERGENT B1 ;  /* 0x0000000000017941 */ /* 0x000fea0003800200 */
.L_x_173:
[----:B------:R-:W-:Y:S04]  /*2020*/  BSSY.RECONVERGENT B1, `(.L_x_175) ;  /* 0x0000008000017945 */ /* 0x000fe80003800200 */
[----:B------:R-:W-:Y:S05]  /*2030*/  @!P2 BRA `(.L_x_176) ;  /* 0x000000000018a947 */ /* 0x000fea0003800000 */
[----:B01----:R-:W0:Y:S01]  /*2040*/  LDC.64 R10, c[0x0][0x380] ;  /* 0x0000e000ff0a7b82 */ /* 0x003e220000000a00 */
[----:B------:R-:W-:-:S04]  /*2050*/  IMAD R7, R3, 0x100, R4 ;  /* 0x0000010003077824 */ /* 0x000fc800078e0204 */
[----:B------:R-:W-:-:S04]  /*2060*/  VIADD R7, R7, 0x200 ;  /* 0x0000020007077836 */ /* 0x000fc80000000000 */
[----:B0-----:R-:W-:-:S04]  /*2070*/  IMAD.WIDE.U32 R10, R7, 0x8, R10 ;  /* 0x00000008070a7825 */ /* 0x001fc800078e000a */
[----:B------:R-:W-:-:S05]  /*2080*/  IMAD.MOV.U32 R7, RZ, RZ, RZ ;  /* 0x000000ffff077224 */ /* 0x000fca00078e00ff */
[----:B------:R4:W-:Y:S02]  /*2090*/  REDG.E.ADD.64.STRONG.GPU desc[UR20][R10.64], R6 ;  /* 0x000000060a00798e */ /* 0x0009e4000c12e514 */
.L_x_176:
[----:B------:R-:W-:Y:S05]  /*20a0*/  BSYNC.RECONVERGENT B1 ;  /* 0x0000000000017941 */ /* 0x000fea0003800200 */
.L_x_175:
[----:B------:R-:W-:Y:S04]  /*20b0*/  BSSY.RECONVERGENT B1, `(.L_x_177) ;  /* 0x0000009000017945 */ /* 0x000fe80003800200 */
[----:B------:R-:W-:Y:S05]  /*20c0*/  @!P3 BRA `(.L_x_178) ;  /* 0x00000000001cb947 */ /* 0x000fea0003800000 */
[----:B----4-:R-:W4:Y:S01]  /*20d0*/  LDC.64 R6, c[0x0][0x380] ;  /* 0x0000e000ff067b82 */ /* 0x010f220000000a00 */
[----:B------:R-:W-:Y:S01]  /*20e0*/  IMAD R9, R3, 0x100, R4 ;  /* 0x0000010003097824 */ /* 0x000fe200078e0204 */
[----:B01----:R-:W-:Y:S01]  /*20f0*/  MOV R10, R2 ;  /* 0x00000002000a7202 */ /* 0x003fe20000000f00 */
[----:B------:R-:W-:Y:S02]  /*2100*/  IMAD.MOV.U32 R11, RZ, RZ, RZ ;  /* 0x000000ffff0b7224 */ /* 0x000fe400078e00ff */
[----:B------:R-:W-:-:S04]  /*2110*/  VIADD R9, R9, 0x300 ;  /* 0x0000030009097836 */ /* 0x000fc80000000000 */
[----:B----4-:R-:W-:-:S05]  /*2120*/  IMAD.WIDE.U32 R6, R9, 0x8, R6 ;  /* 0x0000000809067825 */ /* 0x010fca00078e0006 */
[----:B------:R0:W-:Y:S02]  /*2130*/  REDG.E.ADD.64.STRONG.GPU desc[UR20][R6.64], R10 ;  /* 0x0000000a0600798e */ /* 0x0001e4000c12e514 */
.L_x_178:
[----:B------:R-:W-:Y:S05]  /*2140*/  BSYNC.RECONVERGENT B1 ;  /* 0x0000000000017941 */ /* 0x000fea0003800200 */
.L_x_177:
[----:B------:R-:W-:-:S07]  /*2150*/  VIADD R3, R3, 0x4 ;  /* 0x0000000403037836 */ /* 0x000fce0000000000 */
.L_x_170:
[----:B------:R-:W-:Y:S01]  /*2160*/  UISETP.NE.AND UP0, UPT, UR25, URZ, UPT ;  /* 0x000000ff1900728c */ /* 0x000fe2000bf05270 */
[----:B------:R-:W-:Y:S08]  /*2170*/  BSSY.RECONVERGENT B1, `(.L_x_169) ;  /* 0x0000029000017945 */ /* 0x000ff00003800200 */
[----:B------:R-:W-:Y:S05]  /*2180*/  BRA.U !UP0, `(.L_x_179) ;  /* 0x00000001089c7547 */ /* 0x000fea000b800000 */
[----:B------:R-:W-:-:S13]  /*2190*/  ISETP.NE.AND P0, PT, R5, RZ, PT ;  /* 0x000000ff0500720c */ /* 0x000fda0003f05270 */
[----:B------:R-:W-:Y:S05]  /*21a0*/  @!P0 BRA `(.L_x_180) ;  /* 0x0000000000648947 */ /* 0x000fea0003800000 */
[----:B0---4-:R-:W-:Y:S01]  /*21b0*/  IMAD R6, R3, 0x400, R0 ;  /* 0x0000040003067824 */ /* 0x011fe200078e0200 */
[----:B------:R-:W-:Y:S04]  /*21c0*/  BSSY.RECONVERGENT B2, `(.L_x_181) ;  /* 0x000000c000027945 */ /* 0x000fe80003800200 */
[----:B------:R-:W0:Y:S04]  /*21d0*/  LDS R2, [R6] ;  /* 0x0000000006027984 */ /* 0x000e280000000800 */
[----:B------:R-:W4:Y:S01]  /*21e0*/  LDS R9, [R6+0x400] ;  /* 0x0004000006097984 */ /* 0x000f220000000800 */
[----:B0-----:R-:W-:-:S02]  /*21f0*/  ISETP.NE.AND P0, PT, R2, RZ, PT ;  /* 0x000000ff0200720c */ /* 0x001fc40003f05270 */
[----:B----4-:R-:W-:-:S11]  /*2200*/  ISETP.NE.AND P1, PT, R9, RZ, PT ;  /* 0x000000ff0900720c */ /* 0x010fd60003f25270 */
[----:B------:R-:W-:Y:S05]  /*2210*/  @!P0 BRA `(.L_x_182) ;  /* 0x0000000000188947 */ /* 0x000fea0003800000 */
[----:B------:R-:W0:Y:S01]  /*2220*/  LDC.64 R6, c[0x0][0x380] ;  /* 0x0000e000ff067b82 */ /* 0x000e220000000a00 */
[----:B-1----:R-:W-:-:S04]  /*2230*/  IMAD R11, R3, 0x100, R4 ;  /* 0x00000100030b7824 */ /* 0x002fc800078e0204 */
[----:B0-----:R-:W-:-:S04]  /*2240*/  IMAD.WIDE.U32 R10, R11, 0x8, R6 ;  /* 0x000000080b0a7825 */ /* 0x001fc800078e0006 */
[----:B------:R-:W-:Y:S02]  /*2250*/  IMAD.MOV.U32 R6, RZ, RZ, R2 ;  /* 0x000000ffff067224 */ /* 0x000fe400078e0002 */
[----:B------:R-:W-:-:S05]  /*2260*/  IMAD.MOV.U32 R7, RZ, RZ, RZ ;  /* 0x000000ffff077224 */ /* 0x000fca00078e00ff */
[----:B------:R0:W-:Y:S02]  /*2270*/  REDG.E.ADD.64.STRONG.GPU desc[UR20][R10.64], R6 ;  /* 0x000000060a00798e */ /* 0x0001e4000c12e514 */
.L_x_182:
[----:B------:R-:W-:Y:S05]  /*2280*/  BSYNC.RECONVERGENT B2 ;  /* 0x0000000000027941 */ /* 0x000fea0003800200 */
.L_x_181:
[----:B------:R-:W-:Y:S04]  /*2290*/  BSSY.RECONVERGENT B2, `(.L_x_183) ;  /* 0x0000009000027945 */ /* 0x000fe80003800200 */
[----:B------:R-:W-:Y:S05]  /*22a0*/  @!P1 BRA `(.L_x_184) ;  /* 0x00000000001c9947 */ /* 0x000fea0003800000 */
[----:B0-----:R-:W0:Y:S01]  /*22b0*/  LDC.64 R6, c[0x0][0x380] ;  /* 0x0000e000ff067b82 */ /* 0x001e220000000a00 */
[----:B------:R-:W-:-:S05]  /*22c0*/  LEA R2, R3, R4, 0x8 ;  /* 0x0000000403027211 */ /* 0x000fca00078e40ff */
[----:B-1----:R-:W-:-:S04]  /*22d0*/  VIADD R11, R2, 0x100 ;  /* 0x00000100020b7836 */ /* 0x002fc80000000000 */
[----:B0-----:R-:W-:-:S04]  /*22e0*/  IMAD.WIDE.U32 R10, R11, 0x8, R6 ;  /* 0x000000080b0a7825 */ /* 0x001fc800078e0006 */
[----:B------:R-:W-:Y:S02]  /*22f0*/  IMAD.MOV.U32 R6, RZ, RZ, R9 ;  /* 0x000000ffff067224 */ /* 0x000fe400078e0009 */
[----:B------:R-:W-:-:S05]  /*2300*/  IMAD.MOV.U32 R7, RZ, RZ, RZ ;  /* 0x000000ffff077224 */ /* 0x000fca00078e00ff */
[----:B------:R4:W-:Y:S02]  /*2310*/  REDG.E.ADD.64.STRONG.GPU desc[UR20][R10.64], R6 ;  /* 0x000000060a00798e */ /* 0x0009e4000c12e514 */
.L_x_184:
[----:B------:R-:W-:Y:S05]  /*2320*/  BSYNC.RECONVERGENT B2 ;  /* 0x0000000000027941 */ /* 0x000fea0003800200 */
.L_x_183:
[----:B------:R-:W-:-:S07]  /*2330*/  VIADD R3, R3, 0x2 ;  /* 0x0000000203037836 */ /* 0x000fce0000000000 */
.L_x_180:
[----:B------:R-:W-:-:S09]  /*2340*/  UISETP.NE.AND UP0, UPT, UR9, URZ, UPT ;  /* 0x000000ff0900728c */ /* 0x000fd2000bf05270 */
[----:B------:R-:W-:Y:S05]  /*2350*/  BRA.U !UP0, `(.L_x_179) ;  /* 0x0000000108287547 */ /* 0x000fea000b800000 */
[----:B------:R-:W-:-:S05]  /*2360*/  IMAD R2, R3, 0x400, R0 ;  /* 0x0000040003027824 */ /* 0x000fca00078e0200 */
[----:B------:R-:W5:Y:S02]  /*2370*/  LDS R9, [R2] ;  /* 0x0000000002097984 */ /* 0x000f640000000800 */
[----:B-----5:R-:W-:-:S13]  /*2380*/  ISETP.NE.AND P0, PT, R9, RZ, PT ;  /* 0x000000ff0900720c */ /* 0x020fda0003f05270 */
[----:B------:R-:W-:Y:S05]  /*2390*/  @!P0 BRA `(.L_x_179) ;  /* 0x0000000000188947 */ /* 0x000fea0003800000 */
[----:B0---4-:R-:W0:Y:S01]  /*23a0*/  LDC.64 R6, c[0x0][0x380] ;  /* 0x0000e000ff067b82 */ /* 0x011e220000000a00 */
[----:B------:R-:W-:-:S04]  /*23b0*/  IMAD R3, R3, 0x100, R4 ;  /* 0x0000010003037824 */ /* 0x000fc800078e0204 */
[----:B0-----:R-:W-:Y:S01]  /*23c0*/  IMAD.WIDE.U32 R2, R3, 0x8, R6 ;  /* 0x0000000803027825 */ /* 0x001fe200078e0006 */
[----:B------:R-:W-:-:S03]  /*23d0*/  MOV R6, R9 ;  /* 0x0000000900067202 */ /* 0x000fc60000000f00 */
[----:B------:R-:W-:-:S05]  /*23e0*/  IMAD.MOV.U32 R7, RZ, RZ, RZ ;  /* 0x000000ffff077224 */ /* 0x000fca00078e00ff */
[----:B------:R0:W-:Y:S02]  /*23f0*/  REDG.E.ADD.64.STRONG.GPU desc[UR20][R2.64], R6 ;  /* 0x000000060200798e */ /* 0x0001e4000c12e514 */
.L_x_179:
[----:B------:R-:W-:Y:S05]  /*2400*/  BSYNC.RECONVERGENT B1 ;  /* 0x0000000000017941 */ /* 0x000fea0003800200 */
.L_x_169:
[----:B------:R-:W-:-:S13]  /*2410*/  ISETP.GT.U32.AND P0, PT, R4, 0x7f, PT ;  /* 0x0000007f0400780c */ /* 0x000fda0003f04070 */
[----:B------:R-:W-:Y:S05]  /*2420*/  @P0 BRA `(.L_x_150) ;  /* 0x0000000800900947 */ /* 0x000fea0003800000 */
[----:B------:R-:W-:Y:S01]  /*2430*/  UISETP.GE.U32.AND UP0, UPT, UR22, 0x7, UPT ;  /* 0x000000071600788c */ /* 0x000fe2000bf06070 */
[----:B0-----:R-:W-:-:S08]  /*2440*/  IMAD.MOV.U32 R3, RZ, RZ, RZ ;  /* 0x000000ffff037224 */ /* 0x001fd000078e00ff */
[----:B------:R-:W-:Y:S05]  /*2450*/  BRA.U !UP0, `(.L_x_185) ;  /* 0x0000000508147547 */ /* 0x000fea000b800000 */
[----:B------:R-:W0:Y:S01]  /*2460*/  LDC.64 R2, c[0x0][0x380] ;  /* 0x0000e000ff027b82 */ /* 0x000e220000000a00 */
[----:B------:R-:W-:-:S07]  /*2470*/  IMAD.MOV.U32 R9, RZ, RZ, RZ ;  /* 0x000000ffff097224 */ /* 0x000fce00078e00ff */
.L_x_202:
[C---:B01--4-:R-:W-:Y:S01]  /*2480*/  IMAD R11, R9.reuse, 0x400, R0 ;  /* 0x00000400090b7824 */ /* 0x053fe200078e0200 */
[----:B------:R-:W-:Y:S01]  /*2490*/  BSSY.RECONVERGENT B1, `(.L_x_186) ;  /* 0x0000011000017945 */ /* 0x000fe20003800200 */
[C---:B--23--:R-:W-:Y:S02]  /*24a0*/  IMAD R7, R9.reuse, 0x100, R4 ;  /* 0x0000010009077824 */ /* 0x04cfe400078e0204 */
[----:B------:R-:W-:Y:S01]  /*24b0*/  VIADD R9, R9, 0x8 ;  /* 0x0000000809097836 */ /* 0x000fe20000000000 */
[----:B---3--:R-:W1:Y:S01]  /*24c0*/  LDS R14, [R11+0x200] ;  /* 0x000200000b0e7984 */ /* 0x008e620000000800 */
[----:B0-----:R-:W-:-:S03]  /*24d0*/  IMAD.WIDE.U32 R6, R7, 0x8, R2 ;  /* 0x0000000807067825 */ /* 0x001fc600078e0002 */
[----:B------:R-:W0:Y:S04]  /*24e0*/  LDS R13, [R11+0x600] ;  /* 0x000600000b0d7984 */ /* 0x000e280000000800 */
[----:B--2---:R2:W3:Y:S04]  /*24f0*/  LDS R17, [R11+0xa00] ;  /* 0x000a00000b117984 */ /* 0x0044e80000000800 */
[----:B------:R2:W4:Y:S04]  /*2500*/  LDS R18, [R11+0xe00] ;  /* 0x000e00000b127984 */ /* 0x0005280000000800 */
[----:B------:R2:W2:Y:S04]  /*2510*/  LDS R19, [R11+0x1200] ;  /* 0x001200000b137984 */ /* 0x0004a80000000800 */
[----:B------:R0:W2:Y:S04]  /*2520*/  LDS R16, [R11+0x1600] ;  /* 0x001600000b107984 */ /* 0x0000a80000000800 */
[----:B------:R0:W2:Y:S04]  /*2530*/  LDS R12, [R11+0x1a00] ;  /* 0x001a00000b0c7984 */ /* 0x0000a80000000800 */
[----:B------:R0:W2:Y:S01]  /*2540*/  LDS R10, [R11+0x1e00] ;  /* 0x001e00000b0a7984 */ /* 0x0000a20000000800 */
[----:B-1----:R-:W-:-:S02]  /*2550*/  ISETP.NE.AND P0, PT, R14, RZ, PT ;  /* 0x000000ff0e00720c */ /* 0x002fc40003f05270 */
[----:B0-----:R-:W-:-:S11]  /*2560*/  ISETP.NE.AND P1, PT, R13, RZ, PT ;  /* 0x000000ff0d00720c */ /* 0x001fd60003f25270 */
[----:B---34-:R-:W-:Y:S05]  /*2570*/  @!P0 BRA `(.L_x_187) ;  /* 0x0000000000088947 */ /* 0x018fea0003800000 */
[----:B------:R-:W-:-:S05]  /*2580*/  HFMA2 R15, -RZ, RZ, 0, 0 ;  /* 0x00000000ff0f7431 */ /* 0x000fca00000001ff */
[----:B------:R0:W-:Y:S02]  /*2590*/  REDG.E.ADD.64.STRONG.GPU desc[UR20][R6.64+0x400], R14 ;  /* 0x0004000e0600798e */ /* 0x0001e4000c12e514 */
.L_x_187:
[----:B------:R-:W-:Y:S05]  /*25a0*/  BSYNC.RECONVERGENT B1 ;  /* 0x0000000000017941 */ /* 0x000fea0003800200 */
.L_x_186:
[----:B------:R-:W-:Y:S04]  /*25b0*/  BSSY.RECONVERGENT B1, `(.L_x_188) ;  /* 0x0000005000017945 */ /* 0x000fe80003800200 */
[----:B------:R-:W-:Y:S05]  /*25c0*/  @!P1 BRA `(.L_x_189) ;  /* 0x00000000000c9947 */ /* 0x000fea0003800000 */
[----:B0-----:R-:W-:Y:S02]  /*25d0*/  IMAD.MOV.U32 R14, RZ, RZ, R13 ;  /* 0x000000ffff0e7224 */ /* 0x001fe400078e000d */
[----:B------:R-:W-:-:S05]  /*25e0*/  IMAD.MOV.U32 R15, RZ, RZ, RZ ;  /* 0x000000ffff0f7224 */ /* 0x000fca00078e00ff */
[----:B------:R1:W-:Y:S02]  /*25f0*/  REDG.E.ADD.64.STRONG.GPU desc[UR20][R6.64+0xc00], R14 ;  /* 0x000c000e0600798e */ /* 0x0003e4000c12e514 */
.L_x_189:
[----:B------:R-:W-:Y:S05]  /*2600*/  BSYNC.RECONVERGENT B1 ;  /* 0x0000000000017941 */ /* 0x000fea0003800200 */
.L_x_188:
[----:B------:R-:W-:Y:S01]  /*2610*/  ISETP.NE.AND P6, PT, R17, RZ, PT ;  /* 0x000000ff1100720c */ /* 0x000fe20003fc5270 */
[----:B------:R-:W-:Y:S01]  /*2620*/  BSSY.RECONVERGENT B1, `(.L_x_190) ;  /* 0x000000b000017945 */ /* 0x000fe20003800200 */
[----:B------:R-:W-:Y:S02]  /*2630*/  ISETP.NE.AND P0, PT, R9, UR27, PT ;  /* 0x0000001b09007c0c */ /* 0x000fe4000bf05270 */
[----:B------:R-:W-:Y:S02]  /*2640*/  ISETP.NE.AND P1, PT, R18, RZ, PT ;  /* 0x000000ff1200720c */ /* 0x000fe40003f25270 */
[----:B--2---:R-:W-:Y:S02]  /*2650*/  ISETP.NE.AND P2, PT, R19, RZ, PT ;  /* 0x000000ff1300720c */ /* 0x004fe40003f45270 */
[----:B------:R-:W-:Y:S02]  /*2660*/  ISETP.NE.AND P3, PT, R16, RZ, PT ;  /* 0x000000ff1000720c */ /* 0x000fe40003f65270 */
[----:B------:R-:W-:-:S02]  /*2670*/  ISETP.NE.AND P4, PT, R12, RZ, PT ;  /* 0x000000ff0c00720c */ /* 0x000fc40003f85270 */
[----:B------:R-:W-:Y:S01]  /*2680*/  ISETP.NE.AND P5, PT, R10, RZ, PT ;  /* 0x000000ff0a00720c */ /* 0x000fe20003fa5270 */
[----:B------:R-:W-:-:S12]  /*2690*/  @!P6 BRA `(.L_x_191) ;  /* 0x00000000000ce947 */ /* 0x000fd80003800000 */
[----:B01----:R-:W-:Y:S02]  /*26a0*/  IMAD.MOV.U32 R14, RZ, RZ, R17 ;  /* 0x000000ffff0e7224 */ /* 0x003fe400078e0011 */
[----:B------:R-:W-:-:S05]  /*26b0*/  IMAD.MOV.U32 R15, RZ, RZ, RZ ;  /* 0x000000ffff0f7224 */ /* 0x000fca00078e00ff */
[----:B------:R2:W-:Y:S02]  /*26c0*/  REDG.E.ADD.64.STRONG.GPU desc[UR20][R6.64+0x1400], R14 ;  /* 0x0014000e0600798e */ /* 0x0005e4000c12e514 */
.L_x_191:
[----:B------:R-:W-:Y:S05]  /*26d0*/  BSYNC.RECONVERGENT B1 ;  /* 0x0000000000017941 */ /* 0x000fea0003800200 */
.L_x_190:
[----:B------:R-:W-:Y:S04]  /*26e0*/  BSSY.RECONVERGENT B1, `(.L_x_192) ;  /* 0x0000005000017945 */ /* 0x000fe80003800200 */
[----:B------:R-:W-:Y:S05]  /*26f0*/  @!P1 BRA `(.L_x_193) ;  /* 0x00000000000c9947 */ /* 0x000fea0003800000 */
[----:B012---:R-:W-:Y:S02]  /*2700*/  IMAD.MOV.U32 R14, RZ, RZ, R18 ;  /* 0x000000ffff0e7224 */ /* 0x007fe400078e0012 */
[----:B------:R-:W-:-:S05]  /*2710*/  IMAD.MOV.U32 R15, RZ, RZ, RZ ;  /* 0x000000ffff0f7224 */ /* 0x000fca00078e00ff */
[----:B------:R3:W-:Y:S02]  /*2720*/  REDG.E.ADD.64.STRONG.GPU desc[UR20][R6.64+0x1c00], R14 ;  /* 0x001c000e0600798e */ /* 0x0007e4000c12e514 */
.L_x_193:
[----:B------:R-:W-:Y:S05]  /*2730*/  BSYNC.RECONVERGENT B1 ;  /* 0x0000000000017941 */ /* 0x000fea0003800200 */
.L_x_192:
[----:B------:R-:W-:Y:S04]  /*2740*/  BSSY.RECONVERGENT B1, `(.L_x_194) ;  /* 0x0000005000017945 */ /* 0x000fe80003800200 */
[----:B------:R-:W-:Y:S05]  /*2750*/  @!P2 BRA `(.L_x_195) ;  /* 0x00000000000ca947 */ /* 0x000fea0003800000 */
[----:B0123--:R-:W-:Y:S01]  /*2760*/  MOV R14, R19 ;  /* 0x00000013000e7202 */ /* 0x00ffe20000000f00 */
[----:B------:R-:W-:-:S05]  /*2770*/  IMAD.MOV.U32 R15, RZ, RZ, RZ ;  /* 0x000000ffff0f7224 */ /* 0x000fca00078e00ff */
[----:B------:R4:W-:Y:S02]  /*2780*/  REDG.E.ADD.64.STRONG.GPU desc[UR20][R6.64+0x2400], R14 ;  /* 0x0024000e0600798e */ /* 0x0009e4000c12e514 */
.L_x_195:
[----:B------:R-:W-:Y:S05]  /*2790*/  BSYNC.RECONVERGENT B1 ;  /* 0x0000000000017941 */ /* 0x000fea0003800200 */
.L_x_194:
[----:B------:R-:W-:Y:S04]  /*27a0*/  BSSY.RECONVERGENT B1, `(.L_x_196) ;  /* 0x0000004000017945 */ /* 0x000fe80003800200 */
[----:B------:R-:W-:Y:S05]  /*27b0*/  @!P3 BRA `(.L_x_197) ;  /* 0x000000000008b947 */ /* 0x000fea0003800000 */
[----:B------:R-:W-:-:S05]  /*27c0*/  IMAD.MOV.U32 R17, RZ, RZ, RZ ;  /* 0x000000ffff117224 */ /* 0x000fca00078e00ff */
[----:B------:R0:W-:Y:S02]  /*27d0*/  REDG.E.ADD.64.STRONG.GPU desc[UR20][R6.64+0x2c00], R16 ;  /* 0x002c00100600798e */ /* 0x0001e4000c12e514 */
.L_x_197:
[----:B------:R-:W-:Y:S05]  /*27e0*/  BSYNC.RECONVERGENT B1 ;  /* 0x0000000000017941 */ /* 0x000fea0003800200 */
.L_x_196:
[----:B------:R-:W-:Y:S04]  /*27f0*/  BSSY.RECONVERGENT B1, `(.L_x_198) ;  /* 0x0000004000017945 */ /* 0x000fe80003800200 */
[----:B------:R-:W-:Y:S05]  /*2800*/  @!P4 BRA `(.L_x_199) ;  /* 0x000000000008c947 */ /* 0x000fea0003800000 */
[----:B------:R-:W-:-:S05]  /*2810*/  IMAD.MOV.U32 R13, RZ, RZ, RZ ;  /* 0x000000ffff0d7224 */ /* 0x000fca00078e00ff */
[----:B------:R0:W-:Y:S02]  /*2820*/  REDG.E.ADD.64.STRONG.GPU desc[UR20][R6.64+0x3400], R12 ;  /* 0x0034000c0600798e */ /* 0x0001e4000c12e514 */
.L_x_199:
[----:B------:R-:W-:Y:S05]  /*2830*/  BSYNC.RECONVERGENT B1 ;  /* 0x0000000000017941 */ /* 0x000fea0003800200 */
.L_x_198:
[----:B------:R-:W-:Y:S04]  /*2840*/  BSSY.RECONVERGENT B1, `(.L_x_200) ;  /* 0x0000004000017945 */ /* 0x000fe80003800200 */
[----:B------:R-:W-:Y:S05]  /*2850*/  @!P5 BRA `(.L_x_201) ;  /* 0x000000000008d947 */ /* 0x000fea0003800000 */
[----:B------:R-:W-:-:S05]  /*2860*/  IMAD.MOV.U32 R11, RZ, RZ, RZ ;  /* 0x000000ffff0b7224 */ /* 0x000fca00078e00ff */
[----:B------:R0:W-:Y:S02]  /*2870*/  REDG.E.ADD.64.STRONG.GPU desc[UR20][R6.64+0x3c00], R10 ;  /* 0x003c000a0600798e */ /* 0x0001e4000c12e514 */
.L_x_201:
[----:B------:R-:W-:Y:S05]  /*2880*/  BSYNC.RECONVERGENT B1 ;  /* 0x0000000000017941 */ /* 0x000fea0003800200 */
.L_x_200:
[----:B------:R-:W-:Y:S05]  /*2890*/  @P0 BRA `(.L_x_202) ;  /* 0xfffffff800f80947 */ /* 0x000fea000383ffff */
[----:B------:R-:W-:-:S07]  /*28a0*/  IMAD.U32 R3, RZ, RZ, UR27 ;  /* 0x0000001bff037e24 */ /* 0x000fce000f8e00ff */
.L_x_185:
[----:B------:R-:W-:-:S09]  /*28b0*/  UISETP.NE.AND UP0, UPT, UR24, URZ, UPT ;  /* 0x000000ff1800728c */ /* 0x000fd2000bf05270 */
[----:B------:R-:W-:Y:S05]  /*28c0*/  BRA.U !UP0, `(.L_x_150) ;  /* 0x0000000508687547 */ /* 0x000fea000b800000 */
[----:B------:R-:W-:-:S13]  /*28d0*/  ISETP.GE.U32.AND P0, PT, R8, 0x3, PT ;  /* 0x000000030800780c */ /* 0x000fda0003f06070 */
[----:B------:R-:W-:Y:S05]  /*28e0*/  @!P0 BRA `(.L_x_203) ;  /* 0x0000000000bc8947 */ /* 0x000fea0003800000 */
[----:B01234-:R-:W-:Y:S01]  /*28f0*/  IMAD R7, R3, 0x400, R0 ;  /* 0x0000040003077824 */ /* 0x01ffe200078e0200 */
[----:B------:R-:W-:Y:S04]  /*2900*/  BSSY.RECONVERGENT B1, `(.L_x_204) ;  /* 0x000000f000017945 */ /* 0x000fe80003800200 */
[----:B------:R-:W0:Y:S04]  /*2910*/  LDS R10, [R7+0x200] ;  /* 0x00020000070a7984 */ /* 0x000e280000000800 */
[----:B------:R-:W1:Y:S04]  /*2920*/  LDS R12, [R7+0x600] ;  /* 0x00060000070c7984 */ /* 0x000e680000000800 */
[----:B------:R-:W2:Y:S04]  /*2930*/  LDS R6, [R7+0xa00] ;  /* 0x000a000007067984 */ /* 0x000ea80000000800 */
[----:B------:R-:W3:Y:S01]  /*2940*/  LDS R2, [R7+0xe00] ;  /* 0x000e000007027984 */ /* 0x000ee20000000800 */
[----:B0-----:R-:W-:-:S02]  /*2950*/  ISETP.NE.AND P0, PT, R10, RZ, PT ;  /* 0x000000ff0a00720c */ /* 0x001fc40003f05270 */
[----:B-1----:R-:W-:Y:S02]  /*2960*/  ISETP.NE.AND P1, PT, R12, RZ, PT ;  /* 0x000000ff0c00720c */ /* 0x002fe40003f25270 */
[----:B--2---:R-:W-:Y:S02]  /*2970*/  ISETP.NE.AND P2, PT, R6, RZ, PT ;  /* 0x000000ff0600720c */ /* 0x004fe40003f45270 */
[----:B---3--:R-:W-:-:S07]  /*2980*/  ISETP.NE.AND P3, PT, R2, RZ, PT ;  /* 0x000000ff0200720c */ /* 0x008fce0003f65270 */
[----:B------:R-:W-:Y:S06]  /*2990*/  @!P0 BRA `(.L_x_205) ;  /* 0x0000000000148947 */ /* 0x000fec0003800000 */
[----:B------:R-:W0:Y:S01]  /*29a0*/  LDC.64 R8, c[0x0][0x380] ;  /* 0x0000e000ff087b82 */ /* 0x000e220000000a00 */
[----:B------:R-:W-:Y:S01]  /*29b0*/  LEA R7, R3, R4, 0x8 ;  /* 0x0000000403077211 */ /* 0x000fe200078e40ff */
[----:B------:R-:W-:-:S04]  /*29c0*/  IMAD.MOV.U32 R11, RZ, RZ, RZ ;  /* 0x000000ffff0b7224 */ /* 0x000fc800078e00ff */
[----:B0-----:R-:W-:-:S05]  /*29d0*/  IMAD.WIDE.U32 R8, R7, 0x8, R8 ;  /* 0x0000000807087825 */ /* 0x001fca00078e0008 */
[----:B------:R0:W-:Y:S02]  /*29e0*/  REDG.E.ADD.64.STRONG.GPU desc[UR20][R8.64+0x400], R10 ;  /* 0x0004000a0800798e */ /* 0x0001e4000c12e514 */
.L_x_205:
[----:B------:R-:W-:Y:S05]  /*29f0*/  BSYNC.RECONVERGENT B1 ;  /* 0x0000000000017941 */ /* 0x000fea0003800200 */
.L_x_204:
[----:B------:R-:W-:Y:S04]  /*2a00*/  BSSY.RECONVERGENT B1, `(.L_x_206) ;  /* 0x0000009000017945 */ /* 0x000fe80003800200 */
[----:B------:R-:W-:Y:S05]  /*2a10*/  @!P1 BRA `(.L_x_207) ;  /* 0x00000000001c9947 */ /* 0x000fea0003800000 */
[----:B0-----:R-:W0:Y:S01]  /*2a20*/  LDC.64 R8, c[0x0][0x380] ;  /* 0x0000e000ff087b82 */ /* 0x001e220000000a00 */
[----:B------:R-:W-:Y:S02]  /*2a30*/  IMAD R7, R3, 0x100, R4 ;  /* 0x0000010003077824 */ /* 0x000fe400078e0204 */
[----:B------:R-:W-:Y:S02]  /*2a40*/  IMAD.MOV.U32 R10, RZ, RZ, R12 ;  /* 0x000000ffff0a7224 */ /* 0x000fe400078e000c */
[----:B------:R-:W-:Y:S02]  /*2a50*/  VIADD R7, R7, 0x100 ;  /* 0x0000010007077836 */ /* 0x000fe40000000000 */
[----:B------:R-:W-:Y:S02]  /*2a60*/  IMAD.MOV.U32 R11, RZ, RZ, RZ ;  /* 0x000000ffff0b7224 */ /* 0x000fe400078e00ff */
[----:B0-----:R-:W-:-:S05]  /*2a70*/  IMAD.WIDE.U32 R8, R7, 0x8, R8 ;  /* 0x0000000807087825 */ /* 0x001fca00078e0008 */
[----:B------:R1:W-:Y:S02]  /*2a80*/  REDG.E.ADD.64.STRONG.GPU desc[UR20][R8.64+0x400], R10 ;  /* 0x0004000a0800798e */ /* 0x0003e4000c12e514 */
.L_x_207:
[----:B------:R-:W-:Y:S05]  /*2a90*/  BSYNC.RECONVERGENT B1 ;  /* 0x0000000000017941 */ /* 0x000fea0003800200 */
.L_x_206:
[----:B------:R-:W-:Y:S04]  /*2aa0*/  BSSY.RECONVERGENT B1, `(.L_x_208) ;  /* 0x0000008000017945 */ /* 0x000fe80003800200 */
[----:B------:R-:W-:Y:S05]  /*2ab0*/  @!P2 BRA `(.L_x_209) ;  /* 0x000000000018a947 */ /* 0x000fea0003800000 */
[----:B01----:R-:W0:Y:S01]  /*2ac0*/  LDC.64 R8, c[0x0][0x380] ;  /* 0x0000e000ff087b82 */ /* 0x003e220000000a00 */
[----:B------:R-:W-:-:S05]  /*2ad0*/  IMAD R7, R3, 0x100, R4 ;  /* 0x0000010003077824 */ /* 0x000fca00078e0204 */
[----:B------:R-:W-:-:S05]  /*2ae0*/  IADD3 R7, PT, PT, R7, 0x200, RZ ;  /* 0x0000020007077810 */ /* 0x000fca0007ffe0ff */
[----:B0-----:R-:W-:-:S04]  /*2af0*/  IMAD.WIDE.U32 R8, R7, 0x8, R8 ;  /* 0x0000000807087825 */ /* 0x001fc800078e0008 */
[----:B------:R-:W-:-:S05]  /*2b00*/  IMAD.MOV.U32 R7, RZ, RZ, RZ ;  /* 0x000000ffff077224 */ /* 0x000fca00078e00ff */
[----:B------:R2:W-:Y:S02]  /*2b10*/  REDG.E.ADD.64.STRONG.GPU desc[UR20][R8.64+0x400], R6 ;  /* 0x000400060800798e */ /* 0x0005e4000c12e514 */
.L_x_209:
[----:B------:R-:W-:Y:S05]  /*2b20*/  BSYNC.RECONVERGENT B1 ;  /* 0x0000000000017941 */ /* 0x000fea0003800200 */
.L_x_208:
[----:B------:R-:W-:Y:S04]  /*2b30*/  BSSY.RECONVERGENT B1, `(.L_x_210) ;  /* 0x0000009000017945 */ /* 0x000fe80003800200 */
[----:B------:R-:W-:Y:S05]  /*2b40*/  @!P3 BRA `(.L_x_211) ;  /* 0x00000000001cb947 */ /* 0x000fea0003800000 */
[----:B--2---:R-:W2:Y:S01]  /*2b50*/  LDC.64 R6, c[0x0][0x380] ;  /* 0x0000e000ff067b82 */ /* 0x004ea20000000a00 */
[----:B01----:R-:W-:Y:S02]  /*2b60*/  IMAD R9, R3, 0x100, R4 ;  /* 0x0000010003097824 */ /* 0x003fe400078e0204 */
[----:B------:R-:W-:Y:S02]  /*2b70*/  IMAD.MOV.U32 R8, RZ, RZ, R2 ;  /* 0x000000ffff087224 */ /* 0x000fe400078e0002 */
[----:B------:R-:W-:-:S04]  /*2b80*/  VIADD R9, R9, 0x300 ;  /* 0x0000030009097836 */ /* 0x000fc80000000000 */
[----:B--2---:R-:W-:-:S04]  /*2b90*/  IMAD.WIDE.U32 R6, R9, 0x8, R6 ;  /* 0x0000000809067825 */ /* 0x004fc800078e0006 */
[----:B------:R-:W-:-:S05]  /*2ba0*/  IMAD.MOV.U32 R9, RZ, RZ, RZ ;  /* 0x000000ffff097224 */ /* 0x000fca00078e00ff */
[----:B------:R3:W-:Y:S02]  /*2bb0*/  REDG.E.ADD.64.STRONG.GPU desc[UR20][R6.64+0x400], R8 ;  /* 0x000400080600798e */ /* 0x0007e4000c12e514 */
.L_x_211:
[----:B------:R-:W-:Y:S05]  /*2bc0*/  BSYNC.RECONVERGENT B1 ;  /* 0x0000000000017941 */ /* 0x000fea0003800200 */
.L_x_210:
[----:B------:R-:W-:-:S07]  /*2bd0*/  VIADD R3, R3, 0x4 ;  /* 0x0000000403037836 */ /* 0x000fce0000000000 */
.L_x_203:
[----:B------:R-:W-:-:S09]  /*2be0*/  UISETP.NE.AND UP0, UPT, UR25, URZ, UPT ;  /* 0x000000ff1900728c */ /* 0x000fd2000bf05270 */
[----:B------:R-:W-:Y:S05]  /*2bf0*/  BRA.U !UP0, `(.L_x_150) ;  /* 0x00000001089c7547 */ /* 0x000fea000b800000 */
[----:B------:R-:W-:-:S13]  /*2c00*/  ISETP.NE.AND P0, PT, R5, RZ, PT ;  /* 0x000000ff0500720c */ /* 0x000fda0003f05270 */
[----:B------:R-:W-:Y:S05]  /*2c10*/  @!P0 BRA `(.L_x_212) ;  /* 0x0000000000648947 */ /* 0x000fea0003800000 */
[----:B01234-:R-:W-:Y:S01]  /*2c20*/  LEA R6, R3, R0, 0xa ;  /* 0x0000000003067211 */ /* 0x01ffe200078e50ff */
[----:B------:R-:W-:Y:S04]  /*2c30*/  BSSY.RECONVERGENT B1, `(.L_x_213) ;  /* 0x000000c000017945 */ /* 0x000fe80003800200 */
[----:B------:R-:W0:Y:S04]  /*2c40*/  LDS R2, [R6+0x200] ;  /* 0x0002000006027984 */ /* 0x000e280000000800 */
[----:B------:R-:W1:Y:S01]  /*2c50*/  LDS R5, [R6+0x600] ;  /* 0x0006000006057984 */ /* 0x000e620000000800 */
[----:B0-----:R-:W-:-:S02]  /*2c60*/  ISETP.NE.AND P0, PT, R2, RZ, PT ;  /* 0x000000ff0200720c */ /* 0x001fc40003f05270 */
[----:B-1----:R-:W-:-:S11]  /*2c70*/  ISETP.NE.AND P1, PT, R5, RZ, PT ;  /* 0x000000ff0500720c */ /* 0x002fd60003f25270 */
[----:B------:R-:W-:Y:S05]  /*2c80*/  @!P0 BRA `(.L_x_214) ;  /* 0x0000000000188947 */ /* 0x000fea0003800000 */
[----:B------:R-:W0:Y:S01]  /*2c90*/  LDC.64 R6, c[0x0][0x380] ;  /* 0x0000e000ff067b82 */ /* 0x000e220000000a00 */
[----:B------:R-:W-:-:S04]  /*2ca0*/  IMAD R9, R3, 0x100, R4 ;  /* 0x0000010003097824 */ /* 0x000fc800078e0204 */
[----:B0-----:R-:W-:-:S04]  /*2cb0*/  IMAD.WIDE.U32 R8, R9, 0x8, R6 ;  /* 0x0000000809087825 */ /* 0x001fc800078e0006 */
[----:B------:R-:W-:Y:S02]  /*2cc0*/  IMAD.MOV.U32 R6, RZ, RZ, R2 ;  /* 0x000000ffff067224 */ /* 0x000fe400078e0002 */
[----:B------:R-:W-:-:S05]  /*2cd0*/  IMAD.MOV.U32 R7, RZ, RZ, RZ ;  /* 0x000000ffff077224 */ /* 0x000fca00078e00ff */
[----:B------:R0:W-:Y:S02]  /*2ce0*/  REDG.E.ADD.64.STRONG.GPU desc[UR20][R8.64+0x400], R6 ;  /* 0x000400060800798e */ /* 0x0001e4000c12e514 */
.L_x_214:
[----:B------:R-:W-:Y:S05]  /*2cf0*/  BSYNC.RECONVERGENT B1 ;  /* 0x0000000000017941 */ /* 0x000fea0003800200 */
.L_x_213:
[----:B------:R-:W-:Y:S04]  /*2d00*/  BSSY.RECONVERGENT B1, `(.L_x_215) ;  /* 0x0000009000017945 */ /* 0x000fe80003800200 */
[----:B------:R-:W-:Y:S05]  /*2d10*/  @!P1 BRA `(.L_x_216) ;  /* 0x00000000001c9947 */ /* 0x000fea0003800000 */
[----:B0-----:R-:W0:Y:S01]  /*2d20*/  LDC.64 R6, c[0x0][0x380] ;  /* 0x0000e000ff067b82 */ /* 0x001e220000000a00 */
[----:B------:R-:W-:-:S04]  /*2d30*/  IMAD R2, R3, 0x100, R4 ;  /* 0x0000010003027824 */ /* 0x000fc800078e0204 */
[----:B------:R-:W-:-:S04]  /*2d40*/  VIADD R9, R2, 0x100 ;  /* 0x0000010002097836 */ /* 0x000fc80000000000 */
[----:B0-----:R-:W-:-:S04]  /*2d50*/  IMAD.WIDE.U32 R8, R9, 0x8, R6 ;  /* 0x0000000809087825 */ /* 0x001fc800078e0006 */
[----:B------:R-:W-:Y:S02]  /*2d60*/  HFMA2 R7, -RZ, RZ, 0, 0 ;  /* 0x00000000ff077431 */ /* 0x000fe400000001ff */
[----:B------:R-:W-:-:S05]  /*2d70*/  IMAD.MOV.U32 R6, RZ, RZ, R5 ;  /* 0x000000ffff067224 */ /* 0x000fca00078e0005 */
[----:B------:R1:W-:Y:S02]  /*2d80*/  REDG.E.ADD.64.STRONG.GPU desc[UR20][R8.64+0x400], R6 ;  /* 0x000400060800798e */ /* 0x0003e4000c12e514 */
.L_x_216:
[----:B------:R-:W-:Y:S05]  /*2d90*/  BSYNC.RECONVERGENT B1 ;  /* 0x0000000000017941 */ /* 0x000fea0003800200 */
.L_x_215:
[----:B------:R-:W-:-:S07]  /*2da0*/  VIADD R3, R3, 0x2 ;  /* 0x0000000203037836 */ /* 0x000fce0000000000 */
.L_x_212:
[----:B------:R-:W-:-:S09]  /*2db0*/  UISETP.NE.AND UP0, UPT, UR9, URZ, UPT ;  /* 0x000000ff0900728c */ /* 0x000fd2000bf05270 */
[----:B------:R-:W-:Y:S05]  /*2dc0*/  BRA.U !UP0, `(.L_x_150) ;  /* 0x0000000108287547 */ /* 0x000fea000b800000 */
[----:B------:R-:W-:-:S05]  /*2dd0*/  IMAD R2, R3, 0x400, R0 ;  /* 0x0000040003027824 */ /* 0x000fca00078e0200 */
[----:B------:R-:W5:Y:S02]  /*2de0*/  LDS R5, [R2+0x200] ;  /* 0x0002000002057984 */ /* 0x000f640000000800 */
[----:B-----5:R-:W-:-:S13]  /*2df0*/  ISETP.NE.AND P0, PT, R5, RZ, PT ;  /* 0x000000ff0500720c */ /* 0x020fda0003f05270 */
[----:B------:R-:W-:Y:S05]  /*2e00*/  @!P0 BRA `(.L_x_150) ;  /* 0x0000000000188947 */ /* 0x000fea0003800000 */
[----:B01234-:R-:W0:Y:S01]  /*2e10*/  LDC.64 R6, c[0x0][0x380] ;  /* 0x0000e000ff067b82 */ /* 0x01fe220000000a00 */
[----:B------:R-:W-:-:S04]  /*2e20*/  IMAD R3, R3, 0x100, R4 ;  /* 0x0000010003037824 */ /* 0x000fc800078e0204 */
[----:B0-----:R-:W-:-:S04]  /*2e30*/  IMAD.WIDE.U32 R2, R3, 0x8, R6 ;  /* 0x0000000803027825 */ /* 0x001fc800078e0006 */
[----:B------:R-:W-:Y:S02]  /*2e40*/  IMAD.MOV.U32 R6, RZ, RZ, R5 ;  /* 0x000000ffff067224 */ /* 0x000fe400078e0005 */
[----:B------:R-:W-:-:S05]  /*2e50*/  IMAD.MOV.U32 R7, RZ, RZ, RZ ;  /* 0x000000ffff077224 */ /* 0x000fca00078e00ff */
[----:B------:R0:W-:Y:S02]  /*2e60*/  REDG.E.ADD.64.STRONG.GPU desc[UR20][R2.64+0x400], R6 ;  /* 0x000400060200798e */ /* 0x0001e4000c12e514 */
.L_x_150:
[----:B------:R-:W-:Y:S05]  /*2e70*/  BSYNC.RECONVERGENT B0 ;  /* 0x0000000000007941 */ /* 0x000fea0003800200 */
.L_x_149:
[----:B------:R-:W-:Y:S01]  /*2e80*/  BAR.SYNC.DEFER_BLOCKING 0x0 ;  /* 0x0000000000007b1d */ /* 0x000fe20000010000 */
[----:B------:R-:W-:-:S04]  /*2e90*/  UIADD3 UR6, UP0, UPT, UR6, 0x1, URZ ;  /* 0x0000000106067890 */ /* 0x000fc8000ff1e0ff */
[----:B------:R-:W-:Y:S02]  /*2ea0*/  UIADD3.X UR7, UPT, UPT, URZ, UR7, URZ, UP0, !UPT ;  /* 0x00000007ff077290 */ /* 0x000fe400087fe4ff */
[----:B------:R-:W-:-:S04]  /*2eb0*/  UISETP.NE.U32.AND UP0, UPT, UR6, UR11, UPT ;  /* 0x0000000b0600728c */ /* 0x000fc8000bf05070 */
[----:B------:R-:W-:-:S09]  /*2ec0*/  UISETP.NE.AND.EX UP0, UPT, UR7, UR12, UPT, UP0 ;  /* 0x0000000c0700728c */ /* 0x000fd2000bf05300 */
[----:B------:R-:W-:Y:S05]  /*2ed0*/  BRA.U UP0, `(.L_x_217) ;  /* 0xffffffd100f07547 */ /* 0x000fea000b83ffff */
[----:B------:R-:W-:Y:S05]  /*2ee0*/  EXIT ;  /* 0x000000000000794d */ /* 0x000fea0003800000 */
.L_x_218:
        /* <DEDUP_REMOVED lines=9> */
.L_x_232:


//--------------------- .text._ZN3cub18CUB_300001_SM_10006detail10radix_sort31DeviceRadixSortSingleTileKernelINS1_5radix10policy_hubIiNS0_8NullTypeEyE10Policy1000ELNS0_9SortOrderE0EiS6_yNS1_21identity_decomposer_tEEEvPKT1_PSB_PKT2_PSF_T3_iiT4_ --------------------------
	.section	.text._ZN3cub18CUB_300001_SM_10006detail10radix_sort31DeviceRadixSortSingleTileKernelINS1_5radix10policy_hubIiNS0_8NullTypeEyE10Policy1000ELNS0_9SortOrderE0EiS6_yNS1_21identity_decomposer_tEEEvPKT1_PSB_PKT2_PSF_T3_iiT4_,"ax",@progbits
	.align	128
        .global         _ZN3cub18CUB_300001_SM_10006detail10radix_sort31DeviceRadixSortSingleTileKernelINS1_5radix10policy_hubIiNS0_8NullTypeEyE10Policy1000ELNS0_9SortOrderE0EiS6_yNS1_21identity_decomposer_tEEEvPKT1_PSB_PKT2_PSF_T3_iiT4_
        .type           _ZN3cub18CUB_300001_SM_10006detail10radix_sort31DeviceRadixSortSingleTileKernelINS1_5radix10policy_hubIiNS0_8NullTypeEyE10Policy1000ELNS0_9SortOrderE0EiS6_yNS1_21identity_decomposer_tEEEvPKT1_PSB_PKT2_PSF_T3_iiT4_,@function
        .size           _ZN3cub18CUB_300001_SM_10006detail10radix_sort31DeviceRadixSortSingleTileKernelINS1_5radix10policy_hubIiNS0_8NullTypeEyE10Policy1000ELNS0_9SortOrderE0EiS6_yNS1_21identity_decomposer_tEEEvPKT1_PSB_PKT2_PSF_T3_iiT4_,(.L_x_233 - _ZN3cub18CUB_300001_SM_10006detail10radix_sort31DeviceRadixSortSingleTileKernelINS1_5radix10policy_hubIiNS0_8NullTypeEyE10Policy1000ELNS0_9SortOrderE0EiS6_yNS1_21identity_decomposer_tEEEvPKT1_PSB_PKT2_PSF_T3_iiT4_)
        .other          _ZN3cub18CUB_300001_SM_10006detail10radix_sort31DeviceRadixSortSingleTileKernelINS1_5radix10policy_hubIiNS0_8NullTypeEyE10Policy1000ELNS0_9SortOrderE0EiS6_yNS1_21identity_decomposer_tEEEvPKT1_PSB_PKT2_PSF_T3_iiT4_,@"STO_CUDA_ENTRY STV_DEFAULT"
_ZN3cub18CUB_300001_SM_10006detail10radix_sort31DeviceRadixSortSingleTileKernelINS1_5radix10policy_hubIiNS0_8NullTypeEyE10Policy1000ELNS0_9SortOrderE0EiS6_yNS1_21identity_decomposer_tEEEvPKT1_PSB_PKT2_PSF_T3_iiT4_:
.text._ZN3cub18CUB_300001_SM_10006detail10radix_sort31DeviceRadixSortSingleTileKernelINS1_5radix10policy_hubIiNS0_8NullTypeEyE10Policy1000ELNS0_9SortOrderE0EiS6_yNS1_21identity_decomposer_tEEEvPKT1_PSB_PKT2_PSF_T3_iiT4_:
[----:B------:R-:W-:Y:S01]  /*0000*/  LDC R1, c[0x0][0x37c] ;  /* 0x0000df00ff017b82 */ /* 0x000fe20000000800 */
[----:B------:R-:W0:Y:S01]  /*0010*/  S2R R0, SR_TID.X ;  /* 0x0000000000007919 */ /* 0x000e220000002100 */
[----:B------:R-:W1:Y:S06]  /*0020*/  LDCU UR4, c[0x0][0x3a0] ;  /* 0x00007400ff0477ac */ /* 0x000e6c0008000800 */
[----:B------:R-:W2:Y:S01]  /*0030*/  LDC.64 R4, c[0x0][0x380] ;  /* 0x0000e000ff047b82 */ /* 0x000ea20000000a00 */
[----:B------:R-:W3:Y:S01]  /*0040*/  LDCU.64 UR8, c[0x0][0x358] ;  /* 0x00006b00ff0877ac */ /* 0x000ee20008000a00 */
[----:B------:R-:W-:-:S02]  /*0050*/  IMAD.MOV.U32 R13, RZ, RZ, -0x1 ;  /* 0xffffffffff0d7424 */ /* 0x000fc400078e00ff */
[----:B------:R-:W-:Y:S02]  /*0060*/  IMAD.MOV.U32 R14, RZ, RZ, -0x1 ;  /* 0xffffffffff0e7424 */ /* 0x000fe400078e00ff */
[----:B------:R-:W-:Y:S02]  /*0070*/  IMAD.MOV.U32 R20, RZ, RZ, -0x1 ;  /* 0xffffffffff147424 */ /* 0x000fe400078e00ff */
[----:B------:R-:W-:Y:S01]  /*0080*/  IMAD.MOV.U32 R21, RZ, RZ, -0x1 ;  /* 0xffffffffff157424 */ /* 0x000fe200078e00ff */
[----:B------:R-:W4:Y:S01]  /*0090*/  S2UR UR6, SR_CgaCtaId ;  /* 0x00000000000679c3 */ /* 0x000f220000008800 */
[----:B------:R-:W2:Y:S01]  /*00a0*/  S2R R23, SR_LANEID ;  /* 0x0000000000177919 */ /* 0x000ea20000000000 */
[----:B------:R-:W-:Y:S01]  /*00b0*/  IMAD.MOV.U32 R25, RZ, RZ, -0x1 ;  /* 0xffffffffff197424 */ /* 0x000fe200078e00ff */
[----:B------:R-:W1:Y:S01]  /*00c0*/  LDCU UR10, c[0x0][0x3ac] ;  /* 0x00007580ff0a77ac */ /* 0x000e620008000800 */
[----:B0-----:R-:W-:-:S04]  /*00d0*/  IMAD R7, R0, 0x13, RZ ;  /* 0x0000001300077824 */ /* 0x001fc800078e02ff */
[C---:B------:R-:W-:Y:S01]  /*00e0*/  VIADD R2, R7.reuse, 0x1 ;  /* 0x0000000107027836 */ /* 0x040fe20000000000 */
[C---:B-1----:R-:W-:Y:S01]  /*00f0*/  ISETP.GE.AND P1, PT, R7.reuse, UR4, PT ;  /* 0x0000000407007c0c */ /* 0x042fe2000bf26270 */
[----:B--2---:R-:W-:-:S03]  /*0100*/  IMAD.WIDE.U32 R4, R7, 0x4, R4 ;  /* 0x0000000407047825 */ /* 0x004fc600078e0004 */
[----:B------:R-:W-:Y:S01]  /*0110*/  ISETP.GE.AND P2, PT, R2, UR4, PT ;  /* 0x0000000402007c0c */ /* 0x000fe2000bf46270 */
[C---:B------:R-:W-:Y:S02]  /*0120*/  VIADD R2, R7.reuse, 0x2 ;  /* 0x0000000207027836 */ /* 0x040fe40000000000 */
[----:B------:R-:W-:-:S03]  /*0130*/  VIADD R3, R7, 0x3 ;  /* 0x0000000307037836 */ /* 0x000fc60000000000 */
[----:B------:R-:W-:Y:S01]  /*0140*/  ISETP.GE.AND P3, PT, R2, UR4, PT ;  /* 0x0000000402007c0c */ /* 0x000fe2000bf66270 */
[----:B------:R-:W-:Y:S01]  /*0150*/  VIADD R2, R7, 0x4 ;  /* 0x0000000407027836 */ /* 0x000fe20000000000 */
[----:B------:R-:W-:Y:S01]  /*0160*/  ISETP.GE.AND P4, PT, R3, UR4, PT ;  /* 0x0000000403007c0c */ /* 0x000fe2000bf86270 */
[----:B---3--:R-:W2:Y:S03]  /*0170*/  @!P1 LDG.E R12, desc[UR8][R4.64] ;  /* 0x00000008040c9981 */ /* 0x008ea6000c1e1900 */
[----:B------:R-:W-:Y:S01]  /*0180*/  ISETP.GE.AND P5, PT, R2, UR4, PT ;  /* 0x0000000402007c0c */ /* 0x000fe2000bfa6270 */
[----:B------:R-:W3:Y:S06]  /*0190*/  @!P2 LDG.E R6, desc[UR8][R4.64+0x4] ;  /* 0x000004080406a981 */ /* 0x000eec000c1e1900 */
[----:B------:R-:W5:Y:S04]  /*01a0*/  @!P3 LDG.E R8, desc[UR8][R4.64+0x8] ;  /* 0x000008080408b981 */ /* 0x000f68000c1e1900 */
[----:B------:R-:W4:Y:S04]  /*01b0*/  @!P4 LDG.E R9, desc[UR8][R4.64+0xc] ;  /* 0x00000c080409c981 */ /* 0x000f28000c1e1900 */
[----:B------:R-:W4:Y:S01]  /*01c0*/  @!P5 LDG.E R10, desc[UR8][R4.64+0x10] ;  /* 0x00001008040ad981 */ /* 0x000f22000c1e1900 */
[----:B------:R-:W-:-:S02]  /*01d0*/  VIADD R2, R7, 0x5 ;  /* 0x0000000507027836 */ /* 0x000fc40000000000 */
[C---:B------:R-:W-:Y:S02]  /*01e0*/  VIADD R11, R7.reuse, 0x7 ;  /* 0x00000007070b7836 */ /* 0x040fe40000000000 */
[----:B------:R-:W-:Y:S01]  /*01f0*/  VIADD R3, R7, 0x6 ;  /* 0x0000000607037836 */ /* 0x000fe20000000000 */
[----:B------:R-:W-:Y:S01]  /*0200*/  ISETP.GE.AND P6, PT, R2, UR4, PT ;  /* 0x0000000402007c0c */ /* 0x000fe2000bfc6270 */
[----:B------:R-:W-:-:S03]  /*0210*/  IMAD.MOV.U32 R2, RZ, RZ, -0x1 ;  /* 0xffffffffff027424 */ /* 0x000fc600078e00ff */
[----:B------:R-:W-:Y:S01]  /*0220*/  ISETP.GE.AND P0, PT, R3, UR4, PT ;  /* 0x0000000403007c0c */ /* 0x000fe2000bf06270 */
[----:B------:R-:W-:Y:S02]  /*0230*/  IMAD.MOV.U32 R3, RZ, RZ, -0x1 ;  /* 0xffffffffff037424 */ /* 0x000fe400078e00ff */
[----:B------:R-:W-:-:S06]  /*0240*/  VIADD R15, R7, 0xb ;  /* 0x0000000b070f7836 */ /* 0x000fcc0000000000 */
[----:B------:R-:W4:Y:S01]  /*0250*/  @!P6 LDG.E R17, desc[UR8][R4.64+0x14] ;  /* 0x000014080411e981 */ /* 0x000f22000c1e1900 */
[----:B--2---:R-:W-:Y:S01]  /*0260*/  @!P1 LOP3.LUT R2, R12, 0x80000000, RZ, 0x3c, !PT ;  /* 0x800000000c029812 */ /* 0x004fe200078e3cff */
[----:B------:R-:W-:Y:S01]  /*0270*/  IMAD.MOV.U32 R12, RZ, RZ, -0x1 ;  /* 0xffffffffff0c7424 */ /* 0x000fe200078e00ff */
[----:B------:R-:W-:Y:S01]  /*0280*/  ISETP.GE.AND P1, PT, R11, UR4, PT ;  /* 0x000000040b007c0c */ /* 0x000fe2000bf26270 */
[C---:B------:R-:W-:Y:S01]  /*0290*/  VIADD R11, R7.reuse, 0x8 ;  /* 0x00000008070b7836 */ /* 0x040fe20000000000 */
[----:B---3--:R-:W-:Y:S01]  /*02a0*/  @!P2 LOP3.LUT R3, R6, 0x80000000, RZ, 0x3c, !PT ;  /* 0x800000000603a812 */ /* 0x008fe200078e3cff */
[----:B------:R-:W-:-:S03]  /*02b0*/  VIADD R6, R7, 0x9 ;  /* 0x0000000907067836 */ /* 0x000fc60000000000 */
[----:B------:R-:W-:Y:S01]  /*02c0*/  ISETP.GE.AND P2, PT, R11, UR4, PT ;  /* 0x000000040b007c0c */ /* 0x000fe2000bf46270 */
[----:B------:R-:W-:Y:S01]  /*02d0*/  VIADD R11, R7, 0xa ;  /* 0x0000000a070b7836 */ /* 0x000fe20000000000 */
[----:B-----5:R-:W-:Y:S02]  /*02e0*/  @!P3 LOP3.LUT R12, R8, 0x80000000, RZ, 0x3c, !PT ;  /* 0x80000000080cb812 */ /* 0x020fe400078e3cff */
[----:B------:R-:W-:Y:S02]  /*02f0*/  ISETP.GE.AND P3, PT, R6, UR4, PT ;  /* 0x0000000406007c0c */ /* 0x000fe4000bf66270 */
[----:B----4-:R-:W-:Y:S01]  /*0300*/  @!P4 LOP3.LUT R13, R9, 0x80000000, RZ, 0x3c, !PT ;  /* 0x80000000090dc812 */ /* 0x010fe200078e3cff */
[----:B------:R-:W2:Y:S01]  /*0310*/  @!P0 LDG.E R6, desc[UR8][R4.64+0x18] ;  /* 0x0000180804068981 */ /* 0x000ea2000c1e1900 */
[----:B------:R-:W-:Y:S02]  /*0320*/  ISETP.GE.AND P4, PT, R11, UR4, PT ;  /* 0x000000040b007c0c */ /* 0x000fe4000bf86270 */
[----:B------:R-:W-:Y:S01]  /*0330*/  @!P5 LOP3.LUT R14, R10, 0x80000000, RZ, 0x3c, !PT ;  /* 0x800000000a0ed812 */ /* 0x000fe200078e3cff */
[----:B------:R-:W3:Y:S01]  /*0340*/  @!P1 LDG.E R8, desc[UR8][R4.64+0x1c] ;  /* 0x00001c0804089981 */ /* 0x000ee2000c1e1900 */
[----:B------:R-:W-:-:S03]  /*0350*/  ISETP.GE.AND P5, PT, R15, UR4, PT ;  /* 0x000000040f007c0c */ /* 0x000fc6000bfa6270 */
[----:B------:R-:W4:Y:S04]  /*0360*/  @!P2 LDG.E R9, desc[UR8][R4.64+0x20] ;  /* 0x000020080409a981 */ /* 0x000f28000c1e1900 */
[----:B------:R-:W5:Y:S04]  /*0370*/  @!P3 LDG.E R10, desc[UR8][R4.64+0x24] ;  /* 0x00002408040ab981 */ /* 0x000f68000c1e1900 */
[----:B------:R-:W5:Y:S04]  /*0380*/  @!P4 LDG.E R11, desc[UR8][R4.64+0x28] ;  /* 0x00002808040bc981 */ /* 0x000f68000c1e1900 */
[----:B------:R-:W5:Y:S01]  /*0390*/  @!P5 LDG.E R22, desc[UR8][R4.64+0x2c] ;  /* 0x00002c080416d981 */ /* 0x000f62000c1e1900 */
[----:B------:R-:W-:-:S02]  /*03a0*/  VIADD R16, R7, 0xc ;  /* 0x0000000c07107836 */ /* 0x000fc40000000000 */
[----:B------:R-:W-:Y:S01]  /*03b0*/  IMAD.MOV.U32 R15, RZ, RZ, -0x1 ;  /* 0xffffffffff0f7424 */ /* 0x000fe200078e00ff */
[----:B------:R-:W-:Y:S01]  /*03c0*/  @!P6 LOP3.LUT R15, R17, 0x80000000, RZ, 0x3c, !PT ;  /* 0x80000000110fe812 */ /* 0x000fe200078e3cff */
[C---:B------:R-:W-:Y:S01]  /*03d0*/  VIADD R18, R7.reuse, 0xd ;  /* 0x0000000d07127836 */ /* 0x040fe20000000000 */
[----:B------:R-:W-:Y:S01]  /*03e0*/  ISETP.GE.AND P6, PT, R16, UR4, PT ;  /* 0x0000000410007c0c */ /* 0x000fe2000bfc6270 */
[----:B------:R-:W-:Y:S02]  /*03f0*/  IMAD.MOV.U32 R16, RZ, RZ, -0x1 ;  /* 0xffffffffff107424 */ /* 0x000fe400078e00ff */
[----:B------:R-:W-:Y:S02]  /*0400*/  IMAD.MOV.U32 R17, RZ, RZ, -0x1 ;  /* 0xffffffffff117424 */ /* 0x000fe400078e00ff */
[----:B------:R-:W-:-:S08]  /*0410*/  VIADD R19, R7, 0xe ;  /* 0x0000000e07137836 */ /* 0x000fd00000000000 */
[----:B------:R-:W5:Y:S01]  /*0420*/  @!P6 LDG.E R24, desc[UR8][R4.64+0x30] ;  /* 0x000030080418e981 */ /* 0x000f62000c1e1900 */
[----:B--2---:R-:W-:Y:S01]  /*0430*/  @!P0 LOP3.LUT R16, R6, 0x80000000, RZ, 0x3c, !PT ;  /* 0x8000000006108812 */ /* 0x004fe200078e3cff */
[C---:B------:R-:W-:Y:S01]  /*0440*/  VIADD R6, R7.reuse, 0xf ;  /* 0x0000000f07067836 */ /* 0x040fe20000000000 */
[----:B------:R-:W-:Y:S01]  /*0450*/  ISETP.GE.AND P0, PT, R18, UR4, PT ;  /* 0x0000000412007c0c */ /* 0x000fe2000bf06270 */
[----:B------:R-:W-:Y:S01]  /*0460*/  IMAD.MOV.U32 R18, RZ, RZ, -0x1 ;  /* 0xffffffffff127424 */ /* 0x000fe200078e00ff */
[----:B---3--:R-:W-:Y:S01]  /*0470*/  @!P1 LOP3.LUT R17, R8, 0x80000000, RZ, 0x3c, !PT ;  /* 0x8000000008119812 */ /* 0x008fe200078e3cff */
[----:B------:R-:W-:Y:S01]  /*0480*/  VIADD R8, R7, 0x10 ;  /* 0x0000001007087836 */ /* 0x000fe20000000000 */
[----:B----4-:R-:W-:Y:S02]  /*0490*/  @!P2 LOP3.LUT R18, R9, 0x80000000, RZ, 0x3c, !PT ;  /* 0x800000000912a812 */ /* 0x010fe400078e3cff */
[----:B------:R-:W-:Y:S01]  /*04a0*/  ISETP.GE.AND P2, PT, R6, UR4, PT ;  /* 0x0000000406007c0c */ /* 0x000fe2000bf46270 */
[----:B------:R-:W-:-:S02]  /*04b0*/  VIADD R6, R7, 0x11 ;  /* 0x0000001107067836 */ /* 0x000fc40000000000 */
[----:B------:R-:W-:Y:S01]  /*04c0*/  VIADD R7, R7, 0x12 ;  /* 0x0000001207077836 */ /* 0x000fe20000000000 */
[----:B------:R-:W-:Y:S01]  /*04d0*/  ISETP.GE.AND P1, PT, R19, UR4, PT ;  /* 0x0000000413007c0c */ /* 0x000fe2000bf26270 */
[----:B------:R-:W-:Y:S01]  /*04e0*/  IMAD.MOV.U32 R19, RZ, RZ, -0x1 ;  /* 0xffffffffff137424 */ /* 0x000fe200078e00ff */
[----:B-----5:R-:W-:Y:S02]  /*04f0*/  @!P3 LOP3.LUT R19, R10, 0x80000000, RZ, 0x3c, !PT ;  /* 0x800000000a13b812 */ /* 0x020fe400078e3cff */
[----:B------:R-:W-:Y:S02]  /*0500*/  @!P4 LOP3.LUT R20, R11, 0x80000000, RZ, 0x3c, !PT ;  /* 0x800000000b14c812 */ /* 0x000fe400078e3cff */
[----:B------:R-:W-:Y:S02]  /*0510*/  @!P5 LOP3.LUT R21, R22, 0x80000000, RZ, 0x3c, !PT ;  /* 0x800000001615d812 */ /* 0x000fe400078e3cff */
[----:B------:R-:W-:Y:S02]  /*0520*/  ISETP.GE.AND P3, PT, R8, UR4, PT ;  /* 0x0000000408007c0c */ /* 0x000fe4000bf66270 */
[----:B------:R-:W-:Y:S01]  /*0530*/  ISETP.GE.AND P4, PT, R6, UR4, PT ;  /* 0x0000000406007c0c */ /* 0x000fe2000bf86270 */
[----:B------:R-:W2:Y:S01]  /*0540*/  @!P2 LDG.E R8, desc[UR8][R4.64+0x3c] ;  /* 0x00003c080408a981 */ /* 0x000ea2000c1e1900 */
[----:B------:R-:W-:Y:S01]  /*0550*/  ISETP.GE.AND P5, PT, R7, UR4, PT ;  /* 0x0000000407007c0c */ /* 0x000fe2000bfa6270 */
[----:B------:R-:W0:Y:S02]  /*0560*/  LDCU.64 UR4, c[0x0][0x3a8] ;  /* 0x00007500ff0477ac */ /* 0x000e240008000a00 */
[----:B------:R-:W3:Y:S04]  /*0570*/  @!P0 LDG.E R6, desc[UR8][R4.64+0x34] ;  /* 0x0000340804068981 */ /* 0x000ee8000c1e1900 */
[----:B------:R-:W4:Y:S04]  /*0580*/  @!P1 LDG.E R7, desc[UR8][R4.64+0x38] ;  /* 0x0000380804079981 */ /* 0x000f28000c1e1900 */
[----:B------:R-:W5:Y:S04]  /*0590*/  @!P3 LDG.E R9, desc[UR8][R4.64+0x40] ;  /* 0x000040080409b981 */ /* 0x000f68000c1e1900 */
[----:B------:R-:W5:Y:S04]  /*05a0*/  @!P4 LDG.E R10, desc[UR8][R4.64+0x44] ;  /* 0x00004408040ac981 */ /* 0x000f68000c1e1900 */
[----:B------:R-:W5:Y:S01]  /*05b0*/  @!P5 LDG.E R11, desc[UR8][R4.64+0x48] ;  /* 0x00004808040bd981 */ /* 0x000f62000c1e1900 */
[----:B0-----:R-:W-:-:S02]  /*05c0*/  UIADD3 UR7, UPT, UPT, UR4, 0x6, URZ ;  /* 0x0000000604077890 */ /* 0x001fc4000fffe0ff */
[----:B------:R-:W-:-:S03]  /*05d0*/  UIADD3 UR5, UPT, UPT, -UR4, UR5, URZ ;  /* 0x0000000504057290 */ /* 0x000fc6000fffe1ff */
[----:B------:R-:W-:Y:S02]  /*05e0*/  UMOV UR4, 0x400 ;  /* 0x0000040000047882 */ /* 0x000fe40000000000 */
[----:B------:R-:W-:Y:S01]  /*05f0*/  ULEA UR4, UR6, UR4, 0x18 ;  /* 0x0000000406047291 */ /* 0x000fe2000f8ec0ff */
[----:B------:R-:W-:-:S05]  /*0600*/  SHF.R.U32.HI R105, RZ, 0x5, R0 ;  /* 0x00000005ff697819 */ /* 0x000fca0000011600 */
[----:B------:R-:W-:Y:S01]  /*0610*/  LEA R29, R0, UR4, 0x2 ;  /* 0x00000004001d7c11 */ /* 0x000fe2000f8e10ff */
[----:B------:R-:W-:Y:S01]  /*0620*/  IMAD.MOV.U32 R22, RZ, RZ, -0x1 ;  /* 0xffffffffff167424 */ /* 0x000fe200078e00ff */
[----:B------:R-:W-:-:S03]  /*0630*/  @!P6 LOP3.LUT R22, R24, 0x80000000, RZ, 0x3c, !PT ;  /* 0x800000001816e812 */ /* 0x000fc600078e3cff */
[----:B------:R-:W-:Y:S01]  /*0640*/  IMAD R31, R0, 0x80, R29 ;  /* 0x00000080001f7824 */ /* 0x000fe200078e021d */
[----:B------:R-:W-:Y:S01]  /*0650*/  LEA R32, R105, UR4, 0x2 ;  /* 0x0000000469207c11 */ /* 0x000fe2000f8e10ff */
[----:B------:R-:W-:Y:S02]  /*0660*/  IMAD.MOV.U32 R24, RZ, RZ, -0x1 ;  /* 0xffffffffff187424 */ /* 0x000fe400078e00ff */
[----:B------:R-:W-:Y:S02]  /*0670*/  IMAD.MOV.U32 R26, RZ, RZ, -0x1 ;  /* 0xffffffffff1a7424 */ /* 0x000fe400078e00ff */
[----:B------:R-:W-:Y:S02]  /*0680*/  IMAD.MOV.U32 R27, RZ, RZ, -0x1 ;  /* 0xffffffffff1b7424 */ /* 0x000fe400078e00ff */
[----:B------:R-:W-:Y:S02]  /*0690*/  IMAD.MOV.U32 R28, RZ, RZ, -0x1 ;  /* 0xffffffffff1c7424 */ /* 0x000fe400078e00ff */
[----:B------:R-:W-:-:S02]  /*06a0*/  IMAD.MOV.U32 R30, RZ, RZ, -0x1 ;  /* 0xffffffffff1e7424 */ /* 0x000fc400078e00ff */
[----:B------:R-:W-:Y:S01]  /*06b0*/  IMAD R33, R0, -0x38, R31 ;  /* 0xffffffc800217824 */ /* 0x000fe200078e021f */
[----:B------:R-:W-:Y:S01]  /*06c0*/  BAR.SYNC.DEFER_BLOCKING 0x0 ;  /* 0x0000000000007b1d */ /* 0x000fe20000010000 */
[----:B--2---:R-:W-:Y:S02]  /*06d0*/  @!P2 LOP3.LUT R26, R8, 0x80000000, RZ, 0x3c, !PT ;  /* 0x80000000081aa812 */ /* 0x004fe400078e3cff */
[----:B---3--:R-:W-:Y:S02]  /*06e0*/  @!P0 LOP3.LUT R24, R6, 0x80000000, RZ, 0x3c, !PT ;  /* 0x8000000006188812 */ /* 0x008fe400078e3cff */
[----:B----4-:R-:W-:Y:S02]  /*06f0*/  @!P1 LOP3.LUT R25, R7, 0x80000000, RZ, 0x3c, !PT ;  /* 0x8000000007199812 */ /* 0x010fe400078e3cff */
[----:B-----5:R-:W-:Y:S02]  /*0700*/  @!P3 LOP3.LUT R27, R9, 0x80000000, RZ, 0x3c, !PT ;  /* 0x80000000091bb812 */ /* 0x020fe400078e3cff */
[----:B------:R-:W-:-:S02]  /*0710*/  @!P4 LOP3.LUT R28, R10, 0x80000000, RZ, 0x3c, !PT ;  /* 0x800000000a1cc812 */ /* 0x000fc400078e3cff */
[----:B------:R-:W-:-:S07]  /*0720*/  @!P5 LOP3.LUT R30, R11, 0x80000000, RZ, 0x3c, !PT ;  /* 0x800000000b1ed812 */ /* 0x000fce00078e3cff */
.L_x_220:
[----:B------:R-:W-:Y:S01]  /*0730*/  UISETP.LT.AND UP0, UPT, UR5, 0x6, UPT ;  /* 0x000000060500788c */ /* 0x000fe2000bf01270 */
[----:B------:R-:W-:Y:S01]  /*0740*/  STS [R29], RZ ;  /* 0x000000ff1d007388 */ /* 0x000fe20000000800 */
[----:B------:R-:W-:Y:S01]  /*0750*/  UIADD3 UR6, UPT, UPT, UR7, -0x6, URZ ;  /* 0xfffffffa07067890 */ /* 0x000fe2000fffe0ff */
[----:B------:R-:W-:Y:S01]  /*0760*/  ISETP.NE.AND P1, PT, R23, 0x1f, PT ;  /* 0x0000001f1700780c */ /* 0x000fe20003f25270 */
[----:B------:R-:W-:Y:S01]  /*0770*/  USEL UR4, UR5, 0x6, UP0 ;  /* 0x0000000605047887 */ /* 0x000fe20008000000 */
[----:B------:R-:W-:Y:S01]  /*0780*/  STS [R29+0x400], RZ ;  /* 0x000400ff1d007388 */ /* 0x000fe20000000800 */
[C---:B------:R-:W-:Y:S01]  /*0790*/  ISETP.NE.AND P2, PT, R105.reuse, 0x6, PT ;  /* 0x000000066900780c */ /* 0x040fe20003f45270 */
[----:B------:R-:W-:Y:S01]  /*07a0*/  UISETP.GE.AND UP0, UPT, UR7, UR10, UPT ;  /* 0x0000000a0700728c */ /* 0x000fe2000bf06270 */
[----:B0-2---:R-:W-:Y:S01]  /*07b0*/  SHF.R.U32.HI R4, RZ, UR6, R2 ;  /* 0x00000006ff047c19 */ /* 0x005fe20008011602 */
[----:B------:R-:W-:Y:S01]  /*07c0*/  UBMSK UR4, URZ, UR4 ;  /* 0x00000004ff04729b */ /* 0x000fe20008000000 */
[----:B------:R-:W-:Y:S01]  /*07d0*/  STS [R29+0x800], RZ ;  /* 0x000800ff1d007388 */ /* 0x000fe20000000800 */
[----:B------:R-:W-:-:S03]  /*07e0*/  ISETP.NE.AND P3, PT, R105, 0x7, PT ;  /* 0x000000076900780c */ /* 0x000fc60003f65270 */
[----:B------:R-:W-:Y:S01]  /*07f0*/  STS [R29+0xc00], RZ ;  /* 0x000c00ff1d007388 */ /* 0x000fe20000000800 */
[----:B------:R-:W-:-:S03]  /*0800*/  LOP3.LUT R4, R4, UR4, RZ, 0xc0, !PT ;  /* 0x0000000404047c12 */ /* 0x000fc6000f8ec0ff */
[----:B------:R-:W-:Y:S02]  /*0810*/  STS [R29+0x1000], RZ ;  /* 0x001000ff1d007388 */ /* 0x000fe40000000800 */
[----:B------:R-:W-:Y:S01]  /*0820*/  IMAD.SHL.U32 R5, R4, 0x400, RZ ;  /* 0x0000040004057824 */ /* 0x000fe200078e00ff */
[----:B------:R-:W-:Y:S01]  /*0830*/  SHF.R.U32.HI R4, RZ, 0x4, R4 ;  /* 0x00000004ff047819 */ /* 0x000fe20000011604 */
[----:B------:R-:W-:Y:S03]  /*0840*/  STS [R29+0x1400], RZ ;  /* 0x001400ff1d007388 */ /* 0x000fe60000000800 */
[----:B------:R-:W-:Y:S01]  /*0850*/  LOP3.LUT R36, R5, 0x7c00, RZ, 0xc0, !PT ;  /* 0x00007c0005247812 */ /* 0x000fe200078ec0ff */
[----:B------:R-:W-:Y:S01]  /*0860*/  STS [R29+0x1800], RZ ;  /* 0x001800ff1d007388 */ /* 0x000fe20000000800 */
[----:B------:R-:W-:-:S03]  /*0870*/  LOP3.LUT R4, R4, 0xffffffe, RZ, 0xc0, !PT ;  /* 0x0ffffffe04047812 */ /* 0x000fc600078ec0ff */
[----:B------:R-:W-:Y:S01]  /*0880*/  STS [R29+0x1c00], RZ ;  /* 0x001c00ff1d007388 */ /* 0x000fe20000000800 */
[----:B------:R-:W-:Y:S02]  /*0890*/  IADD3 R36, PT, PT, R4, R29, R36 ;  /* 0x0000001d04247210 */ /* 0x000fe40007ffe024 */
[----:B------:R-:W-:Y:S01]  /*08a0*/  SHF.R.U32.HI R4, RZ, UR6, R3 ;  /* 0x00000006ff047c19 */ /* 0x000fe20008011603 */
[----:B------:R-:W-:Y:S03]  /*08b0*/  STS [R29+0x2000], RZ ;  /* 0x002000ff1d007388 */ /* 0x000fe60000000800 */
[----:B------:R-:W-:Y:S01]  /*08c0*/  LOP3.LUT R4, R4, UR4, RZ, 0xc0, !PT ;  /* 0x0000000404047c12 */ /* 0x000fe2000f8ec0ff */
[----:B------:R-:W-:Y:S03]  /*08d0*/  STS [R29+0x2400], RZ ;  /* 0x002400ff1d007388 */ /* 0x000fe60000000800 */
[----:B------:R-:W-:Y:S01]  /*08e0*/  SHF.R.U32.HI R6, RZ, 0x4, R4 ;  /* 0x00000004ff067819 */ /* 0x000fe20000011604 */
[----:B------:R-:W-:Y:S01]  /*08f0*/  STS [R29+0x2800], RZ ;  /* 0x002800ff1d007388 */ /* 0x000fe20000000800 */
[----:B------:R-:W-:-:S02]  /*0900*/  IMAD.SHL.U32 R5, R4, 0x400, RZ ;  /* 0x0000040004057824 */ /* 0x000fc400078e00ff */
[----:B------:R-:W-:Y:S01]  /*0910*/  LOP3.LUT R6, R6, 0xffffffe, RZ, 0xc0, !PT ;  /* 0x0ffffffe06067812 */ /* 0x000fe200078ec0ff */
[----:B------:R-:W-:Y:S02]  /*0920*/  STS [R29+0x2c00], RZ ;  /* 0x002c00ff1d007388 */ /* 0x000fe40000000800 */
[----:B------:R-:W-:Y:S02]  /*0930*/  LOP3.LUT R4, R5, 0x7c00, RZ, 0xc0, !PT ;  /* 0x00007c0005047812 */ /* 0x000fe400078ec0ff */
[----:B------:R-:W-:Y:S02]  /*0940*/  STS [R29+0x3000], RZ ;  /* 0x003000ff1d007388 */ /* 0x000fe40000000800 */
[----:B------:R-:W-:Y:S02]  /*0950*/  IADD3 R37, PT, PT, R6, R29, R4 ;  /* 0x0000001d06257210 */ /* 0x000fe40007ffe004 */
[----:B------:R-:W-:Y:S01]  /*0960*/  STS [R29+0x3400], RZ ;  /* 0x003400ff1d007388 */ /* 0x000fe20000000800 */
[----:B------:R-:W-:-:S03]  /*0970*/  SHF.R.U32.HI R4, RZ, UR6, R12 ;  /* 0x00000006ff047c19 */ /* 0x000fc6000801160c */
        /* <DEDUP_REMOVED lines=10> */
[----:B------:R-:W-:-:S03]  /*0a20*/  IADD3 R39, PT, PT, R39, R29, R6 ;  /* 0x0000001d27277210 */ /* 0x000fc60007ffe006 */
[----:B------:R-:W-:Y:S04]  /*0a30*/  STS [R29+0x4c00], RZ ;  /* 0x004c00ff1d007388 */ /* 0x000fe80000000800 */
        /* <DEDUP_REMOVED lines=13> */
[----:B------:R-:W0:Y:S02]  /*0b10*/  LDS.U16 R34, [R36] ;  /* 0x0000000024227984 */ /* 0x000e240000000400 */
[----:B0-----:R-:W-:-:S05]  /*0b20*/  VIADD R5, R34, 0x1 ;  /* 0x0000000122057836 */ /* 0x001fca0000000000 */
[----:B------:R0:W-:Y:S04]  /*0b30*/  STS.U16 [R36], R5 ;  /* 0x0000000524007388 */ /* 0x0001e80000000400 */
[----:B------:R-:W1:Y:S01]  /*0b40*/  LDS.U16 R38, [R37] ;  /* 0x0000000025267984 */ /* 0x000e620000000400 */
[----:B0-----:R-:W-:-:S04]  /*0b50*/  SHF.R.U32.HI R5, RZ, UR6, R13 ;  /* 0x00000006ff057c19 */ /* 0x001fc8000801160d */
[----:B------:R-:W-:-:S05]  /*0b60*/  LOP3.LUT R5, R5, UR4, RZ, 0xc0, !PT ;  /* 0x0000000405057c12 */ /* 0x000fca000f8ec0ff */
[----:B------:R-:W-:Y:S01]  /*0b70*/  IMAD.SHL.U32 R6, R5, 0x400, RZ ;  /* 0x0000040005067824 */ /* 0x000fe200078e00ff */
[----:B------:R-:W-:-:S04]  /*0b80*/  SHF.R.U32.HI R5, RZ, 0x4, R5 ;  /* 0x00000004ff057819 */ /* 0x000fc80000011605 */
[----:B------:R-:W-:Y:S02]  /*0b90*/  LOP3.LUT R8, R6, 0x7c00, RZ, 0xc0, !PT ;  /* 0x00007c0006087812 */ /* 0x000fe400078ec0ff */
[----:B------:R-:W-:-:S04]  /*0ba0*/  LOP3.LUT R5, R5, 0xffffffe, RZ, 0xc0, !PT ;  /* 0x0ffffffe05057812 */ /* 0x000fc800078ec0ff */
[----:B------:R-:W-:Y:S01]  /*0bb0*/  IADD3 R41, PT, PT, R5, R29, R8 ;  /* 0x0000001d05297210 */ /* 0x000fe20007ffe008 */
[----:B-1----:R-:W-:-:S05]  /*0bc0*/  VIADD R4, R38, 0x1 ;  /* 0x0000000126047836 */ /* 0x002fca0000000000 */
[----:B------:R0:W-:Y:S04]  /*0bd0*/  STS.U16 [R37], R4 ;  /* 0x0000000425007388 */ /* 0x0001e80000000400 */
[----:B------:R-:W1:Y:S01]  /*0be0*/  LDS.U16 R40, [R39] ;  /* 0x0000000027287984 */ /* 0x000e620000000400 */
[----:B0-----:R-:W-:-:S04]  /*0bf0*/  SHF.R.U32.HI R4, RZ, UR6, R14 ;  /* 0x00000006ff047c19 */ /* 0x001fc8000801160e */
[----:B------:R-:W-:-:S05]  /*0c00*/  LOP3.LUT R4, R4, UR4, RZ, 0xc0, !PT ;  /* 0x0000000404047c12 */ /* 0x000fca000f8ec0ff */
[----:B------:R-:W-:Y:S01]  /*0c10*/  IMAD.SHL.U32 R5, R4, 0x400, RZ ;  /* 0x0000040004057824 */ /* 0x000fe200078e00ff */
[----:B------:R-:W-:-:S04]  /*0c20*/  SHF.R.U32.HI R4, RZ, 0x4, R4 ;  /* 0x00000004ff047819 */ /* 0x000fc80000011604 */
[----:B------:R-:W-:Y:S02]  /*0c30*/  LOP3.LUT R8, R5, 0x7c00, RZ, 0xc0, !PT ;  /* 0x00007c0005087812 */ /* 0x000fe400078ec0ff */
[----:B------:R-:W-:Y:S02]  /*0c40*/  LOP3.LUT R43, R4, 0xffffffe, RZ, 0xc0, !PT ;  /* 0x0ffffffe042b7812 */ /* 0x000fe400078ec0ff */
[----:B------:R-:W-:Y:S02]  /*0c50*/  SHF.R.U32.HI R5, RZ, UR6, R15 ;  /* 0x00000006ff057c19 */ /* 0x000fe4000801160f */
[----:B------:R-:W-:Y:S02]  /*0c60*/  IADD3 R43, PT, PT, R43, R29, R8 ;  /* 0x0000001d2b2b7210 */ /* 0x000fe40007ffe008 */
[----:B------:R-:W-:Y:S01]  /*0c70*/  LOP3.LUT R5, R5, UR4, RZ, 0xc0, !PT ;  /* 0x0000000405057c12 */ /* 0x000fe2000f8ec0ff */
[----:B-1----:R-:W-:-:S05]  /*0c80*/  VIADD R6, R40, 0x1 ;  /* 0x0000000128067836 */ /* 0x002fca0000000000 */
[----:B------:R0:W-:Y:S04]  /*0c90*/  STS.U16 [R39], R6 ;  /* 0x0000000627007388 */ /* 0x0001e80000000400 */
[----:B------:R-:W1:Y:S01]  /*0ca0*/  LDS.U16 R42, [R41] ;  /* 0x00000000292a7984 */ /* 0x000e620000000400 */
[----:B0-----:R-:W-:Y:S01]  /*0cb0*/  IMAD.SHL.U32 R6, R5, 0x400, RZ ;  /* 0x0000040005067824 */ /* 0x001fe200078e00ff */
        /* <DEDUP_REMOVED lines=127> */
[----:B0-----:R-:W-:Y:S01]  /*14b0*/  SHF.R.U32.HI R4, RZ, UR6, R30 ;  /* 0x00000006ff047c19 */ /* 0x001fe2000801161e */
[----:B------:R-:W0:Y:S03]  /*14c0*/  S2UR UR6, SR_CgaCtaId ;  /* 0x00000000000679c3 */ /* 0x000e260000008800 */
[----:B------:R-:W-:Y:S01]  /*14d0*/  LOP3.LUT R4, R4, UR4, RZ, 0xc0, !PT ;  /* 0x0000000404047c12 */ /* 0x000fe2000f8ec0ff */
[----:B------:R-:W-:-:S04]  /*14e0*/  UMOV UR4, 0x400 ;  /* 0x0000040000047882 */ /* 0x000fc80000000000 */
[----:B------:R-:W-:Y:S01]  /*14f0*/  IMAD.SHL.U32 R5, R4, 0x400, RZ ;  /* 0x0000040004057824 */ /* 0x000fe200078e00ff */
[----:B------:R-:W-:-:S04]  /*1500*/  SHF.R.U32.HI R4, RZ, 0x4, R4 ;  /* 0x00000004ff047819 */ /* 0x000fc80000011604 */
[----:B------:R-:W-:Y:S02]  /*1510*/  LOP3.LUT R8, R5, 0x7c00, RZ, 0xc0, !PT ;  /* 0x00007c0005087812 */ /* 0x000fe400078ec0ff */
[----:B------:R-:W-:-:S04]  /*1520*/  LOP3.LUT R71, R4, 0xffffffe, RZ, 0xc0, !PT ;  /* 0x0ffffffe04477812 */ /* 0x000fc800078ec0ff */
[----:B------:R-:W-:Y:S01]  /*1530*/  IADD3 R71, PT, PT, R71, R29, R8 ;  /* 0x0000001d47477210 */ /* 0x000fe20007ffe008 */
[----:B0-----:R-:W-:Y:S01]  /*1540*/  ULEA UR4, UR6, UR4, 0x18 ;  /* 0x0000000406047291 */ /* 0x001fe2000f8ec0ff */
[----:B-1----:R-:W-:-:S05]  /*1550*/  VIADD R6, R68, 0x1 ;  /* 0x0000000144067836 */ /* 0x002fca0000000000 */
[----:B------:R-:W-:Y:S04]  /*1560*/  STS.U16 [R67], R6 ;  /* 0x0000000643007388 */ /* 0x000fe80000000400 */
[----:B------:R-:W0:Y:S02]  /*1570*/  LDS.U16 R70, [R69] ;  /* 0x0000000045467984 */ /* 0x000e240000000400 */
[----:B0-----:R-:W-:-:S05]  /*1580*/  VIADD R4, R70, 0x1 ;  /* 0x0000000146047836 */ /* 0x001fca0000000000 */
[----:B------:R-:W-:Y:S04]  /*1590*/  STS.U16 [R69], R4 ;  /* 0x0000000445007388 */ /* 0x000fe80000000400 */
[----:B------:R-:W0:Y:S02]  /*15a0*/  LDS.U16 R72, [R71] ;  /* 0x0000000047487984 */ /* 0x000e240000000400 */
[----:B0-----:R-:W-:-:S05]  /*15b0*/  VIADD R6, R72, 0x1 ;  /* 0x0000000148067836 */ /* 0x001fca0000000000 */
[----:B------:R-:W-:Y:S01]  /*15c0*/  STS.U16 [R71], R6 ;  /* 0x0000000647007388 */ /* 0x000fe20000000400 */
[----:B------:R-:W-:Y:S06]  /*15d0*/  BAR.SYNC.DEFER_BLOCKING 0x0 ;  /* 0x0000000000007b1d */ /* 0x000fec0000010000 */
[----:B------:R-:W-:Y:S04]  /*15e0*/  LDS R73, [R31] ;  /* 0x000000001f497984 */ /* 0x000fe80000000800 */
[----:B------:R-:W0:Y:S04]  /*15f0*/  LDS R74, [R31+0x4] ;  /* 0x000004001f4a7984 */ /* 0x000e280000000800 */
        /* <DEDUP_REMOVED lines=13> */
[----:B------:R-:W1:Y:S01]  /*16d0*/  LDS R86, [R31+0x34] ;  /* 0x000034001f567984 */ /* 0x000e620000000800 */
[----:B--2---:R-:W-:-:S03]  /*16e0*/  IMAD.IADD R76, R76, 0x1, R75 ;  /* 0x000000014c4c7824 */ /* 0x004fc600078e024b */
[----:B------:R-:W2:Y:S01]  /*16f0*/  LDS R87, [R31+0x38] ;  /* 0x000038001f577984 */ /* 0x000ea20000000800 */
[----:B---3--:R-:W-:-:S03]  /*1700*/  IMAD.IADD R77, R77, 0x1, R76 ;  /* 0x000000014d4d7824 */ /* 0x008fc600078e024c */
[----:B------:R-:W3:Y:S01]  /*1710*/  LDS R88, [R31+0x3c] ;  /* 0x00003c001f587984 */ /* 0x000ee20000000800 */
[----:B----4-:R-:W-:-:S03]  /*1720*/  IMAD.IADD R78, R78, 0x1, R77 ;  /* 0x000000014e4e7824 */ /* 0x010fc600078e024d */
[----:B------:R-:W4:Y:S01]  /*1730*/  LDS R89, [R31+0x40] ;  /* 0x000040001f597984 */ /* 0x000f220000000800 */
[----:B-----5:R-:W-:-:S03]  /*1740*/  IMAD.IADD R79, R79, 0x1, R78 ;  /* 0x000000014f4f7824 */ /* 0x020fc600078e024e */
[----:B------:R-:W5:Y:S01]  /*1750*/  LDS R90, [R31+0x44] ;  /* 0x000044001f5a7984 */ /* 0x000f620000000800 */
[----:B------:R-:W-:-:S03]  /*1760*/  IMAD.IADD R80, R80, 0x1, R79 ;  /* 0x0000000150507824 */ /* 0x000fc600078e024f */
        /* <DEDUP_REMOVED lines=29> */
[----:B------:R-:W-:-:S04]  /*1940*/  IMAD.IADD R95, R95, 0x1, R94 ;  /* 0x000000015f5f7824 */ /* 0x000fc800078e025e */
[----:B0-----:R-:W-:-:S04]  /*1950*/  IMAD.IADD R96, R96, 0x1, R95 ;  /* 0x0000000160607824 */ /* 0x001fc800078e025f */
[----:B-1----:R-:W-:-:S04]  /*1960*/  IMAD.IADD R97, R97, 0x1, R96 ;  /* 0x0000000161617824 */ /* 0x002fc800078e0260 */
[----:B--2---:R-:W-:-:S04]  /*1970*/  IMAD.IADD R98, R98, 0x1, R97 ;  /* 0x0000000162627824 */ /* 0x004fc800078e0261 */
[----:B---3--:R-:W-:-:S04]  /*1980*/  IMAD.IADD R99, R99, 0x1, R98 ;  /* 0x0000000163637824 */ /* 0x008fc800078e0262 */
[----:B----4-:R-:W-:-:S04]  /*1990*/  IMAD.IADD R100, R100, 0x1, R99 ;  /* 0x0000000164647824 */ /* 0x010fc800078e0263 */
[----:B-----5:R-:W-:-:S04]  /*19a0*/  IMAD.IADD R101, R101, 0x1, R100 ;  /* 0x0000000165657824 */ /* 0x020fc800078e0264 */
[----:B------:R-:W-:-:S04]  /*19b0*/  IMAD.IADD R102, R102, 0x1, R101 ;  /* 0x0000000166667824 */ /* 0x000fc800078e0265 */
[----:B------:R-:W-:-:S04]  /*19c0*/  IMAD.IADD R103, R103, 0x1, R102 ;  /* 0x0000000167677824 */ /* 0x000fc800078e0266 */
[----:B------:R-:W-:-:S04]  /*19d0*/  IMAD.IADD R104, R104, 0x1, R103 ;  /* 0x0000000168687824 */ /* 0x000fc800078e0267 */
[----:B------:R-:W-:-:S05]  /*19e0*/  IMAD.IADD R106, R5, 0x1, R104 ;  /* 0x00000001056a7824 */ /* 0x000fca00078e0268 */
        /* <DEDUP_REMOVED lines=8> */
[----:B------:R-:W0:Y:S02]  /*1a70*/  SHFL.UP P0, R107, R108, 0x10, RZ ;  /* 0x060000006c6b7989 */ /* 0x000e2400000000ff */
[----:B0-----:R-:W-:Y:S01]  /*1a80*/  @P0 IMAD.IADD R107, R108, 0x1, R107 ;  /* 0x000000016c6b0824 */ /* 0x001fe200078e026b */
[----:B------:R-:W-:-:S03]  /*1a90*/  ISETP.NE.AND P0, PT, R105, 0x1, PT ;  /* 0x000000016900780c */ /* 0x000fc60003f05270 */
[----:B------:R-:W-:Y:S01]  /*1aa0*/  IMAD.IADD R106, R107, 0x1, -R106 ;  /* 0x000000016b6a7824 */ /* 0x000fe200078e0a6a */
[----:B------:R-:W-:Y:S01]  /*1ab0*/  @!P1 STS [R32+0x8400], R107 ;  /* 0x0084006b20009388 */ /* 0x000fe20000000800 */
[----:B------:R-:W-:Y:S01]  /*1ac0*/  BAR.SYNC.DEFER_BLOCKING 0x0 ;  /* 0x0000000000007b1d */ /* 0x000fe20000010000 */
[----:B------:R-:W-:-:S05]  /*1ad0*/  ISETP.NE.AND P1, PT, R105, 0x4, PT ;  /* 0x000000046900780c */ /* 0x000fca0003f25270 */
[----:B------:R-:W0:Y:S04]  /*1ae0*/  LDS.128 R4, [UR4+0x8400] ;  /* 0x00840004ff047984 */ /* 0x000e280008000c00 */
[----:B------:R-:W1:Y:S01]  /*1af0*/  LDS.128 R8, [UR4+0x8410] ;  /* 0x00841004ff087984 */ /* 0x000e620008000c00 */
[C---:B0-----:R-:W-:Y:S01]  /*1b00*/  SEL R35, R4.reuse, R35, !P0 ;  /* 0x0000002304237207 */ /* 0x041fe20004000000 */
[----:B------:R-:W-:Y:S01]  /*1b10*/  IMAD.IADD R5, R4, 0x1, R5 ;  /* 0x0000000104057824 */ /* 0x000fe200078e0205 */
[----:B------:R-:W-:-:S03]  /*1b20*/  ISETP.NE.AND P0, PT, R105, 0x2, PT ;  /* 0x000000026900780c */ /* 0x000fc60003f05270 */
[----:B------:R-:W-:Y:S01]  /*1b30*/  IMAD.IADD R6, R6, 0x1, R5 ;  /* 0x0000000106067824 */ /* 0x000fe200078e0205 */
[----:B------:R-:W-:Y:S02]  /*1b40*/  SEL R35, R5, R35, !P0 ;  /* 0x0000002305237207 */ /* 0x000fe40004000000 */
[----:B------:R-:W-:Y:S01]  /*1b50*/  ISETP.NE.AND P0, PT, R105, 0x3, PT ;  /* 0x000000036900780c */ /* 0x000fe20003f05270 */
[----:B------:R-:W-:-:S03]  /*1b60*/  IMAD.IADD R7, R7, 0x1, R6 ;  /* 0x0000000107077824 */ /* 0x000fc600078e0206 */
[----:B------:R-:W-:Y:S01]  /*1b70*/  SEL R35, R6, R35, !P0 ;  /* 0x0000002306237207 */ /* 0x000fe20004000000 */
[----:B-1----:R-:W-:Y:S01]  /*1b80*/  IMAD.IADD R8, R7, 0x1, R8 ;  /* 0x0000000107087824 */ /* 0x002fe200078e0208 */
[----:B------:R-:W-:Y:S02]  /*1b90*/  ISETP.NE.AND P0, PT, R105, 0x5, PT ;  /* 0x000000056900780c */ /* 0x000fe40003f05270 */
[----:B------:R-:W-:Y:S01]  /*1ba0*/  SEL R35, R7, R35, !P1 ;  /* 0x0000002307237207 */ /* 0x000fe20004800000 */
[----:B------:R-:W-:Y:S01]  /*1bb0*/  IMAD.IADD R9, R9, 0x1, R8 ;  /* 0x0000000109097824 */ /* 0x000fe200078e0208 */
[----:B------:R-:W-:Y:S02]  /*1bc0*/  ISETP.NE.AND P1, PT, R23, RZ, PT ;  /* 0x000000ff1700720c */ /* 0x000fe40003f25270 */
[----:B------:R-:W-:Y:S01]  /*1bd0*/  SEL R35, R8, R35, !P0 ;  /* 0x0000002308237207 */ /* 0x000fe20004000000 */
[----:B------:R-:W-:Y:S01]  /*1be0*/  IMAD.IADD R10, R10, 0x1, R9 ;  /* 0x000000010a0a7824 */ /* 0x000fe200078e0209 */
[----:B------:R-:W-:-:S02]  /*1bf0*/  ISETP.GT.U32.AND P0, PT, R0, 0x1f, PT ;  /* 0x0000001f0000780c */ /* 0x000fc40003f04070 */
[----:B------:R-:W-:Y:S01]  /*1c00*/  SEL R35, R9, R35, !P2 ;  /* 0x0000002309237207 */ /* 0x000fe20005000000 */
[----:B------:R-:W-:Y:S01]  /*1c10*/  IMAD.IADD R11, R11, 0x1, R10 ;  /* 0x000000010b0b7824 */ /* 0x000fe200078e020a */
[----:B------:R-:W-:Y:S02]  /*1c20*/  ISETP.GT.U32.OR P2, PT, R0, 0x1f, P1 ;  /* 0x0000001f0000780c */ /* 0x000fe40000f44470 */
[----:B------:R-:W-:Y:S02]  /*1c30*/  SEL R4, R106, RZ, P1 ;  /* 0x000000ff6a047207 */ /* 0x000fe40000800000 */
[----:B------:R-:W-:-:S05]  /*1c40*/  SEL R35, R10, R35, !P3 ;  /* 0x000000230a237207 */ /* 0x000fca0005800000 */
[----:B------:R-:W-:Y:S01]  /*1c50*/  @P0 IMAD.IADD R106, R35, 0x1, R4 ;  /* 0x00000001236a0824 */ /* 0x000fe200078e0204 */
[----:B------:R-:W-:-:S03]  /*1c60*/  ISETP.NE.AND P0, PT, R0, RZ, PT ;  /* 0x000000ff0000720c */ /* 0x000fc60003f05270 */
[----:B------:R-:W-:-:S05]  /*1c70*/  @!P2 IMAD.U32 R106, R11, 0x10000, RZ ;  /* 0x000100000b6aa824 */ /* 0x000fca00078e00ff */
[----:B------:R-:W-:Y:S01]  /*1c80*/  @!P2 STS [UR4+0x8428], R106 ;  /* 0x0084286aff00a988 */ /* 0x000fe20008000804 */
[----:B------:R-:W-:Y:S06]  /*1c90*/  BAR.SYNC.DEFER_BLOCKING 0x0 ;  /* 0x0000000000007b1d */ /* 0x000fec0000010000 */
[----:B------:R-:W0:Y:S02]  /*1ca0*/  LDS R4, [UR4+0x8428] ;  /* 0x00842804ff047984 */ /* 0x000e240008000800 */
[----:B0-----:R-:W-:-:S05]  /*1cb0*/  SEL R5, R4, RZ, P0 ;  /* 0x000000ff04057207 */ /* 0x001fca0000000000 */
[----:B------:R-:W-:-:S04]  /*1cc0*/  IMAD.IADD R4, R5, 0x1, R106 ;  /* 0x0000000105047824 */ /* 0x000fc800078e026a */
[--C-:B------:R-:W-:Y:S01]  /*1cd0*/  IMAD.IADD R6, R73, 0x1, R4.reuse ;  /* 0x0000000149067824 */ /* 0x100fe200078e0204 */
[----:B------:R-:W-:Y:S01]  /*1ce0*/  STS [R31], R4 ;  /* 0x000000041f007388 */ /* 0x000fe20000000800 */
[--C-:B------:R-:W-:Y:S02]  /*1cf0*/  IMAD.IADD R74, R74, 0x1, R4.reuse ;  /* 0x000000014a4a7824 */ /* 0x100fe400078e0204 */
[--C-:B------:R-:W-:Y:S01]  /*1d00*/  IMAD.IADD R8, R75, 0x1, R4.reuse ;  /* 0x000000014b087824 */ /* 0x100fe200078e0204 */
[----:B------:R-:W-:Y:S01]  /*1d10*/  STS [R31+0x4], R6 ;  /* 0x000004061f007388 */ /* 0x000fe20000000800 */
[--C-:B------:R-:W-:Y:S02]  /*1d20*/  IMAD.IADD R76, R76, 0x1, R4.reuse ;  /* 0x000000014c4c7824 */ /* 0x100fe400078e0204 */
[--C-:B------:R-:W-:Y:S01]  /*1d30*/  IMAD.IADD R10, R77, 0x1, R4.reuse ;  /* 0x000000014d0a7824 */ /* 0x100fe200078e0204 */
[----:B------:R-:W-:Y:S01]  /*1d40*/  STS [R31+0x8], R74 ;  /* 0x0000084a1f007388 */ /* 0x000fe20000000800 */
[----:B------:R-:W-:-:S02]  /*1d50*/  IMAD.IADD R78, R78, 0x1, R4 ;  /* 0x000000014e4e7824 */ /* 0x000fc400078e0204 */
[--C-:B------:R-:W-:Y:S01]  /*1d60*/  IMAD.IADD R106, R79, 0x1, R4.reuse ;  /* 0x000000014f6a7824 */ /* 0x100fe200078e0204 */
[----:B------:R-:W-:Y:S01]  /*1d70*/  STS [R31+0xc], R8 ;  /* 0x00000c081f007388 */ /* 0x000fe20000000800 */
        /* <DEDUP_REMOVED lines=36> */
[----:B------:R-:W-:-:S03]  /*1fc0*/  IMAD.IADD R104, R104, 0x1, R4 ;  /* 0x0000000168687824 */ /* 0x000fc600078e0204 */
[----:B------:R-:W-:Y:S04]  /*1fd0*/  STS [R31+0x40], R88 ;  /* 0x000040581f007388 */ /* 0x000fe80000000800 */
        /* <DEDUP_REMOVED lines=15> */
[----:B------:R-:W-:Y:S01]  /*20d0*/  STS [R31+0x80], R104 ;  /* 0x000080681f007388 */ /* 0x000fe20000000800 */
[----:B------:R-:W-:Y:S06]  /*20e0*/  BAR.SYNC.DEFER_BLOCKING 0x0 ;  /* 0x0000000000007b1d */ /* 0x000fec0000010000 */
[----:B------:R-:W0:Y:S04]  /*20f0*/  LDS.U16 R5, [R36] ;  /* 0x0000000024057984 */ /* 0x000e280000000400 */
[----:B------:R-:W1:Y:S04]  /*2100*/  LDS.U16 R37, [R37] ;  /* 0x0000000025257984 */ /* 0x000e680000000400 */
[----:B------:R-:W2:Y:S04]  /*2110*/  LDS.U16 R39, [R39] ;  /* 0x0000000027277984 */ /* 0x000ea80000000400 */
[----:B------:R-:W3:Y:S04]  /*2120*/  LDS.U16 R41, [R41] ;  /* 0x0000000029297984 */ /* 0x000ee80000000400 */
[----:B------:R-:W4:Y:S04]  /*2130*/  LDS.U16 R43, [R43] ;  /* 0x000000002b2b7984 */ /* 0x000f280000000400 */
[----:B------:R-:W5:Y:S04]  /*2140*/  LDS.U16 R45, [R45] ;  /* 0x000000002d2d7984 */ /* 0x000f680000000400 */
[----:B------:R-:W5:Y:S04]  /*2150*/  LDS.U16 R47, [R47] ;  /* 0x000000002f2f7984 */ /* 0x000f680000000400 */
[----:B------:R-:W5:Y:S04]  /*2160*/  LDS.U16 R49, [R49] ;  /* 0x0000000031317984 */ /* 0x000f680000000400 */
[----:B------:R-:W5:Y:S04]  /*2170*/  LDS.U16 R51, [R51] ;  /* 0x0000000033337984 */ /* 0x000f680000000400 */
[----:B------:R-:W5:Y:S04]  /*2180*/  LDS.U16 R53, [R53] ;  /* 0x0000000035357984 */ /* 0x000f680000000400 */
[----:B------:R-:W5:Y:S01]  /*2190*/  LDS.U16 R55, [R55] ;  /* 0x0000000037377984 */ /* 0x000f620000000400 */
[----:B0-----:R-:W-:-:S03]  /*21a0*/  IMAD.IADD R5, R34, 0x1, R5 ;  /* 0x0000000122057824 */ /* 0x001fc600078e0205 */
[----:B------:R-:W0:Y:S01]  /*21b0*/  LDS.U16 R57, [R57] ;  /* 0x0000000039397984 */ /* 0x000e220000000400 */
[----:B-1----:R-:W-:-:S03]  /*21c0*/  IMAD.IADD R37, R38, 0x1, R37 ;  /* 0x0000000126257824 */ /* 0x002fc600078e0225 */
[----:B------:R-:W1:Y:S01]  /*21d0*/  LDS.U16 R59, [R59] ;  /* 0x000000003b3b7984 */ /* 0x000e620000000400 */
[----:B--2---:R-:W-:-:S03]  /*21e0*/  IMAD.IADD R39, R40, 0x1, R39 ;  /* 0x0000000128277824 */ /* 0x004fc600078e0227 */
[----:B------:R-:W2:Y:S01]  /*21f0*/  LDS.U16 R61, [R61] ;  /* 0x000000003d3d7984 */ /* 0x000ea20000000400 */
[----:B---3--:R-:W-:-:S03]  /*2200*/  IMAD.IADD R41, R42, 0x1, R41 ;  /* 0x000000012a297824 */ /* 0x008fc600078e0229 */
[----:B------:R-:W3:Y:S01]  /*2210*/  LDS.U16 R63, [R63] ;  /* 0x000000003f3f7984 */ /* 0x000ee20000000400 */
[----:B----4-:R-:W-:-:S03]  /*2220*/  IMAD.IADD R43, R44, 0x1, R43 ;  /* 0x000000012c2b7824 */ /* 0x010fc600078e022b */
[----:B------:R-:W4:Y:S01]  /*2230*/  LDS.U16 R65, [R65] ;  /* 0x0000000041417984 */ /* 0x000f220000000400 */
[----:B-----5:R-:W-:-:S03]  /*2240*/  IMAD.IADD R45, R46, 0x1, R45 ;  /* 0x000000012e2d7824 */ /* 0x020fc600078e022d */
[----:B------:R-:W5:Y:S01]  /*2250*/  LDS.U16 R67, [R67] ;  /* 0x0000000043437984 */ /* 0x000f620000000400 */
[----:B------:R-:W-:-:S03]  /*2260*/  IMAD.IADD R47, R48, 0x1, R47 ;  /* 0x00000001302f7824 */ /* 0x000fc600078e022f */
[----:B------:R-:W5:Y:S01]  /*2270*/  LDS.U16 R69, [R69] ;  /* 0x0000000045457984 */ /* 0x000f620000000400 */
[----:B------:R-:W-:-:S03]  /*2280*/  IMAD.IADD R49, R50, 0x1, R49 ;  /* 0x0000000132317824 */ /* 0x000fc600078e0231 */
[----:B------:R-:W5:Y:S01]  /*2290*/  LDS.U16 R71, [R71] ;  /* 0x0000000047477984 */ /* 0x000f620000000400 */
[----:B------:R-:W-:Y:S02]  /*22a0*/  IMAD.IADD R51, R52, 0x1, R51 ;  /* 0x0000000134337824 */ /* 0x000fe400078e0233 */
[----:B------:R-:W-:Y:S02]  /*22b0*/  IMAD.IADD R53, R54, 0x1, R53 ;  /* 0x0000000136357824 */ /* 0x000fe400078e0235 */
[----:B------:R-:W-:Y:S02]  /*22c0*/  IMAD.IADD R55, R56, 0x1, R55 ;  /* 0x0000000138377824 */ /* 0x000fe400078e0237 */
[----:B0-----:R-:W-:Y:S02]  /*22d0*/  IMAD.IADD R57, R58, 0x1, R57 ;  /* 0x000000013a397824 */ /* 0x001fe400078e0239 */
[----:B-1----:R-:W-:Y:S02]  /*22e0*/  IMAD.IADD R59, R60, 0x1, R59 ;  /* 0x000000013c3b7824 */ /* 0x002fe400078e023b */
[----:B--2---:R-:W-:-:S02]  /*22f0*/  IMAD.IADD R61, R62, 0x1, R61 ;  /* 0x000000013e3d7824 */ /* 0x004fc400078e023d */
[----:B---3--:R-:W-:Y:S02]  /*2300*/  IMAD.IADD R63, R64, 0x1, R63 ;  /* 0x00000001403f7824 */ /* 0x008fe400078e023f */
[----:B----4-:R-:W-:Y:S02]  /*2310*/  IMAD.IADD R65, R66, 0x1, R65 ;  /* 0x0000000142417824 */ /* 0x010fe400078e0241 */
[----:B-----5:R-:W-:Y:S02]  /*2320*/  IMAD.IADD R67, R68, 0x1, R67 ;  /* 0x0000000144437824 */ /* 0x020fe400078e0243 */
[----:B------:R-:W-:Y:S02]  /*2330*/  IMAD.IADD R69, R70, 0x1, R69 ;  /* 0x0000000146457824 */ /* 0x000fe400078e0245 */
[----:B------:R-:W-:Y:S01]  /*2340*/  IMAD.IADD R71, R72, 0x1, R71 ;  /* 0x0000000148477824 */ /* 0x000fe200078e0247 */
[----:B------:R-:W-:Y:S06]  /*2350*/  BAR.SYNC.DEFER_BLOCKING 0x0 ;  /* 0x0000000000007b1d */ /* 0x000fec0000010000 */
[----:B------:R-:W-:Y:S05]  /*2360*/  BRA.U UP0, `(.L_x_219) ;  /* 0x0000000100f87547 */ /* 0x000fea000b800000 */
[----:B------:R-:W-:Y:S01]  /*2370*/  LEA R5, R5, UR4, 0x2 ;  /* 0x0000000405057c11 */ /* 0x000fe2000f8e10ff */
[----:B------:R-:W-:Y:S01]  /*2380*/  UIADD3 UR7, UPT, UPT, UR7, 0x6, URZ ;  /* 0x0000000607077890 */ /* 0x000fe2000fffe0ff */
[----:B------:R-:W-:Y:S01]  /*2390*/  LEA R4, R37, UR4, 0x2 ;  /* 0x0000000425047c11 */ /* 0x000fe2000f8e10ff */
[----:B------:R-:W-:Y:S01]  /*23a0*/  UIADD3 UR5, UPT, UPT, UR5, -0x6, URZ ;  /* 0xfffffffa05057890 */ /* 0x000fe2000fffe0ff */
[----:B------:R-:W-:Y:S01]  /*23b0*/  LEA R7, R39, UR4, 0x2 ;  /* 0x0000000427077c11 */ /* 0x000fe2000f8e10ff */
[----:B------:R0:W-:Y:S01]  /*23c0*/  STS [R5], R2 ;  /* 0x0000000205007388 */ /* 0x0001e20000000800 */
[----:B------:R-:W-:Y:S02]  /*23d0*/  LEA R6, R41, UR4, 0x2 ;  /* 0x0000000429067c11 */ /* 0x000fe4000f8e10ff */
[----:B------:R-:W-:Y:S01]  /*23e0*/  LEA R9, R43, UR4, 0x2 ;  /* 0x000000042b097c11 */ /* 0x000fe2000f8e10ff */
[----:B------:R1:W-:Y:S01]  /*23f0*/  STS [R4], R3 ;  /* 0x0000000304007388 */ /* 0x0003e20000000800 */
[----:B------:R-:W-:-:S02]  /*2400*/  LEA R8, R45, UR4, 0x2 ;  /* 0x000000042d087c11 */ /* 0x000fc4000f8e10ff */
[----:B------:R-:W-:Y:S01]  /*2410*/  LEA R11, R47, UR4, 0x2 ;  /* 0x000000042f0b7c11 */ /* 0x000fe2000f8e10ff */
[----:B------:R2:W-:Y:S01]  /*2420*/  STS [R7], R12 ;  /* 0x0000000c07007388 */ /* 0x0005e20000000800 */
[----:B------:R-:W-:Y:S02]  /*2430*/  LEA R10, R49, UR4, 0x2 ;  /* 0x00000004310a7c11 */ /* 0x000fe4000f8e10ff */
[----:B0-----:R-:W-:Y:S01]  /*2440*/  LEA R5, R51, UR4, 0x2 ;  /* 0x0000000433057c11 */ /* 0x001fe2000f8e10ff */
[----:B------:R0:W-:Y:S01]  /*2450*/  STS [R6], R13 ;  /* 0x0000000d06007388 */ /* 0x0001e20000000800 */
[----:B------:R-:W-:Y:S02]  /*2460*/  LEA R2, R53, UR4, 0x2 ;  /* 0x0000000435027c11 */ /* 0x000fe4000f8e10ff */
[----:B-1----:R-:W-:Y:S01]  /*2470*/  LEA R3, R55, UR4, 0x2 ;  /* 0x0000000437037c11 */ /* 0x002fe2000f8e10ff */
[----:B------:R1:W-:Y:S01]  /*2480*/  STS [R9], R14 ;  /* 0x0000000e09007388 */ /* 0x0003e20000000800 */
[----:B------:R-:W-:-:S02]  /*2490*/  LEA R4, R57, UR4, 0x2 ;  /* 0x0000000439047c11 */ /* 0x000fc4000f8e10ff */
[----:B--2---:R-:W-:Y:S01]  /*24a0*/  LEA R7, R59, UR4, 0x2 ;  /* 0x000000043b077c11 */ /* 0x004fe2000f8e10ff */
[----:B------:R2:W-:Y:S01]  /*24b0*/  STS [R8], R15 ;  /* 0x0000000f08007388 */ /* 0x0005e20000000800 */
[----:B0-----:R-:W-:-:S03]  /*24c0*/  LEA R6, R63, UR4, 0x2 ;  /* 0x000000043f067c11 */ /* 0x001fc6000f8e10ff */
[----:B------:R0:W-:Y:S01]  /*24d0*/  STS [R11], R16 ;  /* 0x000000100b007388 */ /* 0x0001e20000000800 */
[----:B-1----:R-:W-:-:S03]  /*24e0*/  LEA R9, R61, UR4, 0x2 ;  /* 0x000000043d097c11 */ /* 0x002fc6000f8e10ff */
[----:B------:R-:W-:Y:S01]  /*24f0*/  STS [R10], R17 ;  /* 0x000000110a007388 */ /* 0x000fe20000000800 */
[----:B--2---:R-:W-:-:S03]  /*2500*/  LEA R8, R67, UR4, 0x2 ;  /* 0x0000000443087c11 */ /* 0x004fc6000f8e10ff */
[----:B------:R1:W-:Y:S01]  /*2510*/  STS [R5], R18 ;  /* 0x0000001205007388 */ /* 0x0003e20000000800 */
[----:B0-----:R-:W-:-:S03]  /*2520*/  LEA R11, R65, UR4, 0x2 ;  /* 0x00000004410b7c11 */ /* 0x001fc6000f8e10ff */
[----:B------:R0:W-:Y:S04]  /*2530*/  STS [R2], R19 ;  /* 0x0000001302007388 */ /* 0x0001e80000000800 */
[----:B------:R2:W-:Y:S01]  /*2540*/  STS [R3], R20 ;  /* 0x0000001403007388 */ /* 0x0005e20000000800 */
[----:B-1----:R-:W-:-:S03]  /*2550*/  LEA R5, R69, UR4, 0x2 ;  /* 0x0000000445057c11 */ /* 0x002fc6000f8e10ff */
[----:B------:R2:W-:Y:S01]  /*2560*/  STS [R4], R21 ;  /* 0x0000001504007388 */ /* 0x0005e20000000800 */
[----:B0-----:R-:W-:-:S03]  /*2570*/  LEA R19, R71, UR4, 0x2 ;  /* 0x0000000447137c11 */ /* 0x001fc6000f8e10ff */
[----:B------:R2:W-:Y:S04]  /*2580*/  STS [R7], R22 ;  /* 0x0000001607007388 */ /* 0x0005e80000000800 */
[----:B------:R2:W-:Y:S04]  /*2590*/  STS [R9], R24 ;  /* 0x0000001809007388 */ /* 0x0005e80000000800 */
[----:B------:R2:W-:Y:S04]  /*25a0*/  STS [R6], R25 ;  /* 0x0000001906007388 */ /* 0x0005e80000000800 */
[----:B------:R2:W-:Y:S04]  /*25b0*/  STS [R11], R26 ;  /* 0x0000001a0b007388 */ /* 0x0005e80000000800 */
[----:B------:R2:W-:Y:S04]  /*25c0*/  STS [R8], R27 ;  /* 0x0000001b08007388 */ /* 0x0005e80000000800 */
[----:B------:R2:W-:Y:S04]  /*25d0*/  STS [R5], R28 ;  /* 0x0000001c05007388 */ /* 0x0005e80000000800 */
[----:B------:R2:W-:Y:S01]  /*25e0*/  STS [R19], R30 ;  /* 0x0000001e13007388 */ /* 0x0005e20000000800 */
[----:B------:R-:W-:Y:S06]  /*25f0*/  BAR.SYNC.DEFER_BLOCKING 0x0 ;  /* 0x0000000000007b1d */ /* 0x000fec0000010000 */
[----:B------:R2:W0:Y:S04]  /*2600*/  LDS R2, [R33] ;  /* 0x0000000021027984 */ /* 0x0004280000000800 */
[----:B------:R2:W1:Y:S04]  /*2610*/  LDS R3, [R33+0x4] ;  /* 0x0000040021037984 */ /* 0x0004680000000800 */
[----:B------:R2:W3:Y:S04]  /*2620*/  LDS R12, [R33+0x8] ;  /* 0x00000800210c7984 */ /* 0x0004e80000000800 */
[----:B------:R2:W4:Y:S04]  /*2630*/  LDS R13, [R33+0xc] ;  /* 0x00000c00210d7984 */ /* 0x0005280000000800 */
[----:B------:R2:W0:Y:S04]  /*2640*/  LDS R14, [R33+0x10] ;  /* 0x00001000210e7984 */ /* 0x0004280000000800 */
        /* <DEDUP_REMOVED lines=13> */
[----:B------:R2:W0:Y:S01]  /*2720*/  LDS R30, [R33+0x48] ;  /* 0x00004800211e7984 */ /* 0x0004220000000800 */
[----:B------:R-:W-:Y:S06]  /*2730*/  BAR.SYNC.DEFER_BLOCKING 0x0 ;  /* 0x0000000000007b1d */ /* 0x000fec0000010000 */
[----:B-1-34-:R-:W-:Y:S05]  /*2740*/  BRA `(.L_x_220) ;  /* 0xffffffdc00f87947 */ /* 0x01afea000383ffff */
.L_x_219:
[----:B------:R-:W-:Y:S01]  /*2750*/  LEA R5, R5, UR4, 0x2 ;  /* 0x0000000405057c11 */ /* 0x000fe2000f8e10ff */
[C---:B------:R-:W-:Y:S01]  /*2760*/  IMAD R33, R0.reuse, -0x48, R33 ;  /* 0xffffffb800217824 */ /* 0x040fe200078e0221 */
[----:B------:R-:W-:Y:S01]  /*2770*/  LEA R4, R37, UR4, 0x2 ;  /* 0x0000000425047c11 */ /* 0x000fe2000f8e10ff */
[C---:B------:R-:W-:Y:S01]  /*2780*/  VIADD R7, R0.reuse, 0x100 ;  /* 0x0000010000077836 */ /* 0x040fe20000000000 */
[----:B------:R-:W-:Y:S01]  /*2790*/  LEA R39, R39, UR4, 0x2 ;  /* 0x0000000427277c11 */ /* 0x000fe2000f8e10ff */
[----:B------:R0:W-:Y:S01]  /*27a0*/  STS [R5], R2 ;  /* 0x0000000205007388 */ /* 0x0001e20000000800 */
[----:B------:R-:W-:Y:S01]  /*27b0*/  LEA R6, R41, UR4, 0x2 ;  /* 0x0000000429067c11 */ /* 0x000fe2000f8e10ff */
[----:B------:R-:W-:Y:S01]  /*27c0*/  VIADD R9, R0, 0x200 ;  /* 0x0000020000097836 */ /* 0x000fe20000000000 */
[----:B------:R-:W-:Y:S01]  /*27d0*/  LEA R43, R43, UR4, 0x2 ;  /* 0x000000042b2b7c11 */ /* 0x000fe2000f8e10ff */
[----:B------:R1:W-:Y:S01]  /*27e0*/  STS [R4], R3 ;  /* 0x0000000304007388 */ /* 0x0003e20000000800 */
[----:B------:R-:W-:-:S02]  /*27f0*/  LEA R8, R45, UR4, 0x2 ;  /* 0x000000042d087c11 */ /* 0x000fc4000f8e10ff */
[----:B------:R-:W-:Y:S01]  /*2800*/  LEA R47, R47, UR4, 0x2 ;  /* 0x000000042f2f7c11 */ /* 0x000fe2000f8e10ff */
[----:B------:R-:W-:Y:S01]  /*2810*/  STS [R39], R12 ;  /* 0x0000000c27007388 */ /* 0x000fe20000000800 */
[----:B------:R-:W-:Y:S02]  /*2820*/  LEA R10, R49, UR4, 0x2 ;  /* 0x00000004310a7c11 */ /* 0x000fe4000f8e10ff */
[----:B------:R-:W-:Y:S01]  /*2830*/  LEA R51, R51, UR4, 0x2 ;  /* 0x0000000433337c11 */ /* 0x000fe2000f8e10ff */
[----:B------:R2:W-:Y:S01]  /*2840*/  STS [R6], R13 ;  /* 0x0000000d06007388 */ /* 0x0005e20000000800 */
[----:B0-----:R-:W-:Y:S02]  /*2850*/  LEA R2, R53, UR4, 0x2 ;  /* 0x0000000435027c11 */ /* 0x001fe4000f8e10ff */
[----:B------:R-:W-:Y:S01]  /*2860*/  LEA R55, R55, UR4, 0x2 ;  /* 0x0000000437377c11 */ /* 0x000fe2000f8e10ff */
[----:B------:R0:W-:Y:S01]  /*2870*/  STS [R43], R14 ;  /* 0x0000000e2b007388 */ /* 0x0001e20000000800 */
[----:B-1----:R-:W-:-:S02]  /*2880*/  LEA R4, R57, UR4, 0x2 ;  /* 0x0000000439047c11 */ /* 0x002fc4000f8e10ff */
[----:B------:R-:W-:Y:S01]  /*2890*/  LEA R59, R59, UR4, 0x2 ;  /* 0x000000043b3b7c11 */ /* 0x000fe2000f8e10ff */
[----:B------:R1:W-:Y:S01]  /*28a0*/  STS [R8], R15 ;  /* 0x0000000f08007388 */ /* 0x0003e20000000800 */
[----:B------:R-:W-:Y:S01]  /*28b0*/  LEA R61, R61, UR4, 0x2 ;  /* 0x000000043d3d7c11 */ /* 0x000fe2000f8e10ff */
[C---:B--2---:R-:W-:Y:S01]  /*28c0*/  VIADD R13, R0.reuse, 0x500 ;  /* 0x00000500000d7836 */ /* 0x044fe20000000000 */
[----:B------:R-:W-:Y:S01]  /*28d0*/  LEA R6, R63, UR4, 0x2 ;  /* 0x000000043f067c11 */ /* 0x000fe2000f8e10ff */
[----:B------:R2:W-:Y:S01]  /*28e0*/  STS [R47], R16 ;  /* 0x000000102f007388 */ /* 0x0005e20000000800 */
[----:B------:R-:W-:Y:S01]  /*28f0*/  LEA R65, R65, UR4, 0x2 ;  /* 0x0000000441417c11 */ /* 0x000fe2000f8e10ff */
[C---:B0-----:R-:W-:Y:S01]  /*2900*/  VIADD R14, R0.reuse, 0x600 ;  /* 0x00000600000e7836 */ /* 0x041fe20000000000 */
[----:B------:R-:W-:Y:S01]  /*2910*/  LEA R69, R69, UR4, 0x2 ;  /* 0x0000000445457c11 */ /* 0x000fe2000f8e10ff */
[----:B------:R0:W-:Y:S01]  /*2920*/  STS [R10], R17 ;  /* 0x000000110a007388 */ /* 0x0001e20000000800 */
[----:B------:R-:W-:Y:S01]  /*2930*/  LEA R71, R71, UR4, 0x2 ;  /* 0x0000000447477c11 */ /* 0x000fe2000f8e10ff */
[C---:B-1----:R-:W-:Y:S01]  /*2940*/  VIADD R15, R0.reuse, 0x700 ;  /* 0x00000700000f7836 */ /* 0x042fe20000000000 */
[----:B------:R-:W-:Y:S01]  /*2950*/  LEA R8, R67, UR4, 0x2 ;  /* 0x0000000443087c11 */ /* 0x000fe2000f8e10ff */
[----:B------:R-:W-:Y:S01]  /*2960*/  STS [R51], R18 ;  /* 0x0000001233007388 */ /* 0x000fe20000000800 */
[----:B------:R-:W1:Y:S01]  /*2970*/  LDCU.64 UR4, c[0x0][0x3a0] ;  /* 0x00007400ff0477ac */ /* 0x000e620008000a00 */
[C---:B------:R-:W-:Y:S01]  /*2980*/  LOP3.LUT R12, R0.reuse, 0x400, RZ, 0xfc, !PT ;  /* 0x00000400000c7812 */ /* 0x040fe200078efcff */
[C---:B--2---:R-:W-:Y:S01]  /*2990*/  VIADD R16, R0.reuse, 0xd00 ;  /* 0x00000d0000107836 */ /* 0x044fe20000000000 */
[----:B------:R2:W-:Y:S01]  /*29a0*/  STS [R2], R19 ;  /* 0x0000001302007388 */ /* 0x0005e20000000800 */
[----:B0-----:R-:W-:-:S03]  /*29b0*/  VIADD R10, R0, 0x300 ;  /* 0x00000300000a7836 */ /* 0x001fc60000000000 */
[----:B------:R-:W-:Y:S04]  /*29c0*/  STS [R55], R20 ;  /* 0x0000001437007388 */ /* 0x000fe80000000800 */
[----:B------:R-:W-:Y:S01]  /*29d0*/  STS [R4], R21 ;  /* 0x0000001504007388 */ /* 0x000fe20000000800 */
[----:B--2---:R-:W0:Y:S03]  /*29e0*/  LDC.64 R2, c[0x0][0x388] ;  /* 0x0000e200ff027b82 */ /* 0x004e260000000a00 */
[----:B------:R-:W-:Y:S01]  /*29f0*/  STS [R59], R22 ;  /* 0x000000163b007388 */ /* 0x000fe20000000800 */
[----:B-1----:R-:W-:-:S03]  /*2a00*/  ISETP.GE.U32.AND P2, PT, R7, UR4, PT ;  /* 0x0000000407007c0c */ /* 0x002fc6000bf46070 */
[----:B------:R-:W-:Y:S01]  /*2a10*/  STS [R61], R24 ;  /* 0x000000183d007388 */ /* 0x000fe20000000800 */
[----:B------:R-:W-:Y:S02]  /*2a20*/  ISETP.GE.U32.AND P3, PT, R9, UR4, PT ;  /* 0x0000000409007c0c */ /* 0x000fe4000bf66070 */
[----:B------:R-:W-:Y:S01]  /*2a30*/  ISETP.GE.U32.AND P6, PT, R10, UR4, PT ;  /* 0x000000040a007c0c */ /* 0x000fe2000bfc6070 */
[----:B------:R-:W-:Y:S01]  /*2a40*/  STS [R6], R25 ;  /* 0x0000001906007388 */ /* 0x000fe20000000800 */
[----:B------:R-:W-:Y:S02]  /*2a50*/  ISETP.GE.U32.AND.EX P3, PT, RZ, UR5, PT, P3 ;  /* 0x00000005ff007c0c */ /* 0x000fe4000bf66130 */
[----:B------:R-:W-:Y:S01]  /*2a60*/  ISETP.GE.U32.AND.EX P2, PT, RZ, UR5, PT, P2 ;  /* 0x00000005ff007c0c */ /* 0x000fe2000bf46120 */
[----:B------:R-:W-:Y:S01]  /*2a70*/  STS [R65], R26 ;  /* 0x0000001a41007388 */ /* 0x000fe20000000800 */
[----:B------:R-:W-:Y:S02]  /*2a80*/  ISETP.GE.U32.AND P1, PT, R13, UR4, PT ;  /* 0x000000040d007c0c */ /* 0x000fe4000bf26070 */
[----:B------:R-:W-:Y:S01]  /*2a90*/  ISETP.GE.U32.AND.EX P6, PT, RZ, UR5, PT, P6 ;  /* 0x00000005ff007c0c */ /* 0x000fe2000bfc6160 */
[----:B------:R-:W-:Y:S01]  /*2aa0*/  STS [R8], R27 ;  /* 0x0000001b08007388 */ /* 0x000fe20000000800 */
[----:B------:R-:W-:-:S02]  /*2ab0*/  ISETP.GE.U32.AND.EX P1, PT, RZ, UR5, PT, P1 ;  /* 0x00000005ff007c0c */ /* 0x000fc4000bf26110 */
[----:B------:R-:W-:Y:S01]  /*2ac0*/  ISETP.GE.U32.AND P5, PT, R12, UR4, PT ;  /* 0x000000040c007c0c */ /* 0x000fe2000bfa6070 */
[----:B------:R-:W-:Y:S01]  /*2ad0*/  STS [R69], R28 ;  /* 0x0000001c45007388 */ /* 0x000fe20000000800 */
[----:B------:R-:W-:Y:S01]  /*2ae0*/  ISETP.GE.U32.AND P4, PT, R15, UR4, PT ;  /* 0x000000040f007c0c */ /* 0x000fe2000bf86070 */
[----:B0-----:R-:W-:Y:S01]  /*2af0*/  IMAD.WIDE.U32 R2, R0, 0x4, R2 ;  /* 0x0000000400027825 */ /* 0x001fe200078e0002 */
[----:B------:R-:W-:Y:S01]  /*2b00*/  ISETP.GE.U32.AND.EX P5, PT, RZ, UR5, PT, P5 ;  /* 0x00000005ff007c0c */ /* 0x000fe2000bfa6150 */
[----:B------:R-:W-:Y:S01]  /*2b10*/  STS [R71], R30 ;  /* 0x0000001e47007388 */ /* 0x000fe20000000800 */
[----:B------:R-:W-:Y:S01]  /*2b20*/  BAR.SYNC.DEFER_BLOCKING 0x0 ;  /* 0x0000000000007b1d */ /* 0x000fe20000010000 */
[----:B------:R-:W-:Y:S01]  /*2b30*/  ISETP.GE.U32.AND P0, PT, R14, UR4, PT ;  /* 0x000000040e007c0c */ /* 0x000fe2000bf06070 */
[C---:B------:R-:W-:Y:S01]  /*2b40*/  VIADD R14, R0.reuse, 0x900 ;  /* 0x00000900000e7836 */ /* 0x040fe20000000000 */
[----:B------:R-:W-:Y:S02]  /*2b50*/  LOP3.LUT R12, R0, 0x800, RZ, 0xfc, !PT ;  /* 0x00000800000c7812 */ /* 0x000fe400078efcff */
[----:B------:R-:W-:-:S02]  /*2b60*/  ISETP.GE.U32.AND.EX P0, PT, RZ, UR5, PT, P0 ;  /* 0x00000005ff007c0c */ /* 0x000fc4000bf06100 */
[----:B------:R-:W-:Y:S01]  /*2b70*/  ISETP.GE.U32.AND.EX P4, PT, RZ, UR5, PT, P4 ;  /* 0x00000005ff007c0c */ /* 0x000fe2000bf86140 */
[----:B------:R-:W0:Y:S04]  /*2b80*/  LDS R5, [R33+0x800] ;  /* 0x0008000021057984 */ /* 0x000e280000000800 */
[----:B------:R-:W1:Y:S04]  /*2b90*/  LDS R4, [R33+0x400] ;  /* 0x0004000021047984 */ /* 0x000e680000000800 */
[----:B------:R-:W2:Y:S04]  /*2ba0*/  LDS R6, [R33+0xc00] ;  /* 0x000c000021067984 */ /* 0x000ea80000000800 */
[----:B------:R-:W3:Y:S04]  /*2bb0*/  LDS R8, [R33+0x1400] ;  /* 0x0014000021087984 */ /* 0x000ee80000000800 */
[----:B------:R-:W4:Y:S04]  /*2bc0*/  LDS R7, [R33+0x1000] ;  /* 0x0010000021077984 */ /* 0x000f280000000800 */
[----:B------:R-:W5:Y:S04]  /*2bd0*/  LDS R9, [R33+0x1800] ;  /* 0x0018000021097984 */ /* 0x000f680000000800 */
[----:B------:R-:W5:Y:S01]  /*2be0*/  LDS R10, [R33+0x1c00] ;  /* 0x001c0000210a7984 */ /* 0x000f620000000800 */
[----:B0-----:R-:W-:-:S03]  /*2bf0*/  @!P3 LOP3.LUT R13, R5, 0x80000000, RZ, 0x3c, !PT ;  /* 0x80000000050db812 */ /* 0x001fc600078e3cff */
[----:B------:R-:W-:Y:S01]  /*2c00*/  LDS R5, [R33+0x2400] ;  /* 0x0024000021057984 */ /* 0x000fe20000000800 */
[----:B-1----:R-:W-:-:S03]  /*2c10*/  @!P2 LOP3.LUT R11, R4, 0x80000000, RZ, 0x3c, !PT ;  /* 0x80000000040ba812 */ /* 0x002fc600078e3cff */
[----:B------:R-:W0:Y:S01]  /*2c20*/  LDS R4, [R33+0x2000] ;  /* 0x0020000021047984 */ /* 0x000e220000000800 */
[----:B--2---:R-:W-:-:S03]  /*2c30*/  @!P6 LOP3.LUT R15, R6, 0x80000000, RZ, 0x3c, !PT ;  /* 0x80000000060fe812 */ /* 0x004fc600078e3cff */
[----:B------:R-:W-:Y:S01]  /*2c40*/  @!P2 STG.E desc[UR8][R2.64+0x400], R11 ;  /* 0x0004000b0200a986 */ /* 0x000fe2000c101908 */
[----:B------:R-:W-:Y:S01]  /*2c50*/  ISETP.GE.U32.AND P2, PT, R12, UR4, PT ;  /* 0x000000040c007c0c */ /* 0x000fe2000bf46070 */
[----:B------:R-:W-:Y:S01]  /*2c60*/  VIADD R12, R0, 0xa00 ;  /* 0x00000a00000c7836 */ /* 0x000fe20000000000 */
[----:B---3--:R-:W-:Y:S01]  /*2c70*/  @!P1 LOP3.LUT R19, R8, 0x80000000, RZ, 0x3c, !PT ;  /* 0x8000000008139812 */ /* 0x008fe200078e3cff */
[----:B------:R-:W-:Y:S01]  /*2c80*/  LDS R11, [R33+0x2800] ;  /* 0x00280000210b7984 */ /* 0x000fe20000000800 */
[----:B------:R-:W-:Y:S02]  /*2c90*/  ISETP.GE.U32.AND.EX P2, PT, RZ, UR5, PT, P2 ;  /* 0x00000005ff007c0c */ /* 0x000fe4000bf46120 */
[----:B----4-:R-:W-:Y:S01]  /*2ca0*/  @!P5 LOP3.LUT R17, R7, 0x80000000, RZ, 0x3c, !PT ;  /* 0x800000000711d812 */ /* 0x010fe200078e3cff */
[----:B------:R-:W-:Y:S01]  /*2cb0*/  LDS R6, [R33+0x2c00] ;  /* 0x002c000021067984 */ /* 0x000fe20000000800 */
[----:B-----5:R-:W-:-:S03]  /*2cc0*/  @!P0 LOP3.LUT R21, R9, 0x80000000, RZ, 0x3c, !PT ;  /* 0x8000000009158812 */ /* 0x020fc600078e3cff */
[----:B------:R-:W-:Y:S01]  /*2cd0*/  @!P1 STG.E desc[UR8][R2.64+0x1400], R19 ;  /* 0x0014001302009986 */ /* 0x000fe2000c101908 */
[----:B------:R-:W-:-:S03]  /*2ce0*/  ISETP.GE.U32.AND P1, PT, R0, UR4, PT ;  /* 0x0000000400007c0c */ /* 0x000fc6000bf26070 */
[----:B------:R-:W1:Y:S01]  /*2cf0*/  LDS R7, [R33+0x3000] ;  /* 0x0030000021077984 */ /* 0x000e620000000800 */
[----:B------:R-:W-:-:S03]  /*2d00*/  ISETP.GE.U32.AND.EX P1, PT, RZ, UR5, PT, P1 ;  /* 0x00000005ff007c0c */ /* 0x000fc6000bf26110 */
[----:B------:R-:W-:Y:S01]  /*2d10*/  @!P3 STG.E desc[UR8][R2.64+0x800], R13 ;  /* 0x0008000d0200b986 */ /* 0x000fe2000c101908 */
[----:B------:R-:W-:Y:S01]  /*2d20*/  ISETP.GE.U32.AND P3, PT, R14, UR4, PT ;  /* 0x000000040e007c0c */ /* 0x000fe2000bf66070 */
[----:B------:R-:W-:Y:S02]  /*2d30*/  VIADD R14, R0, 0xb00 ;  /* 0x00000b00000e7836 */ /* 0x000fe40000000000 */
[----:B------:R2:W-:Y:S01]  /*2d40*/  @!P6 STG.E desc[UR8][R2.64+0xc00], R15 ;  /* 0x000c000f0200e986 */ /* 0x0005e2000c101908 */
[----:B------:R-:W-:Y:S02]  /*2d50*/  ISETP.GE.U32.AND P6, PT, R12, UR4, PT ;  /* 0x000000040c007c0c */ /* 0x000fe4000bfc6070 */
[----:B------:R-:W-:Y:S01]  /*2d60*/  LOP3.LUT R12, R0, 0xc00, RZ, 0xfc, !PT ;  /* 0x00000c00000c7812 */ /* 0x000fe200078efcff */
[----:B------:R0:W-:Y:S01]  /*2d70*/  @!P5 STG.E desc[UR8][R2.64+0x1000], R17 ;  /* 0x001000110200d986 */ /* 0x0001e2000c101908 */
[----:B------:R-:W-:Y:S02]  /*2d80*/  ISETP.GE.U32.AND.EX P3, PT, RZ, UR5, PT, P3 ;  /* 0x00000005ff007c0c */ /* 0x000fe4000bf66130 */
[----:B------:R-:W-:Y:S01]  /*2d90*/  ISETP.GE.U32.AND P5, PT, R14, UR4, PT ;  /* 0x000000040e007c0c */ /* 0x000fe2000bfa6070 */
[----:B------:R-:W-:Y:S01]  /*2da0*/  @!P0 STG.E desc[UR8][R2.64+0x1800], R21 ;  /* 0x0018001502008986 */ /* 0x000fe2000c101908 */
[----:B------:R-:W-:-:S02]  /*2db0*/  ISETP.GE.U32.AND P0, PT, R12, UR4, PT ;  /* 0x000000040c007c0c */ /* 0x000fc4000bf06070 */
[----:B--2---:R-:W-:Y:S01]  /*2dc0*/  @!P4 LOP3.LUT R15, R10, 0x80000000, RZ, 0x3c, !PT ;  /* 0x800000000a0fc812 */ /* 0x004fe200078e3cff */
[----:B------:R-:W2:Y:S01]  /*2dd0*/  LDS R8, [R33+0x3400] ;  /* 0x0034000021087984 */ /* 0x000ea20000000800 */
[----:B------:R-:W-:Y:S02]  /*2de0*/  ISETP.GE.U32.AND.EX P0, PT, RZ, UR5, PT, P0 ;  /* 0x00000005ff007c0c */ /* 0x000fe4000bf06100 */
[----:B0-----:R-:W-:Y:S01]  /*2df0*/  @!P2 LOP3.LUT R17, R4, 0x80000000, RZ, 0x3c, !PT ;  /* 0x800000000411a812 */ /* 0x001fe200078e3cff */
[----:B------:R-:W0:Y:S02]  /*2e00*/  LDS R9, [R33+0x3800] ;  /* 0x0038000021097984 */ /* 0x000e240000000800 */
[----:B------:R-:W-:Y:S01]  /*2e10*/  @!P3 LOP3.LUT R5, R5, 0x80000000, RZ, 0x3c, !PT ;  /* 0x800000000505b812 */ /* 0x000fe200078e3cff */
[----:B------:R-:W-:Y:S01]  /*2e20*/  VIADD R4, R0, 0xe00 ;  /* 0x00000e0000047836 */ /* 0x000fe20000000000 */
[----:B------:R-:W3:Y:S04]  /*2e30*/  LDS R10, [R33+0x3c00] ;  /* 0x003c0000210a7984 */ /* 0x000ee80000000800 */
[----:B------:R-:W4:Y:S04]  /*2e40*/  LDS R12, [R33+0x4000] ;  /* 0x00400000210c7984 */ /* 0x000f280000000800 */
[----:B------:R-:W5:Y:S01]  /*2e50*/  LDS R13, [R33+0x4400] ;  /* 0x00440000210d7984 */ /* 0x000f620000000800 */
[----:B-1----:R-:W-:-:S03]  /*2e60*/  @!P0 LOP3.LUT R7, R7, 0x80000000, RZ, 0x3c, !PT ;  /* 0x8000000007078812 */ /* 0x002fc600078e3cff */
[----:B------:R-:W1:Y:S04]  /*2e70*/  @!P1 LDS R14, [R33] ;  /* 0x00000000210e9984 */ /* 0x000e680000000800 */
[----:B------:R2:W-:Y:S01]  /*2e80*/  @!P4 STG.E desc[UR8][R2.64+0x1c00], R15 ;  /* 0x001c000f0200c986 */ /* 0x0005e2000c101908 */
[----:B------:R-:W-:Y:S02]  /*2e90*/  ISETP.GE.U32.AND.EX P4, PT, RZ, UR5, PT, P6 ;  /* 0x00000005ff007c0c */ /* 0x000fe4000bf86160 */
[----:B------:R-:W-:Y:S01]  /*2ea0*/  ISETP.GE.U32.AND.EX P6, PT, RZ, UR5, PT, P5 ;  /* 0x00000005ff007c0c */ /* 0x000fe2000bfc6150 */
[----:B------:R-:W-:Y:S01]  /*2eb0*/  @!P3 STG.E desc[UR8][R2.64+0x2400], R5 ;  /* 0x002400050200b986 */ /* 0x000fe2000c101908 */
[----:B------:R-:W-:-:S03]  /*2ec0*/  ISETP.GE.U32.AND P5, PT, R16, UR4, PT ;  /* 0x0000000410007c0c */ /* 0x000fc6000bfa6070 */
[----:B------:R0:W-:Y:S01]  /*2ed0*/  @!P2 STG.E desc[UR8][R2.64+0x2000], R17 ;  /* 0x002000110200a986 */ /* 0x0001e2000c101908 */
[----:B------:R-:W-:Y:S02]  /*2ee0*/  ISETP.GE.U32.AND P2, PT, R4, UR4, PT ;  /* 0x0000000404007c0c */ /* 0x000fe4000bf46070 */
[C---:B------:R-:W-:Y:S01]  /*2ef0*/  LOP3.LUT R4, R0.reuse, 0x1000, RZ, 0xfc, !PT ;  /* 0x0000100000047812 */ /* 0x040fe200078efcff */
[----:B--2---:R-:W-:Y:S01]  /*2f00*/  VIADD R15, R0, 0xf00 ;  /* 0x00000f00000f7836 */ /* 0x004fe20000000000 */
[----:B------:R-:W-:Y:S01]  /*2f10*/  ISETP.GE.U32.AND.EX P5, PT, RZ, UR5, PT, P5 ;  /* 0x00000005ff007c0c */ /* 0x000fe2000bfa6150 */
[----:B------:R-:W-:Y:S01]  /*2f20*/  @!P0 STG.E desc[UR8][R2.64+0x3000], R7 ;  /* 0x0030000702008986 */ /* 0x000fe2000c101908 */
[----:B------:R-:W-:Y:S02]  /*2f30*/  @!P4 LOP3.LUT R11, R11, 0x80000000, RZ, 0x3c, !PT ;  /* 0x800000000b0bc812 */ /* 0x000fe400078e3cff */
[----:B------:R-:W-:Y:S02]  /*2f40*/  ISETP.GE.U32.AND P3, PT, R15, UR4, PT ;  /* 0x000000040f007c0c */ /* 0x000fe4000bf66070 */
[----:B------:R-:W-:Y:S01]  /*2f50*/  @!P6 LOP3.LUT R15, R6, 0x80000000, RZ, 0x3c, !PT ;  /* 0x80000000060fe812 */ /* 0x000fe200078e3cff */
[----:B------:R-:W-:Y:S01]  /*2f60*/  VIADD R6, R0, 0x1100 ;  /* 0x0000110000067836 */ /* 0x000fe20000000000 */
[----:B------:R3:W-:Y:S01]  /*2f70*/  @!P4 STG.E desc[UR8][R2.64+0x2800], R11 ;  /* 0x0028000b0200c986 */ /* 0x0007e2000c101908 */
[----:B------:R-:W-:Y:S01]  /*2f80*/  ISETP.GE.U32.AND P4, PT, R4, UR4, PT ;  /* 0x0000000404007c0c */ /* 0x000fe2000bf86070 */
[----:B------:R-:W-:Y:S01]  /*2f90*/  VIADD R0, R0, 0x1200 ;  /* 0x0000120000007836 */ /* 0x000fe20000000000 */
[----:B------:R-:W-:Y:S01]  /*2fa0*/  ISETP.GE.U32.AND.EX P2, PT, RZ, UR5, PT, P2 ;  /* 0x00000005ff007c0c */ /* 0x000fe2000bf46120 */
[----:B------:R4:W-:Y:S01]  /*2fb0*/  @!P6 STG.E desc[UR8][R2.64+0x2c00], R15 ;  /* 0x002c000f0200e986 */ /* 0x0009e2000c101908 */
[----:B------:R-:W-:-:S02]  /*2fc0*/  ISETP.GE.U32.AND P6, PT, R6, UR4, PT ;  /* 0x0000000406007c0c */ /* 0x000fc4000bfc6070 */
[----:B------:R-:W-:Y:S02]  /*2fd0*/  ISETP.GE.U32.AND.EX P3, PT, RZ, UR5, PT, P3 ;  /* 0x00000005ff007c0c */ /* 0x000fe4000bf66130 */
[----:B------:R-:W-:Y:S02]  /*2fe0*/  ISETP.GE.U32.AND.EX P4, PT, RZ, UR5, PT, P4 ;  /* 0x00000005ff007c0c */ /* 0x000fe4000bf86140 */
[----:B------:R-:W-:Y:S02]  /*2ff0*/  ISETP.GE.U32.AND.EX P6, PT, RZ, UR5, PT, P6 ;  /* 0x00000005ff007c0c */ /* 0x000fe4000bfc6160 */
[----:B------:R-:W-:Y:S02]  /*3000*/  ISETP.GE.U32.AND P0, PT, R0, UR4, PT ;  /* 0x0000000400007c0c */ /* 0x000fe4000bf06070 */
[----:B0-----:R-:W-:Y:S02]  /*3010*/  @!P5 LOP3.LUT R17, R8, 0x80000000, RZ, 0x3c, !PT ;  /* 0x800000000811d812 */ /* 0x001fe400078e3cff */
[----:B------:R-:W-:-:S02]  /*3020*/  ISETP.GE.U32.AND.EX P0, PT, RZ, UR5, PT, P0 ;  /* 0x00000005ff007c0c */ /* 0x000fc4000bf06100 */
[----:B------:R-:W-:Y:S01]  /*3030*/  @!P2 LOP3.LUT R9, R9, 0x80000000, RZ, 0x3c, !PT ;  /* 0x800000000909a812 */ /* 0x000fe200078e3cff */
[----:B------:R0:W-:Y:S01]  /*3040*/  @!P5 STG.E desc[UR8][R2.64+0x3400], R17 ;  /* 0x003400110200d986 */ /* 0x0001e2000c101908 */
[----:B---3--:R-:W-:Y:S02]  /*3050*/  @!P3 LOP3.LUT R11, R10, 0x80000000, RZ, 0x3c, !PT ;  /* 0x800000000a0bb812 */ /* 0x008fe400078e3cff */
[----:B----4-:R-:W-:Y:S01]  /*3060*/  @!P4 LOP3.LUT R15, R12, 0x80000000, RZ, 0x3c, !PT ;  /* 0x800000000c0fc812 */ /* 0x010fe200078e3cff */
[----:B------:R0:W-:Y:S01]  /*3070*/  @!P2 STG.E desc[UR8][R2.64+0x3800], R9 ;  /* 0x003800090200a986 */ /* 0x0001e2000c101908 */
[----:B-----5:R-:W-:Y:S02]  /*3080*/  @!P6 LOP3.LUT R13, R13, 0x80000000, RZ, 0x3c, !PT ;  /* 0x800000000d0de812 */ /* 0x020fe400078e3cff */
[----:B-1----:R-:W-:Y:S01]  /*3090*/  @!P1 LOP3.LUT R5, R14, 0x80000000, RZ, 0x3c, !PT ;  /* 0x800000000e059812 */ /* 0x002fe200078e3cff */
[----:B------:R0:W-:Y:S04]  /*30a0*/  @!P3 STG.E desc[UR8][R2.64+0x3c00], R11 ;  /* 0x003c000b0200b986 */ /* 0x0001e8000c101908 */
[----:B------:R0:W-:Y:S04]  /*30b0*/  @!P4 STG.E desc[UR8][R2.64+0x4000], R15 ;  /* 0x0040000f0200c986 */ /* 0x0001e8000c101908 */
[----:B------:R0:W-:Y:S04]  /*30c0*/  @!P6 STG.E desc[UR8][R2.64+0x4400], R13 ;  /* 0x0044000d0200e986 */ /* 0x0001e8000c101908 */
[----:B------:R0:W-:Y:S01]  /*30d0*/  @!P1 STG.E desc[UR8][R2.64], R5 ;  /* 0x0000000502009986 */ /* 0x0001e2000c101908 */
[----:B------:R-:W-:Y:S05]  /*30e0*/  @P0 EXIT ;  /* 0x000000000000094d */ /* 0x000fea0003800000 */
[----:B------:R-:W0:Y:S02]  /*30f0*/  LDS R33, [R33+0x4800] ;  /* 0x0048000021217984 */ /* 0x000e240000000800 */
[----:B0-----:R-:W-:-:S05]  /*3100*/  LOP3.LUT R5, R33, 0x80000000, RZ, 0x3c, !PT ;  /* 0x8000000021057812 */ /* 0x001fca00078e3cff */
[----:B------:R-:W-:Y:S01]  /*3110*/  STG.E desc[UR8][R2.64+0x4800], R5 ;  /* 0x0048000502007986 */ /* 0x000fe2000c101908 */
[----:B------:R-:W-:Y:S05]  /*3120*/  EXIT ;  /* 0x000000000000794d */ /* 0x000fea0003800000 */
.L_x_221:
        /* <DEDUP_REMOVED lines=13> */
.L_x_233:


//--------------------- .text._ZN3cub18CUB_300001_SM_10006detail11EmptyKernelIvEEvv --------------------------
	.section	.text._ZN3cub18CUB_300001_SM_10006detail11EmptyKernelIvEEvv,"ax",@progbits
	.align	128
        .global         _ZN3cub18CUB_300001_SM_10006detail11EmptyKernelIvEEvv
        .type           _ZN3cub18CUB_300001_SM_10006detail11EmptyKernelIvEEvv,@function
        .size           _ZN3cub18CUB_300001_SM_10006detail11EmptyKernelIvEEvv,(.L_x_234 - _ZN3cub18CUB_300001_SM_10006detail11EmptyKernelIvEEvv)
        .other          _ZN3cub18CUB_300001_SM_10006detail11EmptyKernelIvEEvv,@"STO_CUDA_ENTRY STV_DEFAULT"
_ZN3cub18CUB_300001_SM_10006detail11EmptyKernelIvEEvv:
.text._ZN3cub18CUB_300001_SM_10006detail11EmptyKernelIvEEvv:
[----:B------:R-:W-:Y:S01]  /*0000*/  LDC R1, c[0x0][0x37c] ;  /* 0x0000df00ff017b82 */ /* 0x000fe20000000800 */
[----:B------:R-:W-:Y:S05]  /*0010*/  EXIT ;  /* 0x000000000000794d */ /* 0x000fea0003800000 */
.L_x_222:
        /* <DEDUP_REMOVED lines=14> */
.L_x_234:


//--------------------- .text._Z16final_reduce_sumPKfPfi --------------------------
	.section	.text._Z16final_reduce_sumPKfPfi,"ax",@progbits
	.align	128
        .global         _Z16final_reduce_sumPKfPfi
        .type           _Z16final_reduce_sumPKfPfi,@function
        .size           _Z16final_reduce_sumPKfPfi,(.L_x_235 - _Z16final_reduce_sumPKfPfi)
        .other          _Z16final_reduce_sumPKfPfi,@"STO_CUDA_ENTRY STV_DEFAULT"
_Z16final_reduce_sumPKfPfi:
.text._Z16final_reduce_sumPKfPfi:
[----:B------:R-:W-:Y:S01]  /*0000*/  LDC R1, c[0x0][0x37c] ;  /* 0x0000df00ff017b82 */ /* 0x000fe20000000800 */
[----:B------:R-:W0:Y:S01]  /*0010*/  S2R R6, SR_TID.X ;  /* 0x0000000000067919 */ /* 0x000e220000002100 */
[----:B------:R-:W0:Y:S01]  /*0020*/  LDCU UR8, c[0x0][0x360] ;  /* 0x00006c00ff0877ac */ /* 0x000e220008000800 */
[----:B------:R-:W-:Y:S01]  /*0030*/  IMAD.MOV.U32 R4, RZ, RZ, RZ ;  /* 0x000000ffff047224 */ /* 0x000fe200078e00ff */
[----:B------:R-:W0:Y:S01]  /*0040*/  S2R R7, SR_CTAID.X ;  /* 0x0000000000077919 */ /* 0x000e220000002500 */
[----:B------:R-:W1:Y:S01]  /*0050*/  LDCU UR4, c[0x0][0x390] ;  /* 0x00007200ff0477ac */ /* 0x000e620008000800 */
[----:B------:R-:W2:Y:S01]  /*0060*/  LDCU.64 UR6, c[0x0][0x358] ;  /* 0x00006b00ff0677ac */ /* 0x000ea20008000a00 */
[----:B0-----:R-:W-:-:S05]  /*0070*/  IMAD R5, R7, UR8, R6 ;  /* 0x0000000807057c24 */ /* 0x001fca000f8e0206 */
[----:B-1----:R-:W-:-:S13]  /*0080*/  ISETP.GE.AND P0, PT, R5, UR4, PT ;  /* 0x0000000405007c0c */ /* 0x002fda000bf06270 */
[----:B------:R-:W0:Y:S02]  /*0090*/  @!P0 LDC.64 R2, c[0x0][0x380] ;  /* 0x0000e000ff028b82 */ /* 0x000e240000000a00 */
[----:B0-----:R-:W-:-:S05]  /*00a0*/  @!P0 IMAD.WIDE R2, R5, 0x4, R2 ;  /* 0x0000000405028825 */ /* 0x001fca00078e0202 */
[----:B--2---:R-:W2:Y:S01]  /*00b0*/  @!P0 LDG.E R4, desc[UR6][R2.64] ;  /* 0x0000000602048981 */ /* 0x004ea2000c1e1900 */
[----:B------:R-:W0:Y:S01]  /*00c0*/  S2UR UR5, SR_CgaCtaId ;  /* 0x00000000000579c3 */ /* 0x000e220000008800 */
[----:B------:R-:W-:Y:S01]  /*00d0*/  IMAD.U32 R0, RZ, RZ, UR8 ;  /* 0x00000008ff007e24 */ /* 0x000fe2000f8e00ff */
[----:B------:R-:W-:Y:S01]  /*00e0*/  UMOV UR4, 0x400 ;  /* 0x0000040000047882 */ /* 0x000fe20000000000 */
[----:B------:R-:W-:-:S03]  /*00f0*/  ISETP.NE.AND P0, PT, R6, RZ, PT ;  /* 0x000000ff0600720c */ /* 0x000fc60003f05270 */
[----:B------:R-:W-:Y:S01]  /*0100*/  ISETP.GE.U32.AND P1, PT, R0, 0x2, PT ;  /* 0x000000020000780c */ /* 0x000fe20003f26070 */
[----:B0-----:R-:W-:-:S06]  /*0110*/  ULEA UR4, UR5, UR4, 0x18 ;  /* 0x0000000405047291 */ /* 0x001fcc000f8ec0ff */
[----:B------:R-:W-:-:S05]  /*0120*/  LEA R5, R6, UR4, 0x2 ;  /* 0x0000000406057c11 */ /* 0x000fca000f8e10ff */
[----:B--2---:R0:W-:Y:S01]  /*0130*/  STS [R5], R4 ;  /* 0x0000000405007388 */ /* 0x0041e20000000800 */
[----:B------:R-:W-:Y:S06]  /*0140*/  BAR.SYNC.DEFER_BLOCKING 0x0 ;  /* 0x0000000000007b1d */ /* 0x000fec0000010000 */
[----:B------:R-:W-:Y:S05]  /*0150*/  @!P1 BRA `(.L_x_223) ;  /* 0x00000000002c9947 */ /* 0x000fea0003800000 */
.L_x_224:
[----:B------:R-:W-:-:S04]  /*0160*/  SHF.R.U32.HI R8, RZ, 0x1, R0 ;  /* 0x00000001ff087819 */ /* 0x000fc80000011600 */
[----:B------:R-:W-:-:S13]  /*0170*/  ISETP.GE.U32.AND P1, PT, R6, R8, PT ;  /* 0x000000080600720c */ /* 0x000fda0003f26070 */
[----:B------:R-:W-:Y:S01]  /*0180*/  @!P1 LEA R2, R8, R5, 0x2 ;  /* 0x0000000508029211 */ /* 0x000fe200078e10ff */
[----:B------:R-:W-:Y:S05]  /*0190*/  @!P1 LDS R3, [R5] ;  /* 0x0000000005039984 */ /* 0x000fea0000000800 */
[----:B------:R-:W0:Y:S02]  /*01a0*/  @!P1 LDS R2, [R2] ;  /* 0x0000000002029984 */ /* 0x000e240000000800 */
[----:B0-----:R-:W-:-:S05]  /*01b0*/  @!P1 FADD R4, R2, R3 ;  /* 0x0000000302049221 */ /* 0x001fca0000000000 */
[----:B------:R1:W-:Y:S01]  /*01c0*/  @!P1 STS [R5], R4 ;  /* 0x0000000405009388 */ /* 0x0003e20000000800 */
[----:B------:R-:W-:Y:S01]  /*01d0*/  BAR.SYNC.DEFER_BLOCKING 0x0 ;  /* 0x0000000000007b1d */ /* 0x000fe20000010000 */
[----:B------:R-:W-:Y:S01]  /*01e0*/  ISETP.GT.U32.AND P1, PT, R0, 0x3, PT ;  /* 0x000000030000780c */ /* 0x000fe20003f24070 */
[----:B------:R-:W-:-:S12]  /*01f0*/  IMAD.MOV.U32 R0, RZ, RZ, R8 ;  /* 0x000000ffff007224 */ /* 0x000fd800078e0008 */
[----:B-1----:R-:W-:Y:S05]  /*0200*/  @P1 BRA `(.L_x_224) ;  /* 0xfffffffc00d41947 */ /* 0x002fea000383ffff */
.L_x_223:
[----:B------:R-:W-:Y:S05]  /*0210*/  @P0 EXIT ;  /* 0x000000000000094d */ /* 0x000fea0003800000 */
[----:B------:R-:W1:Y:S01]  /*0220*/  S2UR UR5, SR_CgaCtaId ;  /* 0x00000000000579c3 */ /* 0x000e620000008800 */
[----:B------:R-:W-:-:S07]  /*0230*/  UMOV UR4, 0x400 ;  /* 0x0000040000047882 */ /* 0x000fce0000000000 */
[----:B------:R-:W2:Y:S01]  /*0240*/  LDC.64 R2, c[0x0][0x388] ;  /* 0x0000e200ff027b82 */ /* 0x000ea20000000a00 */
[----:B-1----:R-:W-:Y:S01]  /*0250*/  ULEA UR4, UR5, UR4, 0x18 ;  /* 0x0000000405047291 */ /* 0x002fe2000f8ec0ff */
[----:B--2---:R-:W-:-:S08]  /*0260*/  IMAD.WIDE.U32 R2, R7, 0x4, R2 ;  /* 0x0000000407027825 */ /* 0x004fd000078e0002 */
[----:B0-----:R-:W0:Y:S04]  /*0270*/  LDS R5, [UR4] ;  /* 0x00000004ff057984 */ /* 0x001e280008000800 */
[----:B0-----:R-:W-:Y:S01]  /*0280*/  STG.E desc[UR6][R2.64], R5 ;  /* 0x0000000502007986 */ /* 0x001fe2000c101906 */
[----:B------:R-:W-:Y:S05]  /*0290*/  EXIT ;  /* 0x000000000000794d */ /* 0x000fea0003800000 */
.L_x_225:
        /* <DEDUP_REMOVED lines=14> */
.L_x_235:


//--------------------- .text._Z16block_reduce_sumPKfPfi --------------------------
	.section	.text._Z16block_reduce_sumPKfPfi,"ax",@progbits
	.align	128
        .global         _Z16block_reduce_sumPKfPfi
        .type           _Z16block_reduce_sumPKfPfi,@function
        .size           _Z16block_reduce_sumPKfPfi,(.L_x_236 - _Z16block_reduce_sumPKfPfi)
        .other          _Z16block_reduce_sumPKfPfi,@"STO_CUDA_ENTRY STV_DEFAULT"
_Z16block_reduce_sumPKfPfi:
.text._Z16block_reduce_sumPKfPfi:
        /* <DEDUP_REMOVED lines=22> */
.L_x_227:
        /* <DEDUP_REMOVED lines=11> */
.L_x_226:
        /* <DEDUP_REMOVED lines=9> */
.L_x_228:
        /* <DEDUP_REMOVED lines=14> */
.L_x_236:


//--------------------- .text._Z17sum_global_atomicPKfPfi --------------------------
	.section	.text._Z17sum_global_atomicPKfPfi,"ax",@progbits
	.align	128
        .global         _Z17sum_global_atomicPKfPfi
        .type           _Z17sum_global_atomicPKfPfi,@function
        .size           _Z17sum_global_atomicPKfPfi,(.L_x_237 - _Z17sum_global_atomicPKfPfi)
        .other          _Z17sum_global_atomicPKfPfi,@"STO_CUDA_ENTRY STV_DEFAULT"
_Z17sum_global_atomicPKfPfi:
.text._Z17sum_global_atomicPKfPfi:
[----:B------:R-:W-:Y:S01]  /*0000*/  LDC R1, c[0x0][0x37c] ;  /* 0x0000df00ff017b82 */ /* 0x000fe20000000800 */
[----:B------:R-:W0:Y:S07]  /*0010*/  S2R R0, SR_TID.X ;  /* 0x0000000000007919 */ /* 0x000e2e0000002100 */
[----:B------:R-:W0:Y:S01]  /*0020*/  S2UR UR4, SR_CTAID.X ;  /* 0x00000000000479c3 */ /* 0x000e220000002500 */
[----:B------:R-:W1:Y:S07]  /*0030*/  LDCU UR5, c[0x0][0x390] ;  /* 0x00007200ff0577ac */ /* 0x000e6e0008000800 */
[----:B------:R-:W0:Y:S02]  /*0040*/  LDC R5, c[0x0][0x360] ;  /* 0x0000d800ff057b82 */ /* 0x000e240000000800 */
[----:B0-----:R-:W-:-:S05]  /*0050*/  IMAD R5, R5, UR4, R0 ;  /* 0x0000000405057c24 */ /* 0x001fca000f8e0200 */
[----:B-1----:R-:W-:-:S13]  /*0060*/  ISETP.GE.AND P0, PT, R5, UR5, PT ;  /* 0x0000000505007c0c */ /* 0x002fda000bf06270 */
[----:B------:R-:W-:Y:S05]  /*0070*/  @P0 EXIT ;  /* 0x000000000000094d */ /* 0x000fea0003800000 */
[----:B------:R-:W0:Y:S01]  /*0080*/  LDC.64 R2, c[0x0][0x380] ;  /* 0x0000e000ff027b82 */ /* 0x000e220000000a00 */
[----:B------:R-:W1:Y:S01]  /*0090*/  LDCU.64 UR4, c[0x0][0x358] ;  /* 0x00006b00ff0477ac */ /* 0x000e620008000a00 */
[----:B0-----:R-:W-:-:S06]  /*00a0*/  IMAD.WIDE R2, R5, 0x4, R2 ;  /* 0x0000000405027825 */ /* 0x001fcc00078e0202 */
[----:B-1----:R-:W2:Y:S01]  /*00b0*/  LDG.E R3, desc[UR4][R2.64] ;  /* 0x0000000402037981 */ /* 0x002ea2000c1e1900 */
[----:B------:R-:W2:Y:S03]  /*00c0*/  LDC.64 R4, c[0x0][0x388] ;  /* 0x0000e200ff047b82 */ /* 0x000ea60000000a00 */
[----:B--2---:R-:W-:Y:S01]  /*00d0*/  REDG.E.ADD.F32.FTZ.RN.STRONG.GPU desc[UR4][R4.64], R3 ;  /* 0x00000003040079a6 */ /* 0x004fe2000c12f304 */
[----:B------:R-:W-:Y:S05]  /*00e0*/  EXIT ;  /* 0x000000000000794d */ /* 0x000fea0003800000 */
.L_x_229:
        /* <DEDUP_REMOVED lines=9> */
.L_x_237:


//--------------------- .nv.shared._ZN3cub18CUB_300001_SM_10006detail10radix_sort29DeviceRadixSortOnesweepKernelINS1_5radix10policy_hubIiNS0_8NullTypeEyE10Policy1000ELNS0_9SortOrderE0EiS6_yiiNS1_21identity_decomposer_tEEEvPT5_SC_PT3_PKSD_PT1_PKSH_PT2_PKSL_T4_iiT6_ --------------------------
	.section	.nv.shared._ZN3cub18CUB_300001_SM_10006detail10radix_sort29DeviceRadixSortOnesweepKernelINS1_5radix10policy_hubIiNS0_8NullTypeEyE10Policy1000ELNS0_9SortOrderE0EiS6_yiiNS1_21identity_decomposer_tEEEvPT5_SC_PT3_PKSD_PT1_PKSH_PT2_PKSL_T4_iiT6_,"aw",@nobits
	.sectionflags	@""
	.align	16
.nv.shared._ZN3cub18CUB_300001_SM_10006detail10radix_sort29DeviceRadixSortOnesweepKernelINS1_5radix10policy_hubIiNS0_8NullTypeEyE10Policy1000ELNS0_9SortOrderE0EiS6_yiiNS1_21identity_decomposer_tEEEvPT5_SC_PT3_PKSD_PT1_PKSH_PT2_PKSL_T4_iiT6_:
	.zero		32256


//--------------------- .nv.shared.reserved.0     --------------------------
	.section	.nv.shared.reserved.0,"aw",@nobits
	.weak		__nv_reservedSMEM_offset_0_alias
	.size		__nv_reservedSMEM_offset_0_alias, 0, 64
	.other		__nv_reservedSMEM_offset_0_alias,@"STO_CUDA_RESERVED_SHARED STV_DEFAULT"
__nv_reservedSMEM_offset_0_alias:
	.zero		0
	.zero		64


//--------------------- .nv.global                --------------------------
	.section	.nv.global,"aw",@nobits
.nv.global:
	.type		_ZN34_INTERNAL_95c59306_4_k_cu_66fac57b6thrust24THRUST_300001_SM_1000_NS12placeholders2_8E,@object
	.size		_ZN34_INTERNAL_95c59306_4_k_cu_66fac57b6thrust24THRUST_300001_SM_1000_NS12placeholders2_8E,(_ZN34_INTERNAL_95c59306_4_k_cu_66fac57b4cuda3std3__436_GLOBAL__N__95c59306_4_k_cu_66fac57b6ignoreE - _ZN34_INTERNAL_95c59306_4_k_cu_66fac57b6thrust24THRUST_300001_SM_1000_NS12placeholders2_8E)
_ZN34_INTERNAL_95c59306_4_k_cu_66fac57b6thrust24THRUST_300001_SM_1000_NS12placeholders2_8E:
	.zero		1
	.type		_ZN34_INTERNAL_95c59306_4_k_cu_66fac57b4cuda3std3__436_GLOBAL__N__95c59306_4_k_cu_66fac57b6ignoreE,@object
	.size		_ZN34_INTERNAL_95c59306_4_k_cu_66fac57b4cuda3std3__436_GLOBAL__N__95c59306_4_k_cu_66fac57b6ignoreE,(_ZN34_INTERNAL_95c59306_4_k_cu_66fac57b4cuda3std6ranges3__45__cpo4dataE - _ZN34_INTERNAL_95c59306_4_k_cu_66fac57b4cuda3std3__436_GLOBAL__N__95c59306_4_k_cu_66fac57b6ignoreE)
_ZN34_INTERNAL_95c59306_4_k_cu_66fac57b4cuda3std3__436_GLOBAL__N__95c59306_4_k_cu_66fac57b6ignoreE:
	.zero		1
	.type		_ZN34_INTERNAL_95c59306_4_k_cu_66fac57b4cuda3std6ranges3__45__cpo4dataE,@object
	.size		_ZN34_INTERNAL_95c59306_4_k_cu_66fac57b4cuda3std6ranges3__45__cpo4dataE,(_ZN34_INTERNAL_95c59306_4_k_cu_66fac57b6thrust24THRUST_300001_SM_1000_NS6system3cpp3parE - _ZN34_INTERNAL_95c59306_4_k_cu_66fac57b4cuda3std6ranges3__45__cpo4dataE)
_ZN34_INTERNAL_95c59306_4_k_cu_66fac57b4cuda3std6ranges3__45__cpo4dataE:
	.zero		1
	.type		_ZN34_INTERNAL_95c59306_4_k_cu_66fac57b6thrust24THRUST_300001_SM_1000_NS6system3cpp3parE,@object
	.size		_ZN34_INTERNAL_95c59306_4_k_cu_66fac57b6thrust24THRUST_300001_SM_1000_NS6system3cpp3parE,(_ZN34_INTERNAL_95c59306_4_k_cu_66fac57b4cuda3std3__45__cpo5beginE - _ZN34_INTERNAL_95c59306_4_k_cu_66fac57b6thrust24THRUST_300001_SM_1000_NS6system3cpp3parE)
_ZN34_INTERNAL_95c59306_4_k_cu_66fac57b6thrust24THRUST_300001_SM_1000_NS6system3cpp3parE:
	.zero		1
	.type		_ZN34_INTERNAL_95c59306_4_k_cu_66fac57b4cuda3std3__45__cpo5beginE,@object
	.size		_ZN34_INTERNAL_95c59306_4_k_cu_66fac57b4cuda3std3__45__cpo5beginE,(_ZN34_INTERNAL_95c59306_4_k_cu_66fac57b4cuda3std6ranges3__45__cpo5beginE - _ZN34_INTERNAL_95c59306_4_k_cu_66fac57b4cuda3std3__45__cpo5beginE)
_ZN34_INTERNAL_95c59306_4_k_cu_66fac57b4cuda3std3__45__cpo5beginE:
	.zero		1
	.type		_ZN34_INTERNAL_95c59306_4_k_cu_66fac57b4cuda3std6ranges3__45__cpo5beginE,@object
	.size		_ZN34_INTERNAL_95c59306_4_k_cu_66fac57b4cuda3std6ranges3__45__cpo5beginE,(_ZN34_INTERNAL_95c59306_4_k_cu_66fac57b6thrust24THRUST_300001_SM_1000_NS6deviceE - _ZN34_INTERNAL_95c59306_4_k_cu_66fac57b4cuda3std6ranges3__45__cpo5beginE)
_ZN34_INTERNAL_95c59306_4_k_cu_66fac57b4cuda3std6ranges3__45__cpo5beginE:
	.zero		1
	.type		_ZN34_INTERNAL_95c59306_4_k_cu_66fac57b6thrust24THRUST_300001_SM_1000_NS6deviceE,@object
	.size		_ZN34_INTERNAL_95c59306_4_k_cu_66fac57b6thrust24THRUST_300001_SM_1000_NS6deviceE,(_ZN34_INTERNAL_95c59306_4_k_cu_66fac57b4cuda3std3__47nulloptE - _ZN34_INTERNAL_95c59306_4_k_cu_66fac57b6thrust24THRUST_300001_SM_1000_NS6deviceE)
_ZN34_INTERNAL_95c59306_4_k_cu_66fac57b6thrust24THRUST_300001_SM_1000_NS6deviceE:
	.zero		1
	.type		_ZN34_INTERNAL_95c59306_4_k_cu_66fac57b4cuda3std3__47nulloptE,@object
	.size		_ZN34_INTERNAL_95c59306_4_k_cu_66fac57b4cuda3std3__47nulloptE,(_ZN34_INTERNAL_95c59306_4_k_cu_66fac57b4cuda3std6ranges3__45__cpo8distanceE - _ZN34_INTERNAL_95c59306_4_k_cu_66fac57b4cuda3std3__47nulloptE)
_ZN34_INTERNAL_95c59306_4_k_cu_66fac57b4cuda3std3__47nulloptE:
	.zero		1
	.type		_ZN34_INTERNAL_95c59306_4_k_cu_66fac57b4cuda3std6ranges3__45__cpo8distanceE,@object
	.size		_ZN34_INTERNAL_95c59306_4_k_cu_66fac57b4cuda3std6ranges3__45__cpo8distanceE,(_ZN34_INTERNAL_95c59306_4_k_cu_66fac57b6thrust24THRUST_300001_SM_1000_NS12placeholders2_4E - _ZN34_INTERNAL_95c59306_4_k_cu_66fac57b4cuda3std6ranges3__45__cpo8distanceE)
_ZN34_INTERNAL_95c59306_4_k_cu_66fac57b4cuda3std6ranges3__45__cpo8distanceE:
	.zero		1
	.type		_ZN34_INTERNAL_95c59306_4_k_cu_66fac57b6thrust24THRUST_300001_SM_1000_NS12placeholders2_4E,@object
	.size		_ZN34_INTERNAL_95c59306_4_k_cu_66fac57b6thrust24THRUST_300001_SM_1000_NS12placeholders2_4E,(_ZN34_INTERNAL_95c59306_4_k_cu_66fac57b4cuda3std3__45__cpo6rbeginE - _ZN34_INTERNAL_95c59306_4_k_cu_66fac57b6thrust24THRUST_300001_SM_1000_NS12placeholders2_4E)
_ZN34_INTERNAL_95c59306_4_k_cu_66fac57b6thrust24THRUST_300001_SM_1000_NS12placeholders2_4E:
	.zero		1
	.type		_ZN34_INTERNAL_95c59306_4_k_cu_66fac57b4cuda3std3__45__cpo6rbeginE,@object
	.size		_ZN34_INTERNAL_95c59306_4_k_cu_66fac57b4cuda3std3__45__cpo6rbeginE,(_ZN34_INTERNAL_95c59306_4_k_cu_66fac57b4cuda3std6ranges3__45__cpo7advanceE - _ZN34_INTERNAL_95c59306_4_k_cu_66fac57b4cuda3std3__45__cpo6rbeginE)
_ZN34_INTERNAL_95c59306_4_k_cu_66fac57b4cuda3std3__45__cpo6rbeginE:
	.zero		1
	.type		_ZN34_INTERNAL_95c59306_4_k_cu_66fac57b4cuda3std6ranges3__45__cpo7advanceE,@object
	.size		_ZN34_INTERNAL_95c59306_4_k_cu_66fac57b4cuda3std6ranges3__45__cpo7advanceE,(_ZN34_INTERNAL_95c59306_4_k_cu_66fac57b6thrust24THRUST_300001_SM_1000_NS12placeholders3_10E - _ZN34_INTERNAL_95c59306_4_k_cu_66fac57b4cuda3std6ranges3__45__cpo7advanceE)
_ZN34_INTERNAL_95c59306_4_k_cu_66fac57b4cuda3std6ranges3__45__cpo7advanceE:
	.zero		1
	.type		_ZN34_INTERNAL_95c59306_4_k_cu_66fac57b6thrust24THRUST_300001_SM_1000_NS12placeholders3_10E,@object
	.size		_ZN34_INTERNAL_95c59306_4_k_cu_66fac57b6thrust24THRUST_300001_SM_1000_NS12placeholders3_10E,(_ZN34_INTERNAL_95c59306_4_k_cu_66fac57b4cuda3std3__48in_placeE - _ZN34_INTERNAL_95c59306_4_k_cu_66fac57b6thrust24THRUST_300001_SM_1000_NS12placeholders3_10E)
_ZN34_INTERNAL_95c59306_4_k_cu_66fac57b6thrust24THRUST_300001_SM_1000_NS12placeholders3_10E:
	.zero		1
	.type		_ZN34_INTERNAL_95c59306_4_k_cu_66fac57b4cuda3std3__48in_placeE,@object
	.size		_ZN34_INTERNAL_95c59306_4_k_cu_66fac57b4cuda3std3__48in_placeE,(_ZN34_INTERNAL_95c59306_4_k_cu_66fac57b4cuda3std6ranges3__45__cpo4sizeE - _ZN34_INTERNAL_95c59306_4_k_cu_66fac57b4cuda3std3__48in_placeE)
_ZN34_INTERNAL_95c59306_4_k_cu_66fac57b4cuda3std3__48in_placeE:
	.zero		1
	.type		_ZN34_INTERNAL_95c59306_4_k_cu_66fac57b4cuda3std6ranges3__45__cpo4sizeE,@object
	.size		_ZN34_INTERNAL_95c59306_4_k_cu_66fac57b4cuda3std6ranges3__45__cpo4sizeE,(_ZN34_INTERNAL_95c59306_4_k_cu_66fac57b6thrust24THRUST_300001_SM_1000_NS12placeholders2_2E - _ZN34_INTERNAL_95c59306_4_k_cu_66fac57b4cuda3std6ranges3__45__cpo4sizeE)
_ZN34_INTERNAL_95c59306_4_k_cu_66fac57b4cuda3std6ranges3__45__cpo4sizeE:
	.zero		1
	.type		_ZN34_INTERNAL_95c59306_4_k_cu_66fac57b6thrust24THRUST_300001_SM_1000_NS12placeholders2_2E,@object
	.size		_ZN34_INTERNAL_95c59306_4_k_cu_66fac57b6thrust24THRUST_300001_SM_1000_NS12placeholders2_2E,(_ZN34_INTERNAL_95c59306_4_k_cu_66fac57b4cuda3std3__45__cpo6cbeginE - _ZN34_INTERNAL_95c59306_4_k_cu_66fac57b6thrust24THRUST_300001_SM_1000_NS12placeholders2_2E)
_ZN34_INTERNAL_95c59306_4_k_cu_66fac57b6thrust24THRUST_300001_SM_1000_NS12placeholders2_2E:
	.zero		1
	.type		_ZN34_INTERNAL_95c59306_4_k_cu_66fac57b4cuda3std3__45__cpo6cbeginE,@object
	.size		_ZN34_INTERNAL_95c59306_4_k_cu_66fac57b4cuda3std3__45__cpo6cbeginE,(_ZN34_INTERNAL_95c59306_4_k_cu_66fac57b4cuda3std6ranges3__45__cpo6cbeginE - _ZN34_INTERNAL_95c59306_4_k_cu_66fac57b4cuda3std3__45__cpo6cbeginE)
_ZN34_INTERNAL_95c59306_4_k_cu_66fac57b4cuda3std3__45__cpo6cbeginE:
	.zero		1
	.type		_ZN34_INTERNAL_95c59306_4_k_cu_66fac57b4cuda3std6ranges3__45__cpo6cbeginE,@object
	.size		_ZN34_INTERNAL_95c59306_4_k_cu_66fac57b4cuda3std6ranges3__45__cpo6cbeginE,(_ZN34_INTERNAL_95c59306_4_k_cu_66fac57b6thrust24THRUST_300001_SM_1000_NS12placeholders2_6E - _ZN34_INTERNAL_95c59306_4_k_cu_66fac57b4cuda3std6ranges3__45__cpo6cbeginE)
_ZN34_INTERNAL_95c59306_4_k_cu_66fac57b4cuda3std6ranges3__45__cpo6cbeginE:
	.zero		1
	.type		_ZN34_INTERNAL_95c59306_4_k_cu_66fac57b6thrust24THRUST_300001_SM_1000_NS12placeholders2_6E,@object
	.size		_ZN34_INTERNAL_95c59306_4_k_cu_66fac57b6thrust24THRUST_300001_SM_1000_NS12placeholders2_6E,(_ZN34_INTERNAL_95c59306_4_k_cu_66fac57b4cuda3std3__45__cpo7crbeginE - _ZN34_INTERNAL_95c59306_4_k_cu_66fac57b6thrust24THRUST_300001_SM_1000_NS12placeholders2_6E)
_ZN34_INTERNAL_95c59306_4_k_cu_66fac57b6thrust24THRUST_300001_SM_1000_NS12placeholders2_6E:
	.zero		1
	.type		_ZN34_INTERNAL_95c59306_4_k_cu_66fac57b4cuda3std3__45__cpo7crbeginE,@object
	.size		_ZN34_INTERNAL_95c59306_4_k_cu_66fac57b4cuda3std3__45__cpo7crbeginE,(_ZN34_INTERNAL_95c59306_4_k_cu_66fac57b4cuda3std6ranges3__45__cpo4nextE - _ZN34_INTERNAL_95c59306_4_k_cu_66fac57b4cuda3std3__45__cpo7crbeginE)
_ZN34_INTERNAL_95c59306_4_k_cu_66fac57b4cuda3std3__45__cpo7crbeginE:
	.zero		1
	.type		_ZN34_INTERNAL_95c59306_4_k_cu_66fac57b4cuda3std6ranges3__45__cpo4nextE,@object
	.size		_ZN34_INTERNAL_95c59306_4_k_cu_66fac57b4cuda3std6ranges3__45__cpo4nextE,(_ZN34_INTERNAL_95c59306_4_k_cu_66fac57b4cuda3std6ranges3__45__cpo4swapE - _ZN34_INTERNAL_95c59306_4_k_cu_66fac57b4cuda3std6ranges3__45__cpo4nextE)
_ZN34_INTERNAL_95c59306_4_k_cu_66fac57b4cuda3std6ranges3__45__cpo4nextE:
	.zero		1
	.type		_ZN34_INTERNAL_95c59306_4_k_cu_66fac57b4cuda3std6ranges3__45__cpo4swapE,@object
	.size		_ZN34_INTERNAL_95c59306_4_k_cu_66fac57b4cuda3std6ranges3__45__cpo4swapE,(_ZN34_INTERNAL_95c59306_4_k_cu_66fac57b6thrust24THRUST_300001_SM_1000_NS8cuda_cub10par_nosyncE - _ZN34_INTERNAL_95c59306_4_k_cu_66fac57b4cuda3std6ranges3__45__cpo4swapE)
_ZN34_INTERNAL_95c59306_4_k_cu_66fac57b4cuda3std6ranges3__45__cpo4swapE:
	.zero		1
	.type		_ZN34_INTERNAL_95c59306_4_k_cu_66fac57b6thrust24THRUST_300001_SM_1000_NS8cuda_cub10par_nosyncE,@object
	.size		_ZN34_INTERNAL_95c59306_4_k_cu_66fac57b6thrust24THRUST_300001_SM_1000_NS8cuda_cub10par_nosyncE,(_ZN34_INTERNAL_95c59306_4_k_cu_66fac57b6thrust24THRUST_300001_SM_1000_NS3seqE - _ZN34_INTERNAL_95c59306_4_k_cu_66fac57b6thrust24THRUST_300001_SM_1000_NS8cuda_cub10par_nosyncE)
_ZN34_INTERNAL_95c59306_4_k_cu_66fac57b6thrust24THRUST_300001_SM_1000_NS8cuda_cub10par_nosyncE:
	.zero		1
	.type		_ZN34_INTERNAL_95c59306_4_k_cu_66fac57b6thrust24THRUST_300001_SM_1000_NS3seqE,@object
	.size		_ZN34_INTERNAL_95c59306_4_k_cu_66fac57b6thrust24THRUST_300001_SM_1000_NS3seqE,(_ZN34_INTERNAL_95c59306_4_k_cu_66fac57b4cuda3std3__420unreachable_sentinelE - _ZN34_INTERNAL_95c59306_4_k_cu_66fac57b6thrust24THRUST_300001_SM_1000_NS3seqE)
_ZN34_INTERNAL_95c59306_4_k_cu_66fac57b6thrust24THRUST_300001_SM_1000_NS3seqE:
	.zero		1
	.type		_ZN34_INTERNAL_95c59306_4_k_cu_66fac57b4cuda3std3__420unreachable_sentinelE,@object
	.size		_ZN34_INTERNAL_95c59306_4_k_cu_66fac57b4cuda3std3__420unreachable_sentinelE,(_ZN34_INTERNAL_95c59306_4_k_cu_66fac57b4cuda3std6ranges3__45__cpo5ssizeE - _ZN34_INTERNAL_95c59306_4_k_cu_66fac57b4cuda3std3__420unreachable_sentinelE)
_ZN34_INTERNAL_95c59306_4_k_cu_66fac57b4cuda3std3__420unreachable_sentinelE:
	.zero		1
	.type		_ZN34_INTERNAL_95c59306_4_k_cu_66fac57b4cuda3std6ranges3__45__cpo5ssizeE,@object
	.size		_ZN34_INTERNAL_95c59306_4_k_cu_66fac57b4cuda3std6ranges3__45__cpo5ssizeE,(_ZN34_INTERNAL_95c59306_4_k_cu_66fac57b6thrust24THRUST_300001_SM_1000_NS12placeholders2_3E - _ZN34_INTERNAL_95c59306_4_k_cu_66fac57b4cuda3std6ranges3__45__cpo5ssizeE)
_ZN34_INTERNAL_95c59306_4_k_cu_66fac57b4cuda3std6ranges3__45__cpo5ssizeE:
	.zero		1
	.type		_ZN34_INTERNAL_95c59306_4_k_cu_66fac57b6thrust24THRUST_300001_SM_1000_NS12placeholders2_3E,@object
	.size		_ZN34_INTERNAL_95c59306_4_k_cu_66fac57b6thrust24THRUST_300001_SM_1000_NS12placeholders2_3E,(_ZN34_INTERNAL_95c59306_4_k_cu_66fac57b4cuda3std3__45__cpo4cendE - _ZN34_INTERNAL_95c59306_4_k_cu_66fac57b6thrust24THRUST_300001_SM_1000_NS12placeholders2_3E)
_ZN34_INTERNAL_95c59306_4_k_cu_66fac57b6thrust24THRUST_300001_SM_1000_NS12placeholders2_3E:
	.zero		1
	.type		_ZN34_INTERNAL_95c59306_4_k_cu_66fac57b4cuda3std3__45__cpo4cendE,@object
	.size		_ZN34_INTERNAL_95c59306_4_k_cu_66fac57b4cuda3std3__45__cpo4cendE,(_ZN34_INTERNAL_95c59306_4_k_cu_66fac57b4cuda3std6ranges3__45__cpo4cendE - _ZN34_INTERNAL_95c59306_4_k_cu_66fac57b4cuda3std3__45__cpo4cendE)
_ZN34_INTERNAL_95c59306_4_k_cu_66fac57b4cuda3std3__45__cpo4cendE:
	.zero		1
	.type		_ZN34_INTERNAL_95c59306_4_k_cu_66fac57b4cuda3std6ranges3__45__cpo4cendE,@object
	.size		_ZN34_INTERNAL_95c59306_4_k_cu_66fac57b4cuda3std6ranges3__45__cpo4cendE,(_ZN34_INTERNAL_95c59306_4_k_cu_66fac57b6thrust24THRUST_300001_SM_1000_NS12placeholders2_7E - _ZN34_INTERNAL_95c59306_4_k_cu_66fac57b4cuda3std6ranges3__45__cpo4cendE)
_ZN34_INTERNAL_95c59306_4_k_cu_66fac57b4cuda3std6ranges3__45__cpo4cendE:
	.zero		1
	.type		_ZN34_INTERNAL_95c59306_4_k_cu_66fac57b6thrust24THRUST_300001_SM_1000_NS12placeholders2_7E,@object
	.size		_ZN34_INTERNAL_95c59306_4_k_cu_66fac57b6thrust24THRUST_300001_SM_1000_NS12placeholders2_7E,(_ZN34_INTERNAL_95c59306_4_k_cu_66fac57b4cuda3std3__45__cpo5crendE - _ZN34_INTERNAL_95c59306_4_k_cu_66fac57b6thrust24THRUST_300001_SM_1000_NS12placeholders2_7E)
_ZN34_INTERNAL_95c59306_4_k_cu_66fac57b6thrust24THRUST_300001_SM_1000_NS12placeholders2_7E:
	.zero		1
	.type		_ZN34_INTERNAL_95c59306_4_k_cu_66fac57b4cuda3std3__45__cpo5crendE,@object
	.size		_ZN34_INTERNAL_95c59306_4_k_cu_66fac57b4cuda3std3__45__cpo5crendE,(_ZN34_INTERNAL_95c59306_4_k_cu_66fac57b4cuda3std6ranges3__45__cpo4prevE - _ZN34_INTERNAL_95c59306_4_k_cu_66fac57b4cuda3std3__45__cpo5crendE)
_ZN34_INTERNAL_95c59306_4_k_cu_66fac57b4cuda3std3__45__cpo5crendE:
	.zero		1
	.type		_ZN34_INTERNAL_95c59306_4_k_cu_66fac57b4cuda3std6ranges3__45__cpo4prevE,@object
	.size		_ZN34_INTERNAL_95c59306_4_k_cu_66fac57b4cuda3std6ranges3__45__cpo4prevE,(_ZN34_INTERNAL_95c59306_4_k_cu_66fac57b4cuda3std6ranges3__45__cpo9iter_moveE - _ZN34_INTERNAL_95c59306_4_k_cu_66fac57b4cuda3std6ranges3__45__cpo4prevE)
_ZN34_INTERNAL_95c59306_4_k_cu_66fac57b4cuda3std6ranges3__45__cpo4prevE:
	.zero		1
	.type		_ZN34_INTERNAL_95c59306_4_k_cu_66fac57b4cuda3std6ranges3__45__cpo9iter_moveE,@object
	.size		_ZN34_INTERNAL_95c59306_4_k_cu_66fac57b4cuda3std6ranges3__45__cpo9iter_moveE,(_ZN34_INTERNAL_95c59306_4_k_cu_66fac57b6thrust24THRUST_300001_SM_1000_NS6system6detail10sequential3seqE - _ZN34_INTERNAL_95c59306_4_k_cu_66fac57b4cuda3std6ranges3__45__cpo9iter_moveE)
_ZN34_INTERNAL_95c59306_4_k_cu_66fac57b4cuda3std6ranges3__45__cpo9iter_moveE:
	.zero		1
	.type		_ZN34_INTERNAL_95c59306_4_k_cu_66fac57b6thrust24THRUST_300001_SM_1000_NS6system6detail10sequential3seqE,@object
	.size		_ZN34_INTERNAL_95c59306_4_k_cu_66fac57b6thrust24THRUST_300001_SM_1000_NS6system6detail10sequential3seqE,(_ZN34_INTERNAL_95c59306_4_k_cu_66fac57b6thrust24THRUST_300001_SM_1000_NS12placeholders2_9E - _ZN34_INTERNAL_95c59306_4_k_cu_66fac57b6thrust24THRUST_300001_SM_1000_NS6system6detail10sequential3seqE)
_ZN34_INTERNAL_95c59306_4_k_cu_66fac57b6thrust24THRUST_300001_SM_1000_NS6system6detail10sequential3seqE:
	.zero		1
	.type		_ZN34_INTERNAL_95c59306_4_k_cu_66fac57b6thrust24THRUST_300001_SM_1000_NS12placeholders2_9E,@object
	.size		_ZN34_INTERNAL_95c59306_4_k_cu_66fac57b6thrust24THRUST_300001_SM_1000_NS12placeholders2_9E,(_ZN34_INTERNAL_95c59306_4_k_cu_66fac57b4cuda3std3__419piecewise_constructE - _ZN34_INTERNAL_95c59306_4_k_cu_66fac57b6thrust24THRUST_300001_SM_1000_NS12placeholders2_9E)
_ZN34_INTERNAL_95c59306_4_k_cu_66fac57b6thrust24THRUST_300001_SM_1000_NS12placeholders2_9E:
	.zero		1
	.type		_ZN34_INTERNAL_95c59306_4_k_cu_66fac57b4cuda3std3__419piecewise_constructE,@object
	.size		_ZN34_INTERNAL_95c59306_4_k_cu_66fac57b4cuda3std3__419piecewise_constructE,(_ZN34_INTERNAL_95c59306_4_k_cu_66fac57b4cuda3std6ranges3__45__cpo5cdataE - _ZN34_INTERNAL_95c59306_4_k_cu_66fac57b4cuda3std3__419piecewise_constructE)
_ZN34_INTERNAL_95c59306_4_k_cu_66fac57b4cuda3std3__419piecewise_constructE:
	.zero		1
	.type		_ZN34_INTERNAL_95c59306_4_k_cu_66fac57b4cuda3std6ranges3__45__cpo5cdataE,@object
	.size		_ZN34_INTERNAL_95c59306_4_k_cu_66fac57b4cuda3std6ranges3__45__cpo5cdataE,(_ZN34_INTERNAL_95c59306_4_k_cu_66fac57b6thrust24THRUST_300001_SM_1000_NS12placeholders2_1E - _ZN34_INTERNAL_95c59306_4_k_cu_66fac57b4cuda3std6ranges3__45__cpo5cdataE)
_ZN34_INTERNAL_95c59306_4_k_cu_66fac57b4cuda3std6ranges3__45__cpo5cdataE:
	.zero		1
	.type		_ZN34_INTERNAL_95c59306_4_k_cu_66fac57b6thrust24THRUST_300001_SM_1000_NS12placeholders2_1E,@object
	.size		_ZN34_INTERNAL_95c59306_4_k_cu_66fac57b6thrust24THRUST_300001_SM_1000_NS12placeholders2_1E,(_ZN34_INTERNAL_95c59306_4_k_cu_66fac57b4cuda3std3__45__cpo3endE - _ZN34_INTERNAL_95c59306_4_k_cu_66fac57b6thrust24THRUST_300001_SM_1000_NS12placeholders2_1E)
_ZN34_INTERNAL_95c59306_4_k_cu_66fac57b6thrust24THRUST_300001_SM_1000_NS12placeholders2_1E:
	.zero		1
	.type		_ZN34_INTERNAL_95c59306_4_k_cu_66fac57b4cuda3std3__45__cpo3endE,@object
	.size		_ZN34_INTERNAL_95c59306_4_k_cu_66fac57b4cuda3std3__45__cpo3endE,(_ZN34_INTERNAL_95c59306_4_k_cu_66fac57b4cuda3std6ranges3__45__cpo3endE - _ZN34_INTERNAL_95c59306_4_k_cu_66fac57b4cuda3std3__45__cpo3endE)
_ZN34_INTERNAL_95c59306_4_k_cu_66fac57b4cuda3std3__45__cpo3endE:
	.zero		1
	.type		_ZN34_INTERNAL_95c59306_4_k_cu_66fac57b4cuda3std6ranges3__45__cpo3endE,@object
	.size		_ZN34_INTERNAL_95c59306_4_k_cu_66fac57b4cuda3std6ranges3__45__cpo3endE,(_ZN34_INTERNAL_95c59306_4_k_cu_66fac57b6thrust24THRUST_300001_SM_1000_NS12placeholders2_5E - _ZN34_INTERNAL_95c59306_4_k_cu_66fac57b4cuda3std6ranges3__45__cpo3endE)
_ZN34_INTERNAL_95c59306_4_k_cu_66fac57b4cuda3std6ranges3__45__cpo3endE:
	.zero		1
	.type		_ZN34_INTERNAL_95c59306_4_k_cu_66fac57b6thrust24THRUST_300001_SM_1000_NS12placeholders2_5E,@object
	.size		_ZN34_INTERNAL_95c59306_4_k_cu_66fac57b6thrust24THRUST_300001_SM_1000_NS12placeholders2_5E,(_ZN34_INTERNAL_95c59306_4_k_cu_66fac57b4cuda3std3__45__cpo4rendE - _ZN34_INTERNAL_95c59306_4_k_cu_66fac57b6thrust24THRUST_300001_SM_1000_NS12placeholders2_5E)
_ZN34_INTERNAL_95c59306_4_k_cu_66fac57b6thrust24THRUST_300001_SM_1000_NS12placeholders2_5E:
	.zero		1
	.type		_ZN34_INTERNAL_95c59306_4_k_cu_66fac57b4cuda3std3__45__cpo4rendE,@object
	.size		_ZN34_INTERNAL_95c59306_4_k_cu_66fac57b4cuda3std3__45__cpo4rendE,(_ZN34_INTERNAL_95c59306_4_k_cu_66fac57b4cuda3std6ranges3__45__cpo9iter_swapE - _ZN34_INTERNAL_95c59306_4_k_cu_66fac57b4cuda3std3__45__cpo4rendE)
_ZN34_INTERNAL_95c59306_4_k_cu_66fac57b4cuda3std3__45__cpo4rendE:
	.zero		1
	.type		_ZN34_INTERNAL_95c59306_4_k_cu_66fac57b4cuda3std6ranges3__45__cpo9iter_swapE,@object
	.size		_ZN34_INTERNAL_95c59306_4_k_cu_66fac57b4cuda3std6ranges3__45__cpo9iter_swapE,(_ZN34_INTERNAL_95c59306_4_k_cu_66fac57b4cuda3std3__48unexpectE - _ZN34_INTERNAL_95c59306_4_k_cu_66fac57b4cuda3std6ranges3__45__cpo9iter_swapE)
_ZN34_INTERNAL_95c59306_4_k_cu_66fac57b4cuda3std6ranges3__45__cpo9iter_swapE:
	.zero		1
	.type		_ZN34_INTERNAL_95c59306_4_k_cu_66fac57b4cuda3std3__48unexpectE,@object
	.size		_ZN34_INTERNAL_95c59306_4_k_cu_66fac57b4cuda3std3__48unexpectE,(_ZN34_INTERNAL_95c59306_4_k_cu_66fac57b6thrust24THRUST_300001_SM_1000_NS8cuda_cub3parE - _ZN34_INTERNAL_95c59306_4_k_cu_66fac57b4cuda3std3__48unexpectE)
_ZN34_INTERNAL_95c59306_4_k_cu_66fac57b4cuda3std3__48unexpectE:
	.zero		1
	.type		_ZN34_INTERNAL_95c59306_4_k_cu_66fac57b6thrust24THRUST_300001_SM_1000_NS8cuda_cub3parE,@object
	.size		_ZN34_INTERNAL_95c59306_4_k_cu_66fac57b6thrust24THRUST_300001_SM_1000_NS8cuda_cub3parE,(.L_29 - _ZN34_INTERNAL_95c59306_4_k_cu_66fac57b6thrust24THRUST_300001_SM_1000_NS8cuda_cub3parE)
_ZN34_INTERNAL_95c59306_4_k_cu_66fac57b6thrust24THRUST_300001_SM_1000_NS8cuda_cub3parE:
	.zero		1
.L_29:


//--------------------- .nv.shared._ZN3cub18CUB_300001_SM_10006detail10radix_sort33DeviceRadixSortExclusiveSumKernelINS1_5radix10policy_hubIiNS0_8NullTypeEyE10Policy1000EyEEvPT0_ --------------------------
	.section	.nv.shared._ZN3cub18CUB_300001_SM_10006detail10radix_sort33DeviceRadixSortExclusiveSumKernelINS1_5radix10policy_hubIiNS0_8NullTypeEyE10Policy1000EyEEvPT0_,"aw",@nobits
	.sectionflags	@""
	.align	16
.nv.shared._ZN3cub18CUB_300001_SM_10006detail10radix_sort33DeviceRadixSortExclusiveSumKernelINS1_5radix10policy_hubIiNS0_8NullTypeEyE10Policy1000EyEEvPT0_:
	.zero		3360


//--------------------- .nv.shared._ZN3cub18CUB_300001_SM_10006detail10radix_sort30DeviceRadixSortHistogramKernelINS1_5radix10policy_hubIiNS0_8NullTypeEyE10Policy1000ELNS0_9SortOrderE0EiyNS1_21identity_decomposer_tEEEvPT2_PKT1_SB_iiT3_ --------------------------
	.section	.nv.shared._ZN3cub18CUB_300001_SM_10006detail10radix_sort30DeviceRadixSortHistogramKernelINS1_5radix10policy_hubIiNS0_8NullTypeEyE10Policy1000ELNS0_9SortOrderE0EiyNS1_21identity_decomposer_tEEEvPT2_PKT1_SB_iiT3_,"aw",@nobits
	.sectionflags	@""
	.align	16
.nv.shared._ZN3cub18CUB_300001_SM_10006detail10radix_sort30DeviceRadixSortHistogramKernelINS1_5radix10policy_hubIiNS0_8NullTypeEyE10Policy1000ELNS0_9SortOrderE0EiyNS1_21identity_decomposer_tEEEvPT2_PKT1_SB_iiT3_:
	.zero		5120


//--------------------- .nv.shared._ZN3cub18CUB_300001_SM_10006detail10radix_sort31DeviceRadixSortSingleTileKernelINS1_5radix10policy_hubIiNS0_8NullTypeEyE10Policy1000ELNS0_9SortOrderE0EiS6_yNS1_21identity_decomposer_tEEEvPKT1_PSB_PKT2_PSF_T3_iiT4_ --------------------------
	.section	.nv.shared._ZN3cub18CUB_300001_SM_10006detail10radix_sort31DeviceRadixSortSingleTileKernelINS1_5radix10policy_hubIiNS0_8NullTypeEyE10Policy1000ELNS0_9SortOrderE0EiS6_yNS1_21identity_decomposer_tEEEvPKT1_PSB_PKT2_PSF_T3_iiT4_,"aw",@nobits
	.sectionflags	@""
	.align	16
.nv.shared._ZN3cub18CUB_300001_SM_10006detail10radix_sort31DeviceRadixSortSingleTileKernelINS1_5radix10policy_hubIiNS0_8NullTypeEyE10Policy1000ELNS0_9SortOrderE0EiS6_yNS1_21identity_decomposer_tEEEvPKT1_PSB_PKT2_PSF_T3_iiT4_:
	.zero		34880


//--------------------- .nv.shared._ZN3cub18CUB_300001_SM_10006detail11EmptyKernelIvEEvv --------------------------
	.section	.nv.shared._ZN3cub18CUB_300001_SM_10006detail11EmptyKernelIvEEvv,"aw",@nobits
	.sectionflags	@""
	.align	16
	.zero		1024


//--------------------- .nv.shared._Z16final_reduce_sumPKfPfi --------------------------
	.section	.nv.shared._Z16final_reduce_sumPKfPfi,"aw",@nobits
	.sectionflags	@""
	.align	16
	.zero		1024


//--------------------- .nv.shared._Z16block_reduce_sumPKfPfi --------------------------
	.section	.nv.shared._Z16block_reduce_sumPKfPfi,"aw",@nobits
	.sectionflags	@""
	.align	16
	.zero		1024


//--------------------- .nv.shared._Z17sum_global_atomicPKfPfi --------------------------
	.section	.nv.shared._Z17sum_global_atomicPKfPfi,"aw",@nobits
	.sectionflags	@""
	.align	16
	.zero		1024


//--------------------- .nv.constant0._ZN3cub18CUB_300001_SM_10006detail10radix_sort29DeviceRadixSortOnesweepKernelINS1_5radix10policy_hubIiNS0_8NullTypeEyE10Policy1000ELNS0_9SortOrderE0EiS6_yiiNS1_21identity_decomposer_tEEEvPT5_SC_PT3_PKSD_PT1_PKSH_PT2_PKSL_T4_iiT6_ --------------------------
	.section	.nv.constant0._ZN3cub18CUB_300001_SM_10006detail10radix_sort29DeviceRadixSortOnesweepKernelINS1_5radix10policy_hubIiNS0_8NullTypeEyE10Policy1000ELNS0_9SortOrderE0EiS6_yiiNS1_21identity_decomposer_tEEEvPT5_SC_PT3_PKSD_PT1_PKSH_PT2_PKSL_T4_iiT6_,"a",@progbits
	.sectionflags	@""
	.align	4
.nv.constant0._ZN3cub18CUB_300001_SM_10006detail10radix_sort29DeviceRadixSortOnesweepKernelINS1_5radix10policy_hubIiNS0_8NullTypeEyE10Policy1000ELNS0_9SortOrderE0EiS6_yiiNS1_21identity_decomposer_tEEEvPT5_SC_PT3_PKSD_PT1_PKSH_PT2_PKSL_T4_iiT6_:
	.zero		973


//--------------------- .nv.constant0._ZN3cub18CUB_300001_SM_10006detail10radix_sort33DeviceRadixSortExclusiveSumKernelINS1_5radix10policy_hubIiNS0_8NullTypeEyE10Policy1000EyEEvPT0_ --------------------------
	.section	.nv.constant0._ZN3cub18CUB_300001_SM_10006detail10radix_sort33DeviceRadixSortExclusiveSumKernelINS1_5radix10policy_hubIiNS0_8NullTypeEyE10Policy1000EyEEvPT0_,"a",@progbits
	.sectionflags	@""
	.align	4
.nv.constant0._ZN3cub18CUB_300001_SM_10006detail10radix_sort33DeviceRadixSortExclusiveSumKernelINS1_5radix10policy_hubIiNS0_8NullTypeEyE10Policy1000EyEEvPT0_:
	.zero		904


//--------------------- .nv.constant0._ZN3cub18CUB_300001_SM_10006detail10radix_sort30DeviceRadixSortHistogramKernelINS1_5radix10policy_hubIiNS0_8NullTypeEyE10Policy1000ELNS0_9SortOrderE0EiyNS1_21identity_decomposer_tEEEvPT2_PKT1_SB_iiT3_ --------------------------
	.section	.nv.constant0._ZN3cub18CUB_300001_SM_10006detail10radix_sort30DeviceRadixSortHistogramKernelINS1_5radix10policy_hubIiNS0_8NullTypeEyE10Policy1000ELNS0_9SortOrderE0EiyNS1_21identity_decomposer_tEEEvPT2_PKT1_SB_iiT3_,"a",@progbits
	.sectionflags	@""
	.align	4
.nv.constant0._ZN3cub18CUB_300001_SM_10006detail10radix_sort30DeviceRadixSortHistogramKernelINS1_5radix10policy_hubIiNS0_8NullTypeEyE10Policy1000ELNS0_9SortOrderE0EiyNS1_21identity_decomposer_tEEEvPT2_PKT1_SB_iiT3_:
	.zero		929


//--------------------- .nv.constant0._ZN3cub18CUB_300001_SM_10006detail10radix_sort31DeviceRadixSortSingleTileKernelINS1_5radix10policy_hubIiNS0_8NullTypeEyE10Policy1000ELNS0_9SortOrderE0EiS6_yNS1_21identity_decomposer_tEEEvPKT1_PSB_PKT2_PSF_T3_iiT4_ --------------------------
	.section	.nv.constant0._ZN3cub18CUB_300001_SM_10006detail10radix_sort31DeviceRadixSortSingleTileKernelINS1_5radix10policy_hubIiNS0_8NullTypeEyE10Policy1000ELNS0_9SortOrderE0EiS6_yNS1_21identity_decomposer_tEEEvPKT1_PSB_PKT2_PSF_T3_iiT4_,"a",@progbits
	.sectionflags	@""
	.align	4
.nv.constant0._ZN3cub18CUB_300001_SM_10006detail10radix_sort31DeviceRadixSortSingleTileKernelINS1_5radix10policy_hubIiNS0_8NullTypeEyE10Policy1000ELNS0_9SortOrderE0EiS6_yNS1_21identity_decomposer_tEEEvPKT1_PSB_PKT2_PSF_T3_iiT4_:
	.zero		945


//--------------------- .nv.constant0._ZN3cub18CUB_300001_SM_10006detail11EmptyKernelIvEEvv --------------------------
	.section	.nv.constant0._ZN3cub18CUB_300001_SM_10006detail11EmptyKernelIvEEvv,"a",@progbits
	.sectionflags	@""
	.align	4
.nv.constant0._ZN3cub18CUB_300001_SM_10006detail11EmptyKernelIvEEvv:
	.zero		896


//--------------------- .nv.constant0._Z16final_reduce_sumPKfPfi --------------------------
	.section	.nv.constant0._Z16final_reduce_sumPKfPfi,"a",@progbits
	.sectionflags	@""
	.align	4
.nv.constant0._Z16final_reduce_sumPKfPfi:
	.zero		916


//--------------------- .nv.constant0._Z16block_reduce_sumPKfPfi --------------------------
	.section	.nv.constant0._Z16block_reduce_sumPKfPfi,"a",@progbits
	.sectionflags	@""
	.align	4
.nv.constant0._Z16block_reduce_sumPKfPfi:
	.zero		916


//--------------------- .nv.constant0._Z17sum_global_atomicPKfPfi --------------------------
	.section	.nv.constant0._Z17sum_global_atomicPKfPfi,"a",@progbits
	.sectionflags	@""
	.align	4
.nv.constant0._Z17sum_global_atomicPKfPfi:
	.zero		916


//--------------------- SYMBOLS --------------------------

	.type		.nv.reservedSmem.offset0,@object
	.size		.nv.reservedSmem.offset0,0x4
	.type		.nv.reservedSmem.cap,@object
	.size		.nv.reservedSmem.cap,0x4
